	.target	sm_90a

	.elftype	@"ET_EXEC"


//--------------------- .note.nv.tkinfo           --------------------------
	.section	.note.nv.tkinfo,"",@"SHT_NOTE"
	.sectionflags	@"SHF_NOTE_NV_TKINFO"
	.tkinfo
        /*0018*/ 	.word	0x00000002
        /*0030*/ 	.string	""
        /*0030*/ 	.string	"ptxas"
        /*0030*/ 	.string	"Cuda compilation tools, release 13.0, V13.0.88"
        /*0030*/ 	.string	"Build cuda_13.0.r13.0/compiler.36424714_0"
        /*0030*/ 	.string	"-arch sm_90a -m 64 "



//--------------------- .note.nv.cuinfo           --------------------------
	.section	.note.nv.cuinfo,"",@"SHT_NOTE"
	.sectionflags	@"SHF_NOTE_NV_CUINFO"
        /*0018*/ 	.short	0x0002
        /*001a*/ 	.short	0x005a
        /*001c*/ 	.short	0x0082
	.zero		2


//--------------------- .nv.info                  --------------------------
	.section	.nv.info,"",@"SHT_CUDA_INFO"
	.align	4


	//----- nvinfo : EIATTR_REGCOUNT
	.align		4
        /*0000*/ 	.byte	0x04, 0x2f
        /*0002*/ 	.short	(.L_16 - .L_15)
	.align		4
.L_15:
        /*0004*/ 	.word	index@(_ZN7cutlass13device_kernelINS_4fmha6kernel28FmhaKernelTmaWarpSpecializedINS1_10collective30FmhaMainloopTmaWarpSpecializedINS_12float_e4m3_tEffN4cute5tupleIJNS7_1CILi128EEENS9_ILi256EEENS9_ILi512EEEEEENS8_IJiNS9_ILi1EEENS8_IJiiEEEEEESG_NS8_IJSE_iSF_EEENS4_12CausalFusionEJEEENS4_15FmhaFwdEpilogueIS6_fNS8_IJNS9_ILi64EEESC_SB_EEEEENS2_23IndividualTileSchedulerEJEEEEEvNT_6ParamsE)
        /*0008*/ 	.word	0x000000a8


	//----- nvinfo : EIATTR_FRAME_SIZE
	.align		4
.L_16:
        /*000c*/ 	.byte	0x04, 0x11
        /*000e*/ 	.short	(.L_18 - .L_17)
	.align		4
.L_17:
        /*0010*/ 	.word	index@($__internal_0_$__cuda_sm20_rcp_rn_f32_slowpath)
        /*0014*/ 	.word	0x00001360


	//----- nvinfo : EIATTR_FRAME_SIZE
	.align		4
.L_18:
        /*0018*/ 	.byte	0x04, 0x11
        /*001a*/ 	.short	(.L_20 - .L_19)
	.align		4
.L_19:
        /*001c*/ 	.word	index@(_ZN7cutlass13device_kernelINS_4fmha6kernel28FmhaKernelTmaWarpSpecializedINS1_10collective30FmhaMainloopTmaWarpSpecializedINS_12float_e4m3_tEffN4cute5tupleIJNS7_1CILi128EEENS9_ILi256EEENS9_ILi512EEEEEENS8_IJiNS9_ILi1EEENS8_IJiiEEEEEESG_NS8_IJSE_iSF_EEENS4_12CausalFusionEJEEENS4_15FmhaFwdEpilogueIS6_fNS8_IJNS9_ILi64EEESC_SB_EEEEENS2_23IndividualTileSchedulerEJEEEEEvNT_6ParamsE)
        /*0020*/ 	.word	0x00001360


	//----- nvinfo : EIATTR_MIN_STACK_SIZE
	.align		4
.L_20:
        /*0024*/ 	.byte	0x04, 0x12
        /*0026*/ 	.short	(.L_22 - .L_21)
	.align		4
.L_21:
        /*0028*/ 	.word	index@(_ZN7cutlass13device_kernelINS_4fmha6kernel28FmhaKernelTmaWarpSpecializedINS1_10collective30FmhaMainloopTmaWarpSpecializedINS_12float_e4m3_tEffN4cute5tupleIJNS7_1CILi128EEENS9_ILi256EEENS9_ILi512EEEEEENS8_IJiNS9_ILi1EEENS8_IJiiEEEEEESG_NS8_IJSE_iSF_EEENS4_12CausalFusionEJEEENS4_15FmhaFwdEpilogueIS6_fNS8_IJNS9_ILi64EEESC_SB_EEEEENS2_23IndividualTileSchedulerEJEEEEEvNT_6ParamsE)
        /*002c*/ 	.word	0x00001360
.L_22:


//--------------------- .nv.compat                --------------------------
	.section	.nv.compat,"",@"SHT_CUDA_COMPAT_INFO"
	.align	4
        /*0000*/ 	.byte	0x02, 0x09, 0x01, 0x00, 0x02, 0x02, 0x04, 0x00, 0x02, 0x05, 0x05, 0x00, 0x03, 0x07, 0x01, 0x01
        /*0010*/ 	.byte	0x02, 0x03, 0x01, 0x00, 0x02, 0x06, 0x01, 0x00, 0x04, 0x0b, 0x08, 0x00, 0x00, 0x00, 0x00, 0x00
        /*0020*/ 	.byte	0x00, 0x00, 0x00, 0x00


//--------------------- .nv.info._ZN7cutlass13device_kernelINS_4fmha6kernel28FmhaKernelTmaWarpSpecializedINS1_10collective30FmhaMainloopTmaWarpSpecializedINS_12float_e4m3_tEffN4cute5tupleIJNS7_1CILi128EEENS9_ILi256EEENS9_ILi512EEEEEENS8_IJiNS9_ILi1EEENS8_IJiiEEEEEESG_NS8_IJSE_iSF_EEENS4_12CausalFusionEJEEENS4_15FmhaFwdEpilogueIS6_fNS8_IJNS9_ILi64EEESC_SB_EEEEENS2_23IndividualTileSchedulerEJEEEEEvNT_6ParamsE --------------------------
	.section	.nv.info._ZN7cutlass13device_kernelINS_4fmha6kernel28FmhaKernelTmaWarpSpecializedINS1_10collective30FmhaMainloopTmaWarpSpecializedINS_12float_e4m3_tEffN4cute5tupleIJNS7_1CILi128EEENS9_ILi256EEENS9_ILi512EEEEEENS8_IJiNS9_ILi1EEENS8_IJiiEEEEEESG_NS8_IJSE_iSF_EEENS4_12CausalFusionEJEEENS4_15FmhaFwdEpilogueIS6_fNS8_IJNS9_ILi64EEESC_SB_EEEEENS2_23IndividualTileSchedulerEJEEEEEvNT_6ParamsE,"",@"SHT_CUDA_INFO"
	.sectionflags	@""
	.align	4


	//----- nvinfo : EIATTR_CUDA_API_VERSION
	.align		4
        /*0000*/ 	.byte	0x04, 0x37
        /*0002*/ 	.short	(.L_24 - .L_23)
.L_23:
        /*0004*/ 	.word	0x00000082


	//----- nvinfo : EIATTR_KPARAM_INFO
	.align		4
.L_24:
        /*0008*/ 	.byte	0x04, 0x17
        /*000a*/ 	.short	(.L_26 - .L_25)
.L_25:
        /*000c*/ 	.word	0x00000000
        /*0010*/ 	.short	0x0000
        /*0012*/ 	.short	0x0070
        /*0014*/ 	.byte	0x00, 0xf0, 0x01, 0x20


	//----- nvinfo : EIATTR_SPARSE_MMA_MASK
	.align		4
.L_26:
        /*0018*/ 	.byte	0x03, 0x50
        /*001a*/ 	.short	0x0000


	//----- nvinfo : EIATTR_MAXREG_COUNT
	.align		4
        /*001c*/ 	.byte	0x03, 0x1b
        /*001e*/ 	.short	0x00a8


	//----- nvinfo : EIATTR_NUM_BARRIERS
	.align		4
        /*0020*/ 	.byte	0x02, 0x4c
        /*0022*/ 	.byte	0x02
	.zero		1


	//----- nvinfo : EIATTR_EXTERNS
	.align		4
        /*0024*/ 	.byte	0x04, 0x0f
        /*0026*/ 	.short	(.L_28 - .L_27)


	//   ....[0]....
	.align		4
.L_27:
        /*0028*/ 	.word	index@(__assertfail)


	//----- nvinfo : EIATTR_ANNOTATIONS
	.align		4
.L_28:
        /*002c*/ 	.byte	0x04, 0x55
        /*002e*/ 	.short	(.L_30 - .L_29)


	//   ....[0]....
.L_29:
        /*0030*/ 	.word	0x00000001
        /*0034*/ 	.byte	0x20, 0x02, 0x00, 0x00, 0x01, 0x00, 0x00, 0x00, 0x80, 0x0a, 0x00, 0x00, 0x01, 0x00, 0x00, 0x00
        /* <DEDUP_REMOVED lines=3326> */
        /*d024*/ 	.byte	0x50, 0x2e, 0x04, 0x00, 0x01, 0x00, 0x00, 0x00, 0xb0, 0x30, 0x04, 0x00


	//----- nvinfo : EIATTR_MERCURY_ISA_VERSION
	.align		4
.L_30:
        /*d030*/ 	.byte	0x03, 0x5f
        /*d032*/ 	.short	0x0101


	//----- nvinfo : EIATTR_INT_WARP_WIDE_INSTR_OFFSETS
	.align		4
        /*d034*/ 	.byte	0x04, 0x31
        /*d036*/ 	.short	(.L_32 - .L_31)


	//   ....[0]....
.L_31:
        /*d038*/ 	.word	0x00000720


	//   ....[1]....
        /*d03c*/ 	.word	0x00000730


	//   ....[2]....
        /*d040*/ 	.word	0x00000740


	//   ....[3]....
        /*d044*/ 	.word	0x00000750


	//   ....[4]....
        /*d048*/ 	.word	0x000007c0


	//----- nvinfo : EIATTR_COOP_GROUP_MASK_REGIDS
	.align		4
.L_32:
        /*d04c*/ 	.byte	0x04, 0x29
        /*d04e*/ 	.short	(.L_34 - .L_33)


	//   ....[0]....
.L_33:
        /*d050*/ 	.word	0xffffffff


	//   ....[1]....
        /*d054*/ 	.word	0xffffffff


	//   ....[2]....
        /*d058*/ 	.word	0xffffffff


	//   ....[3]....
        /*d05c*/ 	.word	0xffffffff


	//   ....[4]....
        /*d060*/ 	.word	0xffffffff


	//   ....[5]....
        /*d064*/ 	.word	0xffffffff


	//   ....[6]....
        /*d068*/ 	.word	0xffffffff


	//   ....[7]....
        /*d06c*/ 	.word	0xffffffff


	//   ....[8]....
        /*d070*/ 	.word	0xffffffff


	//   ....[9]....
        /*d074*/ 	.word	0xffffffff


	//   ....[10]....
        /*d078*/ 	.word	0xffffffff


	//   ....[11]....
        /*d07c*/ 	.word	0xffffffff


	//   ....[12]....
        /*d080*/ 	.word	0xffffffff


	//   ....[13]....
        /*d084*/ 	.word	0xffffffff


	//   ....[14]....
        /*d088*/ 	.word	0xffffffff


	//   ....[15]....
        /*d08c*/ 	.word	0xffffffff


	//   ....[16]....
        /*d090*/ 	.word	0xffffffff


	//   ....[17]....
        /*d094*/ 	.word	0xffffffff


	//   ....[18]....
        /*d098*/ 	.word	0xffffffff


	//   ....[19]....
        /*d09c*/ 	.word	0xffffffff


	//   ....[20]....
        /*d0a0*/ 	.word	0xffffffff


	//   ....[21]....
        /*d0a4*/ 	.word	0xffffffff


	//   ....[22]....
        /*d0a8*/ 	.word	0xffffffff


	//   ....[23]....
        /*d0ac*/ 	.word	0xffffffff


	//   ....[24]....
        /*d0b0*/ 	.word	0xffffffff


	//   ....[25]....
        /*d0b4*/ 	.word	0xffffffff


	//   ....[26]....
        /*d0b8*/ 	.word	0xffffffff


	//   ....[27]....
        /*d0bc*/ 	.word	0xffffffff


	//   ....[28]....
        /*d0c0*/ 	.word	0xffffffff


	//   ....[29]....
        /*d0c4*/ 	.word	0xffffffff


	//   ....[30]....
        /*d0c8*/ 	.word	0xffffffff


	//   ....[31]....
        /*d0cc*/ 	.word	0xffffffff


	//   ....[32]....
        /*d0d0*/ 	.word	0xffffffff


	//   ....[33]....
        /*d0d4*/ 	.word	0xffffffff


	//   ....[34]....
        /*d0d8*/ 	.word	0xffffffff


	//   ....[35]....
        /*d0dc*/ 	.word	0xffffffff


	//   ....[36]....
        /*d0e0*/ 	.word	0xffffffff


	//   ....[37]....
        /*d0e4*/ 	.word	0xffffffff


	//   ....[38]....
        /*d0e8*/ 	.word	0xffffffff


	//   ....[39]....
        /*d0ec*/ 	.word	0xffffffff


	//   ....[40]....
        /*d0f0*/ 	.word	0xffffffff


	//   ....[41]....
        /*d0f4*/ 	.word	0xffffffff


	//   ....[42]....
        /*d0f8*/ 	.word	0xffffffff


	//   ....[43]....
        /*d0fc*/ 	.word	0xffffffff


	//   ....[44]....
        /*d100*/ 	.word	0xffffffff


	//   ....[45]....
        /*d104*/ 	.word	0xffffffff


	//   ....[46]....
        /*d108*/ 	.word	0xffffffff


	//   ....[47]....
        /*d10c*/ 	.word	0xffffffff


	//   ....[48]....
        /*d110*/ 	.word	0xffffffff


	//   ....[49]....
        /*d114*/ 	.word	0xffffffff


	//   ....[50]....
        /*d118*/ 	.word	0xffffffff


	//   ....[51]....
        /*d11c*/ 	.word	0xffffffff


	//   ....[52]....
        /*d120*/ 	.word	0xffffffff


	//   ....[53]....
        /*d124*/ 	.word	0xffffffff


	//   ....[54]....
        /*d128*/ 	.word	0xffffffff


	//   ....[55]....
        /*d12c*/ 	.word	0xffffffff


	//   ....[56]....
        /*d130*/ 	.word	0xffffffff


	//   ....[57]....
        /*d134*/ 	.word	0xffffffff


	//   ....[58]....
        /*d138*/ 	.word	0xffffffff


	//   ....[59]....
        /*d13c*/ 	.word	0xffffffff


	//   ....[60]....
        /*d140*/ 	.word	0xffffffff


	//   ....[61]....
        /*d144*/ 	.word	0xffffffff


	//   ....[62]....
        /*d148*/ 	.word	0xffffffff


	//   ....[63]....
        /*d14c*/ 	.word	0xffffffff


	//   ....[64]....
        /*d150*/ 	.word	0xffffffff


	//   ....[65]....
        /*d154*/ 	.word	0xffffffff


	//   ....[66]....
        /*d158*/ 	.word	0xffffffff


	//   ....[67]....
        /*d15c*/ 	.word	0xffffffff


	//   ....[68]....
        /*d160*/ 	.word	0xffffffff


	//   ....[69]....
        /*d164*/ 	.word	0xffffffff


	//   ....[70]....
        /*d168*/ 	.word	0xffffffff


	//   ....[71]....
        /*d16c*/ 	.word	0xffffffff


	//   ....[72]....
        /*d170*/ 	.word	0xffffffff


	//   ....[73]....
        /*d174*/ 	.word	0xffffffff


	//   ....[74]....
        /*d178*/ 	.word	0xffffffff


	//   ....[75]....
        /*d17c*/ 	.word	0xffffffff


	//   ....[76]....
        /*d180*/ 	.word	0xffffffff


	//   ....[77]....
        /*d184*/ 	.word	0xffffffff


	//   ....[78]....
        /*d188*/ 	.word	0xffffffff


	//   ....[79]....
        /*d18c*/ 	.word	0xffffffff


	//   ....[80]....
        /*d190*/ 	.word	0xffffffff


	//   ....[81]....
        /*d194*/ 	.word	0xffffffff


	//   ....[82]....
        /*d198*/ 	.word	0xffffffff


	//   ....[83]....
        /*d19c*/ 	.word	0xffffffff


	//   ....[84]....
        /*d1a0*/ 	.word	0xffffffff


	//   ....[85]....
        /*d1a4*/ 	.word	0xffffffff


	//   ....[86]....
        /*d1a8*/ 	.word	0xffffffff


	//   ....[87]....
        /*d1ac*/ 	.word	0xffffffff


	//   ....[88]....
        /*d1b0*/ 	.word	0xffffffff


	//   ....[89]....
        /*d1b4*/ 	.word	0xffffffff


	//   ....[90]....
        /*d1b8*/ 	.word	0xffffffff


	//   ....[91]....
        /*d1bc*/ 	.word	0xffffffff


	//   ....[92]....
        /*d1c0*/ 	.word	0xffffffff


	//   ....[93]....
        /*d1c4*/ 	.word	0xffffffff


	//   ....[94]....
        /*d1c8*/ 	.word	0xffffffff


	//   ....[95]....
        /*d1cc*/ 	.word	0xffffffff


	//   ....[96]....
        /*d1d0*/ 	.word	0xffffffff


	//   ....[97]....
        /*d1d4*/ 	.word	0xffffffff


	//   ....[98]....
        /*d1d8*/ 	.word	0xffffffff


	//   ....[99]....
        /*d1dc*/ 	.word	0xffffffff


	//   ....[100]....
        /*d1e0*/ 	.word	0xffffffff


	//   ....[101]....
        /*d1e4*/ 	.word	0xffffffff


	//   ....[102]....
        /*d1e8*/ 	.word	0xffffffff


	//   ....[103]....
        /*d1ec*/ 	.word	0xffffffff


	//   ....[104]....
        /*d1f0*/ 	.word	0xffffffff


	//   ....[105]....
        /*d1f4*/ 	.word	0xffffffff


	//   ....[106]....
        /*d1f8*/ 	.word	0xffffffff


	//   ....[107]....
        /*d1fc*/ 	.word	0xffffffff


	//   ....[108]....
        /*d200*/ 	.word	0xffffffff


	//   ....[109]....
        /*d204*/ 	.word	0xffffffff


	//   ....[110]....
        /*d208*/ 	.word	0xffffffff


	//   ....[111]....
        /*d20c*/ 	.word	0xffffffff


	//   ....[112]....
        /*d210*/ 	.word	0xffffffff


	//   ....[113]....
        /*d214*/ 	.word	0xffffffff


	//   ....[114]....
        /*d218*/ 	.word	0xffffffff


	//   ....[115]....
        /*d21c*/ 	.word	0xffffffff


	//   ....[116]....
        /*d220*/ 	.word	0xffffffff


	//   ....[117]....
        /*d224*/ 	.word	0xffffffff


	//----- nvinfo : EIATTR_COOP_GROUP_INSTR_OFFSETS
	.align		4
.L_34:
        /*d228*/ 	.byte	0x04, 0x28
        /*d22a*/ 	.short	(.L_36 - .L_35)


	//   ....[0]....
.L_35:
        /*d22c*/ 	.word	0x00000060


	//   ....[1]....
        /*d230*/ 	.word	0x00000090


	//   ....[2]....
        /*d234*/ 	.word	0x000001c0


	//   ....[3]....
        /*d238*/ 	.word	0x000003a0


	//   ....[4]....
        /*d23c*/ 	.word	0x00000560


	//   ....[5]....
        /*d240*/ 	.word	0x000006c0


	//   ....[6]....
        /*d244*/ 	.word	0x000033c0


	//   ....[7]....
        /*d248*/ 	.word	0x000034a0


	//   ....[8]....
        /*d24c*/ 	.word	0x00003500


	//   ....[9]....
        /*d250*/ 	.word	0x000035f0


	//   ....[10]....
        /*d254*/ 	.word	0x00007fd0


	//   ....[11]....
        /*d258*/ 	.word	0x00008000


	//   ....[12]....
        /*d25c*/ 	.word	0x00008030


	//   ....[13]....
        /*d260*/ 	.word	0x00008060


	//   ....[14]....
        /*d264*/ 	.word	0x000080b0


	//   ....[15]....
        /*d268*/ 	.word	0x000080e0


	//   ....[16]....
        /*d26c*/ 	.word	0x00008690


	//   ....[17]....
        /*d270*/ 	.word	0x000086c0


	//   ....[18]....
        /*d274*/ 	.word	0x00008710


	//   ....[19]....
        /*d278*/ 	.word	0x00008760


	//   ....[20]....
        /*d27c*/ 	.word	0x000087f0


	//   ....[21]....
        /*d280*/ 	.word	0x00008820


	//   ....[22]....
        /*d284*/ 	.word	0x00008850


	//   ....[23]....
        /*d288*/ 	.word	0x00008880


	//   ....[24]....
        /*d28c*/ 	.word	0x000088b0


	//   ....[25]....
        /*d290*/ 	.word	0x000088e0


	//   ....[26]....
        /*d294*/ 	.word	0x00008910


	//   ....[27]....
        /*d298*/ 	.word	0x00008940


	//   ....[28]....
        /*d29c*/ 	.word	0x00008970


	//   ....[29]....
        /*d2a0*/ 	.word	0x000089a0


	//   ....[30]....
        /*d2a4*/ 	.word	0x000089d0


	//   ....[31]....
        /*d2a8*/ 	.word	0x00008a00


	//   ....[32]....
        /*d2ac*/ 	.word	0x00008a30


	//   ....[33]....
        /*d2b0*/ 	.word	0x00008a60


	//   ....[34]....
        /*d2b4*/ 	.word	0x00008a90


	//   ....[35]....
        /*d2b8*/ 	.word	0x00008ac0


	//   ....[36]....
        /*d2bc*/ 	.word	0x00008af0


	//   ....[37]....
        /*d2c0*/ 	.word	0x00008b20


	//   ....[38]....
        /*d2c4*/ 	.word	0x00008b50


	//   ....[39]....
        /*d2c8*/ 	.word	0x00008b80


	//   ....[40]....
        /*d2cc*/ 	.word	0x00008bb0


	//   ....[41]....
        /*d2d0*/ 	.word	0x00008be0


	//   ....[42]....
        /*d2d4*/ 	.word	0x00012fc0


	//   ....[43]....
        /*d2d8*/ 	.word	0x00012fe0


	//   ....[44]....
        /*d2dc*/ 	.word	0x00015500


	//   ....[45]....
        /*d2e0*/ 	.word	0x00015730


	//   ....[46]....
        /*d2e4*/ 	.word	0x0001a910


	//   ....[47]....
        /*d2e8*/ 	.word	0x0001a920


	//   ....[48]....
        /*d2ec*/ 	.word	0x0001a930


	//   ....[49]....
        /*d2f0*/ 	.word	0x0001a9c0


	//   ....[50]....
        /*d2f4*/ 	.word	0x0001a9d0


	//   ....[51]....
        /*d2f8*/ 	.word	0x0001a9e0


	//   ....[52]....
        /*d2fc*/ 	.word	0x0001ac80


	//   ....[53]....
        /*d300*/ 	.word	0x0001ac90


	//   ....[54]....
        /*d304*/ 	.word	0x0001aca0


	//   ....[55]....
        /*d308*/ 	.word	0x0001acb0


	//   ....[56]....
        /*d30c*/ 	.word	0x0001acc0


	//   ....[57]....
        /*d310*/ 	.word	0x0001acd0


	//   ....[58]....
        /*d314*/ 	.word	0x0001ace0


	//   ....[59]....
        /*d318*/ 	.word	0x0001acf0


	//   ....[60]....
        /*d31c*/ 	.word	0x0001ad00


	//   ....[61]....
        /*d320*/ 	.word	0x0001ad10


	//   ....[62]....
        /*d324*/ 	.word	0x0001ad20


	//   ....[63]....
        /*d328*/ 	.word	0x0001ad30


	//   ....[64]....
        /*d32c*/ 	.word	0x0001ad40


	//   ....[65]....
        /*d330*/ 	.word	0x0001ad50


	//   ....[66]....
        /*d334*/ 	.word	0x0001ad60


	//   ....[67]....
        /*d338*/ 	.word	0x0001ad70


	//   ....[68]....
        /*d33c*/ 	.word	0x0001ad80


	//   ....[69]....
        /*d340*/ 	.word	0x0001ad90


	//   ....[70]....
        /*d344*/ 	.word	0x0001ada0


	//   ....[71]....
        /*d348*/ 	.word	0x0001adb0


	//   ....[72]....
        /*d34c*/ 	.word	0x0001adc0


	//   ....[73]....
        /*d350*/ 	.word	0x0001add0


	//   ....[74]....
        /*d354*/ 	.word	0x0001ade0


	//   ....[75]....
        /*d358*/ 	.word	0x0001adf0


	//   ....[76]....
        /*d35c*/ 	.word	0x0001ae00


	//   ....[77]....
        /*d360*/ 	.word	0x0001ae10


	//   ....[78]....
        /*d364*/ 	.word	0x00027690


	//   ....[79]....
        /*d368*/ 	.word	0x000276b0


	//   ....[80]....
        /*d36c*/ 	.word	0x0002afd0


	//   ....[81]....
        /*d370*/ 	.word	0x0002b1d0


	//   ....[82]....
        /*d374*/ 	.word	0x00030520


	//   ....[83]....
        /*d378*/ 	.word	0x00030530


	//   ....[84]....
        /*d37c*/ 	.word	0x00030550


	//   ....[85]....
        /*d380*/ 	.word	0x00030560


	//   ....[86]....
        /*d384*/ 	.word	0x00030570


	//   ....[87]....
        /*d388*/ 	.word	0x00030580


	//   ....[88]....
        /*d38c*/ 	.word	0x00030590


	//   ....[89]....
        /*d390*/ 	.word	0x000305a0


	//   ....[90]....
        /*d394*/ 	.word	0x000305b0


	//   ....[91]....
        /*d398*/ 	.word	0x000305c0


	//   ....[92]....
        /*d39c*/ 	.word	0x000305d0


	//   ....[93]....
        /*d3a0*/ 	.word	0x000305e0


	//   ....[94]....
        /*d3a4*/ 	.word	0x000305f0


	//   ....[95]....
        /*d3a8*/ 	.word	0x00030600


	//   ....[96]....
        /*d3ac*/ 	.word	0x00030610


	//   ....[97]....
        /*d3b0*/ 	.word	0x00030620


	//   ....[98]....
        /*d3b4*/ 	.word	0x00030630


	//   ....[99]....
        /*d3b8*/ 	.word	0x00030640


	//   ....[100]....
        /*d3bc*/ 	.word	0x00030650


	//   ....[101]....
        /*d3c0*/ 	.word	0x00030660


	//   ....[102]....
        /*d3c4*/ 	.word	0x00030670


	//   ....[103]....
        /*d3c8*/ 	.word	0x00030680


	//   ....[104]....
        /*d3cc*/ 	.word	0x00030690


	//   ....[105]....
        /*d3d0*/ 	.word	0x000306a0


	//   ....[106]....
        /*d3d4*/ 	.word	0x000306b0


	//   ....[107]....
        /*d3d8*/ 	.word	0x000306c0


	//   ....[108]....
        /*d3dc*/ 	.word	0x000306d0


	//   ....[109]....
        /*d3e0*/ 	.word	0x000306e0


	//   ....[110]....
        /*d3e4*/ 	.word	0x000306f0


	//   ....[111]....
        /*d3e8*/ 	.word	0x00030700


	//   ....[112]....
        /*d3ec*/ 	.word	0x00030710


	//   ....[113]....
        /*d3f0*/ 	.word	0x00030720


	//   ....[114]....
        /*d3f4*/ 	.word	0x0003b560


	//   ....[115]....
        /*d3f8*/ 	.word	0x0003b5a0


	//   ....[116]....
        /*d3fc*/ 	.word	0x0003b5e0


	//   ....[117]....
        /*d400*/ 	.word	0x0003b5f0


	//----- nvinfo : EIATTR_REG_RECONFIG
	.align		4
.L_36:
        /*d404*/ 	.byte	0x01, 0x54
	.zero		2


	//----- nvinfo : EIATTR_SYSCALL_OFFSETS
	.align		4
        /*d408*/ 	.byte	0x04, 0x46
        /*d40a*/ 	.short	(.L_38 - .L_37)


	//   ....[0]....
.L_37:
        /*d40c*/ 	.word	0x0003e080


	//   ....[1]....
        /*d410*/ 	.word	0x0003e200


	//----- nvinfo : EIATTR_MBARRIER_INSTR_OFFSETS
	.align		4
.L_38:
        /*d414*/ 	.byte	0x04, 0x39
        /*d416*/ 	.short	(.L_40 - .L_39)


	//   ....[0]....
.L_39:
        /*d418*/ 	.word	0x00000350
        /*d41c*/ 	.word	0x000000ff
        /*d420*/ 	.word	0x000b0050
        /*d424*/ 	.short	0x0100
        /*d426*/ 	.byte	0x09
	.zero		1


	//   ....[1]....
        /*d428*/ 	.word	0x00000360
        /*d42c*/ 	.word	0x000000ff
        /*d430*/ 	.word	0x000b0060
        /*d434*/ 	.short	0x0100
        /*d436*/ 	.byte	0x09
	.zero		1


	//   ....[2]....
        /*d438*/ 	.word	0x00000370
        /*d43c*/ 	.word	0x000000ff
        /*d440*/ 	.word	0x000b0058
        /*d444*/ 	.short	0x0100
        /*d446*/ 	.byte	0x09
	.zero		1


	//   ....[3]....
        /*d448*/ 	.word	0x00000380
        /*d44c*/ 	.word	0x000000ff
        /*d450*/ 	.word	0x000b0068
        /*d454*/ 	.short	0x0100
        /*d456*/ 	.byte	0x09
	.zero		1


	//   ....[4]....
        /*d458*/ 	.word	0x000004b0
        /*d45c*/ 	.word	0x000000ff
        /*d460*/ 	.word	0x000b0000
        /*d464*/ 	.short	0x0100
        /*d466*/ 	.byte	0x09
	.zero		1


	//   ....[5]....
        /*d468*/ 	.word	0x000004c0
        /*d46c*/ 	.word	0x000000ff
        /*d470*/ 	.word	0x000b0028
        /*d474*/ 	.short	0x0100
        /*d476*/ 	.byte	0x09
	.zero		1


	//   ....[6]....
        /*d478*/ 	.word	0x000004d0
        /*d47c*/ 	.word	0x000000ff
        /*d480*/ 	.word	0x000b0008
        /*d484*/ 	.short	0x0100
        /*d486*/ 	.byte	0x09
	.zero		1


	//   ....[7]....
        /*d488*/ 	.word	0x000004e0
        /*d48c*/ 	.word	0x000000ff
        /*d490*/ 	.word	0x000b0030
        /*d494*/ 	.short	0x0100
        /*d496*/ 	.byte	0x09
	.zero		1


	//   ....[8]....
        /*d498*/ 	.word	0x000004f0
        /*d49c*/ 	.word	0x000000ff
        /*d4a0*/ 	.word	0x000b0010
        /*d4a4*/ 	.short	0x0100
        /*d4a6*/ 	.byte	0x09
	.zero		1


	//   ....[9]....
        /*d4a8*/ 	.word	0x00000500
        /*d4ac*/ 	.word	0x000000ff
        /*d4b0*/ 	.word	0x000b0038
        /*d4b4*/ 	.short	0x0100
        /*d4b6*/ 	.byte	0x09
	.zero		1


	//   ....[10]....
        /*d4b8*/ 	.word	0x00000510
        /*d4bc*/ 	.word	0x000000ff
        /*d4c0*/ 	.word	0x000b0018
        /*d4c4*/ 	.short	0x0100
        /*d4c6*/ 	.byte	0x09
	.zero		1


	//   ....[11]....
        /*d4c8*/ 	.word	0x00000520
        /*d4cc*/ 	.word	0x000000ff
        /*d4d0*/ 	.word	0x000b0040
        /*d4d4*/ 	.short	0x0100
        /*d4d6*/ 	.byte	0x09
	.zero		1


	//   ....[12]....
        /*d4d8*/ 	.word	0x00000530
        /*d4dc*/ 	.word	0x000000ff
        /*d4e0*/ 	.word	0x000b0020
        /*d4e4*/ 	.short	0x0100
        /*d4e6*/ 	.byte	0x09
	.zero		1


	//   ....[13]....
        /*d4e8*/ 	.word	0x00000540
        /*d4ec*/ 	.word	0x000000ff
        /*d4f0*/ 	.word	0x000b0048
        /*d4f4*/ 	.short	0x0100
        /*d4f6*/ 	.byte	0x09
	.zero		1


	//   ....[14]....
        /*d4f8*/ 	.word	0x00000670
        /*d4fc*/ 	.word	0x000000ff
        /*d500*/ 	.word	0x000b0070
        /*d504*/ 	.short	0x0100
        /*d506*/ 	.byte	0x09
	.zero		1


	//   ....[15]....
        /*d508*/ 	.word	0x00000680
        /*d50c*/ 	.word	0x000000ff
        /*d510*/ 	.word	0x000b0080
        /*d514*/ 	.short	0x0100
        /*d516*/ 	.byte	0x09
	.zero		1


	//   ....[16]....
        /*d518*/ 	.word	0x00000690
        /*d51c*/ 	.word	0x000000ff
        /*d520*/ 	.word	0x000b0078
        /*d524*/ 	.short	0x0100
        /*d526*/ 	.byte	0x09
	.zero		1


	//   ....[17]....
        /*d528*/ 	.word	0x000006a0
        /*d52c*/ 	.word	0x000000ff
        /*d530*/ 	.word	0x000b0088
        /*d534*/ 	.short	0x0100
        /*d536*/ 	.byte	0x09
	.zero		1


	//   ....[18]....
        /*d538*/ 	.word	0x000007e0
        /*d53c*/ 	.word	0x000000ff
        /*d540*/ 	.word	0x000b0090
        /*d544*/ 	.short	0x0100
        /*d546*/ 	.byte	0x06
	.zero		1


	//   ....[19]....
        /*d548*/ 	.word	0x000007f0
        /*d54c*/ 	.word	0x000000ff
        /*d550*/ 	.word	0x000b0098
        /*d554*/ 	.short	0x0100
        /*d556*/ 	.byte	0x06
	.zero		1


	//   ....[20]....
        /*d558*/ 	.word	0x00000800
        /*d55c*/ 	.word	0x000000ff
        /*d560*/ 	.word	0x000b00a0
        /*d564*/ 	.short	0x0100
        /*d566*/ 	.byte	0x06
	.zero		1


	//   ....[21]....
        /*d568*/ 	.word	0x00000810
        /*d56c*/ 	.word	0x000000ff
        /*d570*/ 	.word	0x000b00a8
        /*d574*/ 	.short	0x0100
        /*d576*/ 	.byte	0x06
	.zero		1


	//   ....[22]....
        /*d578*/ 	.word	0x00000910
        /*d57c*/ 	.word	0x000000ff
        /*d580*/ 	.word	0x000b00c0
        /*d584*/ 	.short	0x0100
        /*d586*/ 	.byte	0x09
	.zero		1


	//   ....[23]....
        /*d588*/ 	.word	0x00000920
        /*d58c*/ 	.word	0x000000ff
        /*d590*/ 	.word	0x000b00e0
        /*d594*/ 	.short	0x0100
        /*d596*/ 	.byte	0x09
	.zero		1


	//   ....[24]....
        /*d598*/ 	.word	0x00000930
        /*d59c*/ 	.word	0x000000ff
        /*d5a0*/ 	.word	0x000b00c8
        /*d5a4*/ 	.short	0x0100
        /*d5a6*/ 	.byte	0x09
	.zero		1


	//   ....[25]....
        /*d5a8*/ 	.word	0x00000940
        /*d5ac*/ 	.word	0x000000ff
        /*d5b0*/ 	.word	0x000b00e8
        /*d5b4*/ 	.short	0x0100
        /*d5b6*/ 	.byte	0x09
	.zero		1


	//   ....[26]....
        /*d5b8*/ 	.word	0x00000950
        /*d5bc*/ 	.word	0x000000ff
        /*d5c0*/ 	.word	0x000b00d0
        /*d5c4*/ 	.short	0x0100
        /*d5c6*/ 	.byte	0x09
	.zero		1


	//   ....[27]....
        /*d5c8*/ 	.word	0x00000960
        /*d5cc*/ 	.word	0x000000ff
        /*d5d0*/ 	.word	0x000b00f0
        /*d5d4*/ 	.short	0x0100
        /*d5d6*/ 	.byte	0x09
	.zero		1


	//   ....[28]....
        /*d5d8*/ 	.word	0x00000970
        /*d5dc*/ 	.word	0x000000ff
        /*d5e0*/ 	.word	0x000b00d8
        /*d5e4*/ 	.short	0x0100
        /*d5e6*/ 	.byte	0x09
	.zero		1


	//   ....[29]....
        /*d5e8*/ 	.word	0x00000980
        /*d5ec*/ 	.word	0x000000ff
        /*d5f0*/ 	.word	0x000b00f8
        /*d5f4*/ 	.short	0x0100
        /*d5f6*/ 	.byte	0x09
	.zero		1


	//   ....[30]....
        /*d5f8*/ 	.word	0x00000f70
        /*d5fc*/ 	.word	0x000000ff
        /*d600*/ 	.word	0x000b0050
        /*d604*/ 	.short	0x010a
        /*d606*/ 	.byte	0x06
	.zero		1


	//   ....[31]....
        /*d608*/ 	.word	0x000010f0
        /*d60c*/ 	.word	0x000000ff
        /*d610*/ 	.word	0x000b0000
        /*d614*/ 	.short	0x010a
        /*d616*/ 	.byte	0x3d
	.zero		1


	//   ....[32]....
        /*d618*/ 	.word	0x00001170
        /*d61c*/ 	.word	0x000000ff
        /*d620*/ 	.word	0xfffffff8
        /*d624*/ 	.short	0x010a
        /*d626*/ 	.byte	0x04
	.zero		1


	//   ....[33]....
        /*d628*/ 	.word	0x00005880
        /*d62c*/ 	.word	0x0000002f
        /*d630*/ 	.word	0x00000000
        /*d634*/ 	.short	0x0101
        /*d636*/ 	.byte	0x0f
	.zero		1


	//   ....[34]....
        /*d638*/ 	.word	0x00008cb0
        /*d63c*/ 	.word	0x000000ff
        /*d640*/ 	.word	0x000b0008
        /*d644*/ 	.short	0x010a
        /*d646*/ 	.byte	0x3d
	.zero		1


	//   ....[35]....
        /*d648*/ 	.word	0x00011e90
        /*d64c*/ 	.word	0x000000ff
        /*d650*/ 	.word	0x00000000
        /*d654*/ 	.short	0x0101
        /*d656*/ 	.byte	0x04
	.zero		1


	//   ....[36]....
        /*d658*/ 	.word	0x00011fe0
        /*d65c*/ 	.word	0x000000ff
        /*d660*/ 	.word	0x000b0000
        /*d664*/ 	.short	0x010a
        /*d666*/ 	.byte	0x06
	.zero		1


	//   ....[37]....
        /*d668*/ 	.word	0x0001ae70
        /*d66c*/ 	.word	0x000000ff
        /*d670*/ 	.word	0x000b0000
        /*d674*/ 	.short	0x010a
        /*d676*/ 	.byte	0x06
	.zero		1


	//   ....[38]....
        /*d678*/ 	.word	0x0001b020
        /*d67c*/ 	.word	0x000000ff
        /*d680*/ 	.word	0x000b0000
        /*d684*/ 	.short	0x010a
        /*d686*/ 	.byte	0x06
	.zero		1


	//   ....[39]....
        /*d688*/ 	.word	0x000250a0
        /*d68c*/ 	.word	0x000000ff
        /*d690*/ 	.word	0x00000000
        /*d694*/ 	.short	0x0101
        /*d696*/ 	.byte	0x06
	.zero		1


	//   ....[40]....
        /*d698*/ 	.word	0x00025150
        /*d69c*/ 	.word	0x000000ff
        /*d6a0*/ 	.word	0x00000000
        /*d6a4*/ 	.short	0x0101
        /*d6a6*/ 	.byte	0x06
	.zero		1


	//   ....[41]....
        /*d6a8*/ 	.word	0x00025310
        /*d6ac*/ 	.word	0x000000ff
        /*d6b0*/ 	.word	0x000b0000
        /*d6b4*/ 	.short	0x010a
        /*d6b6*/ 	.byte	0x06
	.zero		1


	//   ....[42]....
        /*d6b8*/ 	.word	0x00030540
        /*d6bc*/ 	.word	0x000000ff
        /*d6c0*/ 	.word	0x000b0000
        /*d6c4*/ 	.short	0x010a
        /*d6c6*/ 	.byte	0x06
	.zero		1


	//   ....[43]....
        /*d6c8*/ 	.word	0x00030880
        /*d6cc*/ 	.word	0x000000ff
        /*d6d0*/ 	.word	0x000b0000
        /*d6d4*/ 	.short	0x010a
        /*d6d6*/ 	.byte	0x06
	.zero		1


	//   ....[44]....
        /*d6d8*/ 	.word	0x0003b390
        /*d6dc*/ 	.word	0x000000ff
        /*d6e0*/ 	.word	0x00000000
        /*d6e4*/ 	.short	0x0101
        /*d6e6*/ 	.byte	0x06
	.zero		1


	//   ....[45]....
        /*d6e8*/ 	.word	0x0003b440
        /*d6ec*/ 	.word	0x000000ff
        /*d6f0*/ 	.word	0x00000000
        /*d6f4*/ 	.short	0x0101
        /*d6f6*/ 	.byte	0x06
	.zero		1


	//   ....[46]....
        /*d6f8*/ 	.word	0x0003dc40
        /*d6fc*/ 	.word	0x000000ff
        /*d700*/ 	.word	0x00000008
        /*d704*/ 	.short	0x010a
        /*d706*/ 	.byte	0x05
	.zero		1


	//   ....[47]....
        /*d708*/ 	.word	0x000416f0
        /*d70c*/ 	.word	0x00000000
        /*d710*/ 	.word	0x000b0090
        /*d714*/ 	.short	0x0101
        /*d716*/ 	.byte	0x3d
	.zero		1


	//   ....[48]....
        /*d718*/ 	.word	0x000418c0
        /*d71c*/ 	.word	0x00000004
        /*d720*/ 	.word	0x000b0060
        /*d724*/ 	.short	0x010a
        /*d726*/ 	.byte	0x3f
	.zero		1


	//   ....[49]....
        /*d728*/ 	.word	0x00041c40
        /*d72c*/ 	.word	0x00000005
        /*d730*/ 	.word	0x000b0028
        /*d734*/ 	.short	0x010a
        /*d736*/ 	.byte	0x3f
	.zero		1


	//   ....[50]....
        /*d738*/ 	.word	0x00041fd0
        /*d73c*/ 	.word	0x00000004
        /*d740*/ 	.word	0x000b0060
        /*d744*/ 	.short	0x010a
        /*d746*/ 	.byte	0x3f
	.zero		1


	//   ....[51]....
        /*d748*/ 	.word	0x00042390
        /*d74c*/ 	.word	0x00000003
        /*d750*/ 	.word	0x000b0028
        /*d754*/ 	.short	0x010a
        /*d756*/ 	.byte	0x3f
	.zero		1


	//   ....[52]....
        /*d758*/ 	.word	0x00042710
        /*d75c*/ 	.word	0x00000007
        /*d760*/ 	.word	0x000b0028
        /*d764*/ 	.short	0x010a
        /*d766*/ 	.byte	0x3f
	.zero		1


	//   ....[53]....
        /*d768*/ 	.word	0x00042ad0
        /*d76c*/ 	.word	0x00000004
        /*d770*/ 	.word	0x000b0028
        /*d774*/ 	.short	0x010a
        /*d776*/ 	.byte	0x3f
	.zero		1


	//   ....[54]....
        /*d778*/ 	.word	0x00042da0
        /*d77c*/ 	.word	0x00000004
        /*d780*/ 	.word	0x000b0050
        /*d784*/ 	.short	0x010a
        /*d786*/ 	.byte	0x3f
	.zero		1


	//   ....[55]....
        /*d788*/ 	.word	0x00042e00
        /*d78c*/ 	.word	0x00000004
        /*d790*/ 	.word	0x000b0000
        /*d794*/ 	.short	0x010a
        /*d796*/ 	.byte	0x3f
	.zero		1


	//   ....[56]....
        /*d798*/ 	.word	0x00042e80
        /*d79c*/ 	.word	0x00000005
        /*d7a0*/ 	.word	0xfffffff8
        /*d7a4*/ 	.short	0x010a
        /*d7a6*/ 	.byte	0x3f
	.zero		1


	//   ....[57]....
        /*d7a8*/ 	.word	0x00042ee0
        /*d7ac*/ 	.word	0x00000000
        /*d7b0*/ 	.word	0x000b0008
        /*d7b4*/ 	.short	0x010a
        /*d7b6*/ 	.byte	0x3f
	.zero		1


	//   ....[58]....
        /*d7b8*/ 	.word	0x00042f40
        /*d7bc*/ 	.word	0x00000004
        /*d7c0*/ 	.word	0x000b0000
        /*d7c4*/ 	.short	0x010a
        /*d7c6*/ 	.byte	0x3f
	.zero		1


	//   ....[59]....
        /*d7c8*/ 	.word	0x00042fa0
        /*d7cc*/ 	.word	0x00000000
        /*d7d0*/ 	.word	0x000b0000
        /*d7d4*/ 	.short	0x010a
        /*d7d6*/ 	.byte	0x3f
	.zero		1


	//   ....[60]....
        /*d7d8*/ 	.word	0x00043000
        /*d7dc*/ 	.word	0x00000003
        /*d7e0*/ 	.word	0x000b0000
        /*d7e4*/ 	.short	0x010a
        /*d7e6*/ 	.byte	0x3f
	.zero		1


	//   ....[61]....
        /*d7e8*/ 	.word	0x00043060
        /*d7ec*/ 	.word	0x00000000
        /*d7f0*/ 	.word	0x000b0000
        /*d7f4*/ 	.short	0x010a
        /*d7f6*/ 	.byte	0x3f
	.zero		1


	//   ....[62]....
        /*d7f8*/ 	.word	0x000430e0
        /*d7fc*/ 	.word	0x00000005
        /*d800*/ 	.word	0x00000008
        /*d804*/ 	.short	0x010a
        /*d806*/ 	.byte	0x3f
	.zero		1


	//   ....[63]....
        /*d808*/ 	.word	0x00043130
        /*d80c*/ 	.word	0x00000004
        /*d810*/ 	.word	0x000b0060
        /*d814*/ 	.short	0x010a
        /*d816*/ 	.byte	0x3f
	.zero		1


	//   ....[64]....
        /*d818*/ 	.word	0x00043180
        /*d81c*/ 	.word	0x00000005
        /*d820*/ 	.word	0x000b0028
        /*d824*/ 	.short	0x010a
        /*d826*/ 	.byte	0x3f
	.zero		1


	//   ....[65]....
        /*d828*/ 	.word	0x000431d0
        /*d82c*/ 	.word	0x00000004
        /*d830*/ 	.word	0x000b0060
        /*d834*/ 	.short	0x010a
        /*d836*/ 	.byte	0x3f
	.zero		1


	//   ....[66]....
        /*d838*/ 	.word	0x00043220
        /*d83c*/ 	.word	0x00000003
        /*d840*/ 	.word	0x000b0028
        /*d844*/ 	.short	0x010a
        /*d846*/ 	.byte	0x3f
	.zero		1


	//   ....[67]....
        /*d848*/ 	.word	0x00043270
        /*d84c*/ 	.word	0x00000007
        /*d850*/ 	.word	0x000b0028
        /*d854*/ 	.short	0x010a
        /*d856*/ 	.byte	0x3f
	.zero		1


	//   ....[68]....
        /*d858*/ 	.word	0x000432c0
        /*d85c*/ 	.word	0x00000004
        /*d860*/ 	.word	0x000b0028
        /*d864*/ 	.short	0x010a
        /*d866*/ 	.byte	0x3f
	.zero		1


	//----- nvinfo : EIATTR_NUM_MBARRIERS
	.align		4
.L_40:
        /*d868*/ 	.byte	0x03, 0x38
        /*d86a*/ 	.short	0x001e


	//----- nvinfo : EIATTR_EXIT_INSTR_OFFSETS
	.align		4
        /*d86c*/ 	.byte	0x04, 0x1c
        /*d86e*/ 	.short	(.L_42 - .L_41)


	//   ....[0]....
.L_41:
        /*d870*/ 	.word	0x00000a30


	//   ....[1]....
        /*d874*/ 	.word	0x00041700


	//   ....[2]....
        /*d878*/ 	.word	0x00041740


	//   ....[3]....
        /*d87c*/ 	.word	0x00042610


	//   ....[4]....
        /*d880*/ 	.word	0x00042d80


	//----- nvinfo : EIATTR_MAX_THREADS
	.align		4
.L_42:
        /*d884*/ 	.byte	0x04, 0x05
        /*d886*/ 	.short	(.L_44 - .L_43)
.L_43:
        /*d888*/ 	.word	0x00000180
        /*d88c*/ 	.word	0x00000001
        /*d890*/ 	.word	0x00000001


	//----- nvinfo : EIATTR_CRS_STACK_SIZE
	.align		4
.L_44:
        /*d894*/ 	.byte	0x04, 0x1e
        /*d896*/ 	.short	(.L_46 - .L_45)
.L_45:
        /*d898*/ 	.word	0x00000000


	//----- nvinfo : EIATTR_CBANK_PARAM_SIZE
	.align		4
.L_46:
        /*d89c*/ 	.byte	0x03, 0x19
        /*d89e*/ 	.short	0x0870


	//----- nvinfo : EIATTR_PARAM_CBANK
	.align		4
        /*d8a0*/ 	.byte	0x04, 0x0a
        /*d8a2*/ 	.short	(.L_48 - .L_47)
	.align		4
.L_47:
        /*d8a4*/ 	.word	index@(.nv.constant0._ZN7cutlass13device_kernelINS_4fmha6kernel28FmhaKernelTmaWarpSpecializedINS1_10collective30FmhaMainloopTmaWarpSpecializedINS_12float_e4m3_tEffN4cute5tupleIJNS7_1CILi128EEENS9_ILi256EEENS9_ILi512EEEEEENS8_IJiNS9_ILi1EEENS8_IJiiEEEEEESG_NS8_IJSE_iSF_EEENS4_12CausalFusionEJEEENS4_15FmhaFwdEpilogueIS6_fNS8_IJNS9_ILi64EEESC_SB_EEEEENS2_23IndividualTileSchedulerEJEEEEEvNT_6ParamsE)
        /*d8a8*/ 	.short	0x0210
        /*d8aa*/ 	.short	0x0870


	//----- nvinfo : EIATTR_SW_WAR
	.align		4
.L_48:
        /*d8ac*/ 	.byte	0x04, 0x36
        /*d8ae*/ 	.short	(.L_50 - .L_49)
.L_49:
        /*d8b0*/ 	.word	0x00000008
.L_50:


//--------------------- .nv.callgraph             --------------------------
	.section	.nv.callgraph,"",@"SHT_CUDA_CALLGRAPH"
	.align	4
	.sectionentsize	8
	.align		4
        /*0000*/ 	.word	0x00000000
	.align		4
        /*0004*/ 	.word	0xffffffff
	.align		4
        /*0008*/ 	.word	index@(_ZN7cutlass13device_kernelINS_4fmha6kernel28FmhaKernelTmaWarpSpecializedINS1_10collective30FmhaMainloopTmaWarpSpecializedINS_12float_e4m3_tEffN4cute5tupleIJNS7_1CILi128EEENS9_ILi256EEENS9_ILi512EEEEEENS8_IJiNS9_ILi1EEENS8_IJiiEEEEEESG_NS8_IJSE_iSF_EEENS4_12CausalFusionEJEEENS4_15FmhaFwdEpilogueIS6_fNS8_IJNS9_ILi64EEESC_SB_EEEEENS2_23IndividualTileSchedulerEJEEEEEvNT_6ParamsE)
	.align		4
        /*000c*/ 	.word	index@(__assertfail)
	.align		4
        /*0010*/ 	.word	0x00000000
	.align		4
        /*0014*/ 	.word	0xfffffffe
	.align		4
        /*0018*/ 	.word	0x00000000
	.align		4
        /*001c*/ 	.word	0xfffffffd
	.align		4
        /*0020*/ 	.word	0x00000000
	.align		4
        /*0024*/ 	.word	0xfffffffc


//--------------------- .nv.constant4             --------------------------
	.section	.nv.constant4,"a",@progbits
	.align	8
	.align		8
.nv.constant4:
        /*0000*/ 	.dword	__assertfail
	.align		8
        /*0008*/ 	.dword	__unnamed_1
	.align		8
        /*0010*/ 	.dword	__unnamed_2
	.align		8
        /*0018*/ 	.dword	_ZN39_INTERNAL_5e39551d_4_k_cu_ae9518d2_33604cuda3std3__45__cpo5beginE
	.align		8
        /*0020*/ 	.dword	_ZN39_INTERNAL_5e39551d_4_k_cu_ae9518d2_33604cuda3std3__45__cpo3endE
	.align		8
        /*0028*/ 	.dword	_ZN39_INTERNAL_5e39551d_4_k_cu_ae9518d2_33604cuda3std3__45__cpo6cbeginE
	.align		8
        /*0030*/ 	.dword	_ZN39_INTERNAL_5e39551d_4_k_cu_ae9518d2_33604cuda3std3__45__cpo4cendE
	.align		8
        /*0038*/ 	.dword	_ZN39_INTERNAL_5e39551d_4_k_cu_ae9518d2_33604cuda3std3__441_GLOBAL__N__5e39551d_4_k_cu_ae9518d2_33606ignoreE
	.align		8
        /*0040*/ 	.dword	_ZN39_INTERNAL_5e39551d_4_k_cu_ae9518d2_33604cuda3std3__419piecewise_constructE
	.align		8
        /*0048*/ 	.dword	_ZN39_INTERNAL_5e39551d_4_k_cu_ae9518d2_33604cuda3std3__48in_placeE
	.align		8
        /*0050*/ 	.dword	_ZN39_INTERNAL_5e39551d_4_k_cu_ae9518d2_33604cuda3std6ranges3__45__cpo4swapE
	.align		8
        /*0058*/ 	.dword	_ZN39_INTERNAL_5e39551d_4_k_cu_ae9518d2_33604cuda3std6ranges3__45__cpo9iter_moveE
	.align		8
        /*0060*/ 	.dword	_ZN39_INTERNAL_5e39551d_4_k_cu_ae9518d2_33604cute7productE
	.align		8
        /*0068*/ 	.dword	_ZN39_INTERNAL_5e39551d_4_k_cu_ae9518d2_33604cute1_E
	.align		8
        /*0070*/ 	.dword	$str$24
	.align		8
        /*0078*/ 	.dword	$str$25


//--------------------- .text._ZN7cutlass13device_kernelINS_4fmha6kernel28FmhaKernelTmaWarpSpecializedINS1_10collective30FmhaMainloopTmaWarpSpecializedINS_12float_e4m3_tEffN4cute5tupleIJNS7_1CILi128EEENS9_ILi256EEENS9_ILi512EEEEEENS8_IJiNS9_ILi1EEENS8_IJiiEEEEEESG_NS8_IJSE_iSF_EEENS4_12CausalFusionEJEEENS4_15FmhaFwdEpilogueIS6_fNS8_IJNS9_ILi64EEESC_SB_EEEEENS2_23IndividualTileSchedulerEJEEEEEvNT_6ParamsE --------------------------
	.section	.text._ZN7cutlass13device_kernelINS_4fmha6kernel28FmhaKernelTmaWarpSpecializedINS1_10collective30FmhaMainloopTmaWarpSpecializedINS_12float_e4m3_tEffN4cute5tupleIJNS7_1CILi128EEENS9_ILi256EEENS9_ILi512EEEEEENS8_IJiNS9_ILi1EEENS8_IJiiEEEEEESG_NS8_IJSE_iSF_EEENS4_12CausalFusionEJEEENS4_15FmhaFwdEpilogueIS6_fNS8_IJNS9_ILi64EEESC_SB_EEEEENS2_23IndividualTileSchedulerEJEEEEEvNT_6ParamsE,"ax",@progbits
	.align	128
.text._ZN7cutlass13device_kernelINS_4fmha6kernel28FmhaKernelTmaWarpSpecializedINS1_10collective30FmhaMainloopTmaWarpSpecializedINS_12float_e4m3_tEffN4cute5tupleIJNS7_1CILi128EEENS9_ILi256EEENS9_ILi512EEEEEENS8_IJiNS9_ILi1EEENS8_IJiiEEEEEESG_NS8_IJSE_iSF_EEENS4_12CausalFusionEJEEENS4_15FmhaFwdEpilogueIS6_fNS8_IJNS9_ILi64EEESC_SB_EEEEENS2_23IndividualTileSchedulerEJEEEEEvNT_6ParamsE:
        .type           _ZN7cutlass13device_kernelINS_4fmha6kernel28FmhaKernelTmaWarpSpecializedINS1_10collective30FmhaMainloopTmaWarpSpecializedINS_12float_e4m3_tEffN4cute5tupleIJNS7_1CILi128EEENS9_ILi256EEENS9_ILi512EEEEEENS8_IJiNS9_ILi1EEENS8_IJiiEEEEEESG_NS8_IJSE_iSF_EEENS4_12CausalFusionEJEEENS4_15FmhaFwdEpilogueIS6_fNS8_IJNS9_ILi64EEESC_SB_EEEEENS2_23IndividualTileSchedulerEJEEEEEvNT_6ParamsE,@function
        .size           _ZN7cutlass13device_kernelINS_4fmha6kernel28FmhaKernelTmaWarpSpecializedINS1_10collective30FmhaMainloopTmaWarpSpecializedINS_12float_e4m3_tEffN4cute5tupleIJNS7_1CILi128EEENS9_ILi256EEENS9_ILi512EEEEEENS8_IJiNS9_ILi1EEENS8_IJiiEEEEEESG_NS8_IJSE_iSF_EEENS4_12CausalFusionEJEEENS4_15FmhaFwdEpilogueIS6_fNS8_IJNS9_ILi64EEESC_SB_EEEEENS2_23IndividualTileSchedulerEJEEEEEvNT_6ParamsE,(.L_x_132 - _ZN7cutlass13device_kernelINS_4fmha6kernel28FmhaKernelTmaWarpSpecializedINS1_10collective30FmhaMainloopTmaWarpSpecializedINS_12float_e4m3_tEffN4cute5tupleIJNS7_1CILi128EEENS9_ILi256EEENS9_ILi512EEEEEENS8_IJiNS9_ILi1EEENS8_IJiiEEEEEESG_NS8_IJSE_iSF_EEENS4_12CausalFusionEJEEENS4_15FmhaFwdEpilogueIS6_fNS8_IJNS9_ILi64EEESC_SB_EEEEENS2_23IndividualTileSchedulerEJEEEEEvNT_6ParamsE)
        .other          _ZN7cutlass13device_kernelINS_4fmha6kernel28FmhaKernelTmaWarpSpecializedINS1_10collective30FmhaMainloopTmaWarpSpecializedINS_12float_e4m3_tEffN4cute5tupleIJNS7_1CILi128EEENS9_ILi256EEENS9_ILi512EEEEEENS8_IJiNS9_ILi1EEENS8_IJiiEEEEEESG_NS8_IJSE_iSF_EEENS4_12CausalFusionEJEEENS4_15FmhaFwdEpilogueIS6_fNS8_IJNS9_ILi64EEESC_SB_EEEEENS2_23IndividualTileSchedulerEJEEEEEvNT_6ParamsE,@"STO_CUDA_ENTRY STV_DEFAULT"
_ZN7cutlass13device_kernelINS_4fmha6kernel28FmhaKernelTmaWarpSpecializedINS1_10collective30FmhaMainloopTmaWarpSpecializedINS_12float_e4m3_tEffN4cute5tupleIJNS7_1CILi128EEENS9_ILi256EEENS9_ILi512EEEEEENS8_IJiNS9_ILi1EEENS8_IJiiEEEEEESG_NS8_IJSE_iSF_EEENS4_12CausalFusionEJEEENS4_15FmhaFwdEpilogueIS6_fNS8_IJNS9_ILi64EEESC_SB_EEEEENS2_23IndividualTileSchedulerEJEEEEEvNT_6ParamsE:
[----:B------:R-:W1:Y:S02]  /*0000*/  LDC R1, c[0x0][0x28] ;  /* 0x00000a00ff017b82 */ /* 0x000e640000000800 */
[----:B-1----:R-:W-:Y:S01]  /*0010*/  VIADD R1, R1, 0xffffeca0 ;  /* 0xffffeca001017836 */ /* 0x002fe20000000000 */
[----:B------:R-:W1:Y:S01]  /*0020*/  S2R R0, SR_TID.X ;  /* 0x0000000000007919 */ /* 0x000e620000002100 */
[----:B------:R-:W-:Y:S01]  /*0030*/  ELECT P1, URZ, PT ;  /* 0x00000000003f782f */ /* 0x000fe20003820000 */
[----:B------:R-:W-:Y:S01]  /*0040*/  BSSY B0, `(.L_x_0) ;  /* 0x0000017000007945 */ /* 0x000fe20003800000 */
[----:B-1----:R-:W-:-:S05]  /*0050*/  SHF.R.U32.HI R2, RZ, 0x5, R0 ;  /* 0x00000005ff027819 */ /* 0x002fca0000011600 */
[----:B------:R-:W1:Y:S02]  /*0060*/  SHFL.IDX PT, R3, R2, RZ, 0x1f ;  /* 0x00001fff02037589 */ /* 0x000e6400000e0000 */
[----:B-1----:R-:W-:Y:S02]  /*0070*/  R2UR UR4, R3 ;  /* 0x00000000030472ca */ /* 0x002fe400000e0000 */
[----:B------:R-:W-:-:S06]  /*0080*/  SHF.R.U32.HI R3, RZ, 0x7, R0 ;  /* 0x00000007ff037819 */ /* 0x000fcc0000011600 */
[----:B------:R-:W1:Y:S05]  /*0090*/  SHFL.IDX PT, R3, R3, RZ, 0x1f ;  /* 0x00001fff03037589 */ /* 0x000e6a00000e0000 */
[----:B------:R-:W-:Y:S02]  /*00a0*/  USHF.R.S32.HI UR5, URZ, 0x1f, UR4 ;  /* 0x0000001f3f057899 */ /* 0x000fe40008011404 */
[----:B------:R-:W-:Y:S02]  /*00b0*/  ISETP.NE.OR P0, PT, RZ, UR4, !P1 ;  /* 0x00000004ff007c0c */ /* 0x000fe4000cf05670 */
[----:B------:R-:W-:-:S04]  /*00c0*/  ULEA.HI UR5, UR5, UR4, URZ, 0x2 ;  /* 0x0000000405057291 */ /* 0x000fc8000f8f103f */
[----:B------:R-:W-:-:S04]  /*00d0*/  ULOP3.LUT UR5, UR5, 0xfffffffc, URZ, 0xc0, !UPT ;  /* 0xfffffffc05057892 */ /* 0x000fc8000f8ec03f */
[----:B------:R-:W-:-:S03]  /*00e0*/  UIADD3 UR8, UR4, -UR5, URZ ;  /* 0x8000000504087290 */ /* 0x000fc6000fffe03f */
[----:B------:R-:W-:Y:S09]  /*00f0*/  @P0 BRA `(.L_x_1) ;  /* 0x00000000002c0947 */ /* 0x000ff20003800000 */
[----:B------:R-:W-:Y:S02]  /*0100*/  ULDC.64 UR4, c[0x0][0x198] ;  /* 0x0000660000047ab9 */ /* 0x000fe40000000a00 */
[----:B------:R-:W-:Y:S02]  /*0110*/  UIADD3 UR6, UP0, UR4, 0xf0, URZ ;  /* 0x000000f004067890 */ /* 0x000fe4000ff1e03f */
[----:B------:R-:W-:Y:S02]  /*0120*/  UIADD3 UR10, UP1, UR4, 0x1f0, URZ ;  /* 0x000001f0040a7890 */ /* 0x000fe4000ff3e03f */
[----:B------:R-:W-:Y:S02]  /*0130*/  UIADD3 UR4, UP2, UR4, 0x2f0, URZ ;  /* 0x000002f004047890 */ /* 0x000fe4000ff5e03f */
[----:B------:R-:W-:Y:S02]  /*0140*/  UIADD3.X UR7, URZ, UR5, URZ, UP0, !UPT ;  /* 0x000000053f077290 */ /* 0x000fe400087fe43f */
[----:B------:R-:W-:-:S02]  /*0150*/  UIADD3.X UR11, URZ, UR5, URZ, UP1, !UPT ;  /* 0x000000053f0b7290 */ /* 0x000fc40008ffe43f */
[----:B------:R-:W-:-:S05]  /*0160*/  UIADD3.X UR5, URZ, UR5, URZ, UP2, !UPT ;  /* 0x000000053f057290 */ /* 0x000fca00097fe43f */
[----:B------:R2:W-:Y:S02]  /*0170*/  UTMACCTL.PF [UR6] ;  /* 0x00000000060079b9 */ /* 0x0005e40008040000 */
[----:B------:R2:W-:Y:S02]  /*0180*/  UTMACCTL.PF [UR10] ;  /* 0x000000000a0079b9 */ /* 0x0005e40008040000 */
[----:B------:R2:W-:Y:S02]  /*0190*/  UTMACCTL.PF [UR4] ;  /* 0x00000000040079b9 */ /* 0x0005e40008040000 */
[----:B--2---:R-:W-:Y:S01]  /*01a0*/  NOP ;  /* 0x0000000000007918 */ /* 0x004fe20000000000 */
.L_x_1:
[----:B------:R-:W-:Y:S05]  /*01b0*/  BSYNC B0 ;  /* 0x0000000000007941 */ /* 0x000fea0003800000 */
.L_x_0:
[----:B------:R-:W2:Y:S01]  /*01c0*/  SHFL.IDX PT, R4, R2, RZ, 0x1f ;  /* 0x00001fff02047589 */ /* 0x000ea200000e0000 */
[----:B-1----:R-:W-:Y:S01]  /*01d0*/  R2UR UR4, R3 ;  /* 0x00000000030472ca */ /* 0x002fe200000e0000 */
[----:B------:R-:W-:-:S12]  /*01e0*/  UISETP.NE.AND UP0, UPT, UR8, 0x1, UPT ;  /* 0x000000010800788c */ /* 0x000fd8000bf05270 */
[----:B------:R-:W-:Y:S01]  /*01f0*/  IMAD.U32 R5, RZ, RZ, UR4 ;  /* 0x00000004ff057e24 */ /* 0x000fe2000f8e00ff */
[----:B------:R-:W-:Y:S02]  /*0200*/  UIADD3 UR10, UR4, -0x1, URZ ;  /* 0xffffffff040a7890 */ /* 0x000fe4000fffe03f */
[----:B------:R-:W-:Y:S02]  /*0210*/  UISETP.EQ.AND UP0, UPT, UR4, URZ, !UP0 ;  /* 0x0000003f0400728c */ /* 0x000fe4000c702270 */
[----:B------:R1:W-:Y:S01]  /*0220*/  STL [R1+0x404], R5 ;  /* 0x0004040501007387 */ /* 0x0003e20000100800 */
[----:B------:R-:W-:Y:S02]  /*0230*/  UISETP.GE.U32.AND UP1, UPT, UR10, 0x4, UPT ;  /* 0x000000040a00788c */ /* 0x000fe4000bf26070 */
[----:B------:R-:W-:Y:S01]  /*0240*/  USEL UR14, URZ, 0x1, !UP0 ;  /* 0x000000013f0e7887 */ /* 0x000fe2000c000000 */
[----:B--2---:R-:W-:-:S03]  /*0250*/  ISETP.NE.AND P0, PT, R4, RZ, PT ;  /* 0x000000ff0400720c */ /* 0x004fc60003f05270 */
[----:B------:R-:W-:-:S10]  /*0260*/  USEL UR14, UR14, 0x2, UP1 ;  /* 0x000000020e0e7887 */ /* 0x000fd40008800000 */
[----:B-1----:R-:W-:Y:S05]  /*0270*/  @P0 BRA `(.L_x_2) ;  /* 0x0000000000480947 */ /* 0x002fea0003800000 */
[----:B------:R-:W1:Y:S01]  /*0280*/  S2UR UR9, SR_CgaCtaId ;  /* 0x00000000000979c3 */ /* 0x000e620000008800 */
[----:B------:R-:W-:Y:S01]  /*0290*/  UMOV UR4, 0x400 ;  /* 0x0000040000047882 */ /* 0x000fe20000000000 */
[----:B------:R-:W-:Y:S01]  /*02a0*/  UMOV UR5, 0x1 ;  /* 0x0000000100057882 */ /* 0x000fe20000000000 */
[----:B------:R-:W-:Y:S01]  /*02b0*/  UMOV UR6, 0x80 ;  /* 0x0000008000067882 */ /* 0x000fe20000000000 */
[----:B------:R-:W-:Y:S01]  /*02c0*/  ELECT P0, URZ, PT ;  /* 0x00000000003f782f */ /* 0x000fe20003800000 */
[----:B------:R-:W-:-:S04]  /*02d0*/  UIADD3 UR6, -UR6, 0x100000, URZ ;  /* 0x0010000006067890 */ /* 0x000fc8000fffe13f */
[----:B------:R-:W-:Y:S02]  /*02e0*/  USHF.L.U32 UR7, UR6, 0xb, URZ ;  /* 0x0000000b06077899 */ /* 0x000fe4000800063f */
[----:B------:R-:W-:Y:S02]  /*02f0*/  USHF.L.U32 UR6, UR6, 0x1, URZ ;  /* 0x0000000106067899 */ /* 0x000fe4000800063f */
[----:B-1----:R-:W-:Y:S02]  /*0300*/  ULEA UR9, UR9, UR4, 0x18 ;  /* 0x0000000409097291 */ /* 0x002fe4000f8ec03f */
[----:B------:R-:W-:-:S04]  /*0310*/  UIADD3 UR4, -UR5, 0x100000, URZ ;  /* 0x0010000005047890 */ /* 0x000fc8000fffe13f */
[----:B------:R-:W-:Y:S02]  /*0320*/  USHF.L.U32 UR5, UR4, 0xb, URZ ;  /* 0x0000000b04057899 */ /* 0x000fe4000800063f */
[----:B------:R-:W-:Y:S01]  /*0330*/  USHF.L.U32 UR4, UR4, 0x1, URZ ;  /* 0x0000000104047899 */ /* 0x000fe2000800063f */
[----:B------:R-:W1:Y:S11]  /*0340*/  FENCE.VIEW.ASYNC.S ;  /* 0x00000000000073c6 */ /* 0x000e760000000000 */
[----:B-1----:R1:W2:Y:S01]  /*0350*/  SYNCS.EXCH.64 URZ, [UR9+0xb0050], UR4 ;  /* 0x0b005004093f75b2 */ /* 0x0022a20008000100 */
[----:B------:R1:W3:Y:S01]  /*0360*/  SYNCS.EXCH.64 URZ, [UR9+0xb0060], UR6 ;  /* 0x0b006006093f75b2 */ /* 0x0002e20008000100 */
[----:B------:R1:W4:Y:S01]  /*0370*/  SYNCS.EXCH.64 URZ, [UR9+0xb0058], UR4 ;  /* 0x0b005804093f75b2 */ /* 0x0003220008000100 */
[----:B------:R1:W1:Y:S01]  /*0380*/  SYNCS.EXCH.64 URZ, [UR9+0xb0068], UR6 ;  /* 0x0b006806093f75b2 */ /* 0x0002620008000100 */
[----:B------:R-:W-:Y:S01]  /*0390*/  NOP ;  /* 0x0000000000007918 */ /* 0x000fe20000000000 */
.L_x_2:
[----:B------:R-:W5:Y:S01]  /*03a0*/  SHFL.IDX PT, R3, R2, RZ, 0x1f ;  /* 0x00001fff02037589 */ /* 0x000f6200000e0000 */
[----:B------:R-:W-:Y:S01]  /*03b0*/  NOP ;  /* 0x0000000000007918 */ /* 0x000fe20000000000 */
[----:B-----5:R-:W-:-:S13]  /*03c0*/  ISETP.NE.AND P0, PT, R3, RZ, PT ;  /* 0x000000ff0300720c */ /* 0x020fda0003f05270 */
[----:B------:R-:W-:Y:S05]  /*03d0*/  @P0 BRA `(.L_x_3) ;  /* 0x0000000000600947 */ /* 0x000fea0003800000 */
[----:B-1----:R-:W1:Y:S01]  /*03e0*/  S2UR UR5, SR_CgaCtaId ;  /* 0x00000000000579c3 */ /* 0x002e620000008800 */
[----:B------:R-:W-:Y:S01]  /*03f0*/  UMOV UR4, 0x400 ;  /* 0x0000040000047882 */ /* 0x000fe20000000000 */
[----:B------:R-:W-:Y:S01]  /*0400*/  UMOV UR6, 0x1 ;  /* 0x0000000100067882 */ /* 0x000fe20000000000 */
[----:B------:R-:W-:Y:S01]  /*0410*/  UMOV UR11, 0x100 ;  /* 0x00000100000b7882 */ /* 0x000fe20000000000 */
[----:B------:R-:W-:-:S04]  /*0420*/  UIADD3 UR6, -UR6, 0x100000, URZ ;  /* 0x0010000006067890 */ /* 0x000fc8000fffe13f */
[----:B------:R-:W-:Y:S02]  /*0430*/  USHF.L.U32 UR7, UR6, 0xb, URZ ;  /* 0x0000000b06077899 */ /* 0x000fe4000800063f */
[----:B------:R-:W-:Y:S01]  /*0440*/  USHF.L.U32 UR6, UR6, 0x1, URZ ;  /* 0x0000000106067899 */ /* 0x000fe2000800063f */
[----:B------:R-:W-:Y:S01]  /*0450*/  ELECT P0, URZ, PT ;  /* 0x00000000003f782f */ /* 0x000fe20003800000 */
[----:B-1----:R-:W-:Y:S02]  /*0460*/  ULEA UR9, UR5, UR4, 0x18 ;  /* 0x0000000405097291 */ /* 0x002fe4000f8ec03f */
[----:B------:R-:W-:-:S04]  /*0470*/  UIADD3 UR4, -UR11, 0x100000, URZ ;  /* 0x001000000b047890 */ /* 0x000fc8000fffe13f */
[----:B------:R-:W-:Y:S02]  /*0480*/  USHF.L.U32 UR5, UR4, 0xb, URZ ;  /* 0x0000000b04057899 */ /* 0x000fe4000800063f */
[----:B------:R-:W-:Y:S01]  /*0490*/  USHF.L.U32 UR4, UR4, 0x1, URZ ;  /* 0x0000000104047899 */ /* 0x000fe2000800063f */
[----:B------:R-:W1:Y:S03]  /*04a0*/  FENCE.VIEW.ASYNC.S ;  /* 0x00000000000073c6 */ /* 0x000e660000000000 */
[----:B-1----:R1:W1:Y:S08]  /*04b0*/  SYNCS.EXCH.64 URZ, [UR9+0xb0000], UR6 ;  /* 0x0b000006093f75b2 */ /* 0x0022700008000100 */
[----:B------:R1:W1:Y:S01]  /*04c0*/  SYNCS.EXCH.64 URZ, [UR9+0xb0028], UR4 ;  /* 0x0b002804093f75b2 */ /* 0x0002620008000100 */
        /* <DEDUP_REMOVED lines=8> */
[----:B------:R-:W-:Y:S01]  /*0550*/  NOP ;  /* 0x0000000000007918 */ /* 0x000fe20000000000 */
.L_x_3:
        /* <DEDUP_REMOVED lines=21> */
[----:B------:R-:W-:Y:S01]  /*06b0*/  NOP ;  /* 0x0000000000007918 */ /* 0x000fe20000000000 */
.L_x_4:
[----:B------:R-:W5:Y:S01]  /*06c0*/  SHFL.IDX PT, R3, R2, RZ, 0x1f ;  /* 0x00001fff02037589 */ /* 0x000f6200000e0000 */
[----:B------:R-:W-:Y:S01]  /*06d0*/  ELECT P0, URZ, PT ;  /* 0x00000000003f782f */ /* 0x000fe20003800000 */
[----:B------:R-:W-:Y:S01]  /*06e0*/  NOP ;  /* 0x0000000000007918 */ /* 0x000fe20000000000 */
[----:B-1----:R-:W-:Y:S02]  /*06f0*/  UMOV UR4, 0x80 ;  /* 0x0000008000047882 */ /* 0x002fe40000000000 */
[C---:B-----5:R-:W-:Y:S02]  /*0700*/  ISETP.NE.OR P0, PT, R3.reuse, RZ, !P0 ;  /* 0x000000ff0300720c */ /* 0x060fe40004705670 */
[----:B------:R-:W-:-:S11]  /*0710*/  ISETP.NE.AND P2, PT, R3, RZ, PT ;  /* 0x000000ff0300720c */ /* 0x000fd60003f45270 */
[----:B------:R-:W-:Y:S01]  /*0720*/  VOTEU.ALL UP0, P0 ;  /* 0x00000000003f7886 */ /* 0x000fe20000000000 */
[----:B------:R-:W-:Y:S01]  /*0730*/  VOTEU.ALL UP2, P0 ;  /* 0x00000000003f7886 */ /* 0x000fe20000040000 */
[----:B------:R-:W-:Y:S01]  /*0740*/  VOTEU.ALL UP3, P0 ;  /* 0x00000000003f7886 */ /* 0x000fe20000060000 */
[----:B------:R-:W-:Y:S02]  /*0750*/  VOTEU.ALL UP4, P0 ;  /* 0x00000000003f7886 */ /* 0x000fe40000080000 */
[----:B------:R-:W1:Y:S01]  /*0760*/  @!UP0 S2UR UR7, SR_CgaCtaId ;  /* 0x00000000000789c3 */ /* 0x000e620000008800 */
[----:B------:R-:W-:Y:S01]  /*0770*/  @!UP0 UMOV UR6, 0x400 ;  /* 0x0000040000068882 */ /* 0x000fe20000000000 */
[----:B------:R-:W-:-:S04]  /*0780*/  @!UP0 UIADD3 UR4, -UR4, 0x100000, URZ ;  /* 0x0010000004048890 */ /* 0x000fc8000fffe13f */
[----:B------:R-:W-:Y:S02]  /*0790*/  @!UP0 USHF.L.U32 UR5, UR4, 0xb, URZ ;  /* 0x0000000b04058899 */ /* 0x000fe4000800063f */
[----:B------:R-:W-:Y:S02]  /*07a0*/  @!UP0 USHF.L.U32 UR4, UR4, 0x1, URZ ;  /* 0x0000000104048899 */ /* 0x000fe4000800063f */
[----:B-1----:R-:W-:Y:S01]  /*07b0*/  @!UP0 ULEA UR6, UR7, UR6, 0x18 ;  /* 0x0000000607068291 */ /* 0x002fe2000f8ec03f */
[----:B------:R-:W-:Y:S01]  /*07c0*/  VOTEU.ALL UP0, P0 ;  /* 0x00000000003f7886 */ /* 0x000fe20000000000 */
[----:B------:R-:W1:Y:S10]  /*07d0*/  FENCE.VIEW.ASYNC.S ;  /* 0x00000000000073c6 */ /* 0x000e740000000000 */
[----:B-1----:R1:W1:Y:S01]  /*07e0*/  @!UP0 SYNCS.EXCH.64 URZ, [UR6+0xb0090], UR4 ;  /* 0x0b009004063f85b2 */ /* 0x0022620008000100 */
[----:B------:R1:W1:Y:S01]  /*07f0*/  @!UP2 SYNCS.EXCH.64 URZ, [UR6+0xb0098], UR4 ;  /* 0x0b009804063fa5b2 */ /* 0x0002620008000100 */
[----:B------:R1:W1:Y:S01]  /*0800*/  @!UP3 SYNCS.EXCH.64 URZ, [UR6+0xb00a0], UR4 ;  /* 0x0b00a004063fb5b2 */ /* 0x0002620008000100 */
[----:B------:R1:W1:Y:S01]  /*0810*/  @!UP4 SYNCS.EXCH.64 URZ, [UR6+0xb00a8], UR4 ;  /* 0x0b00a804063fc5b2 */ /* 0x0002620008000100 */
[----:B------:R-:W-:Y:S01]  /*0820*/  NOP ;  /* 0x0000000000007918 */ /* 0x000fe20000000000 */
[----:B------:R-:W-:Y:S05]  /*0830*/  @P2 BRA `(.L_x_5) ;  /* 0x0000000000582947 */ /* 0x000fea0003800000 */
[----:B-1----:R-:W1:Y:S01]  /*0840*/  S2UR UR5, SR_CgaCtaId ;  /* 0x00000000000579c3 */ /* 0x002e620000008800 */
[----:B------:R-:W-:Y:S01]  /*0850*/  UMOV UR4, 0x400 ;  /* 0x0000040000047882 */ /* 0x000fe20000000000 */
[----:B------:R-:W-:Y:S01]  /*0860*/  UMOV UR6, 0x20 ;  /* 0x0000002000067882 */ /* 0x000fe20000000000 */
[----:B------:R-:W-:Y:S01]  /*0870*/  UMOV UR7, 0x80 ;  /* 0x0000008000077882 */ /* 0x000fe20000000000 */
[----:B------:R-:W-:Y:S01]  /*0880*/  ELECT P0, URZ, PT ;  /* 0x00000000003f782f */ /* 0x000fe20003800000 */
[----:B-1----:R-:W-:Y:S02]  /*0890*/  ULEA UR9, UR5, UR4, 0x18 ;  /* 0x0000000405097291 */ /* 0x002fe4000f8ec03f */
[----:B------:R-:W-:-:S04]  /*08a0*/  UIADD3 UR4, -UR6, 0x100000, URZ ;  /* 0x0010000006047890 */ /* 0x000fc8000fffe13f */
[----:B------:R-:W-:Y:S02]  /*08b0*/  USHF.L.U32 UR5, UR4, 0xb, URZ ;  /* 0x0000000b04057899 */ /* 0x000fe4000800063f */
[----:B------:R-:W-:Y:S02]  /*08c0*/  USHF.L.U32 UR4, UR4, 0x1, URZ ;  /* 0x0000000104047899 */ /* 0x000fe4000800063f */
        /* <DEDUP_REMOVED lines=13> */
.L_x_5:
[----:B-1----:R-:W-:Y:S01]  /*09a0*/  R2UR UR4, R5 ;  /* 0x00000000050472ca */ /* 0x002fe200000e0000 */
[----:B------:R-:W-:Y:S01]  /*09b0*/  NOP ;  /* 0x0000000000007918 */ /* 0x000fe20000000000 */
[----:B------:R-:W-:Y:S01]  /*09c0*/  MOV R2, UR8 ;  /* 0x0000000800027c02 */ /* 0x000fe20008000f00 */
[----:B--234-:R-:W-:Y:S03]  /*09d0*/  BAR.SYNC.DEFER_BLOCKING 0x0 ;  /* 0x0000000000007b1d */ /* 0x01cfe60000010000 */
[----:B------:R-:W-:-:S07]  /*09e0*/  ISETP.EQ.AND P2, PT, R2, 0x1, P1 ;  /* 0x000000010200780c */ /* 0x000fce0000f42270 */
[----:B------:R-:W-:-:S13]  /*09f0*/  ISETP.NE.AND P0, PT, RZ, UR4, PT ;  /* 0x00000004ff007c0c */ /* 0x000fda000bf05270 */
[----:B------:R-:W-:Y:S05]  /*0a00*/  @!P0 BRA `(.L_x_6) ;  /* 0x0000040c00408947 */ /* 0x000fea0003800000 */
[----:B------:R-:W-:-:S06]  /*0a10*/  UISETP.GT.U32.AND UP0, UPT, UR10, 0x3, UPT ;  /* 0x000000030a00788c */ /* 0x000fcc000bf04070 */
[----:B------:R-:W-:-:S13]  /*0a20*/  PLOP3.LUT P0, PT, PT, PT, UP0, 0x80, 0x0 ;  /* 0x000000000000781c */ /* 0x000fda0003f0f008 */
[----:B------:R-:W-:Y:S05]  /*0a30*/  @P0 EXIT ;  /* 0x000000000000094d */ /* 0x000fea0003800000 */
.L_x_7:
[----:B------:R-:W-:-:S08]  /*0a40*/  NOP ;  /* 0x0000000000007918 */ /* 0x000fd00000000000 */
[----:B------:R-:W1:Y:S02]  /*0a50*/  USETMAXREG.TRY_ALLOC.CTAPOOL UP0, 0xf0 ;  /* 0x000000f0000079c8 */ /* 0x000e640008000600 */
[----:B-1----:R-:W-:-:S13]  /*0a60*/  PLOP3.LUT P0, PT, PT, PT, UP0, 0x80, 0x0 ;  /* 0x000000000000781c */ /* 0x002fda0003f0f008 */
[----:B------:R-:W-:Y:S05]  /*0a70*/  @!P0 BRA `(.L_x_7) ;  /* 0xfffffffc00f08947 */ /* 0x000fea000383ffff */
[----:B------:R-:W2:Y:S01]  /*0a80*/  LDL R2, [R1+0x404] ;  /* 0x0004040001027983 */ /* 0x000ea20000100800 */
[----:B------:R-:W1:Y:S01]  /*0a90*/  S2UR UR5, SR_CTAID.X ;  /* 0x00000000000579c3 */ /* 0x000e620000002500 */
[----:B------:R-:W-:Y:S01]  /*0aa0*/  UMOV UR11, URZ ;  /* 0x0000003f000b7c82 */ /* 0x000fe20008000000 */
[----:B--2---:R-:W-:-:S13]  /*0ab0*/  R2UR UR4, R2 ;  /* 0x00000000020472ca */ /* 0x004fda00000e0000 */
[----:B------:R-:W-:-:S03]  /*0ac0*/  UISETP.NE.AND UP0, UPT, UR4, 0x1, UPT ;  /* 0x000000010400788c */ /* 0x000fc6000bf05270 */
[----:B------:R-:W-:-:S03]  /*0ad0*/  UMOV UR4, URZ ;  /* 0x0000003f00047c82 */ /* 0x000fc60008000000 */
[----:B------:R-:W-:-:S13]  /*0ae0*/  PLOP3.LUT P0, PT, PT, PT, UP0, 0x80, 0x0 ;  /* 0x000000000000781c */ /* 0x000fda0003f0f008 */
[----:B-1----:R-:W-:Y:S05]  /*0af0*/  @!P0 BRA `(.L_x_8) ;  /* 0x0000000000488947 */ /* 0x002fea0003800000 */
[----:B------:R-:W-:Y:S01]  /*0b00*/  R2UR UR6, R2 ;  /* 0x00000000020672ca */ /* 0x000fe200000e0000 */
[----:B------:R-:W-:-:S12]  /*0b10*/  UMOV UR11, 0x1 ;  /* 0x00000001000b7882 */ /* 0x000fd80000000000 */
[----:B------:R-:W-:-:S06]  /*0b20*/  UISETP.NE.AND UP0, UPT, UR6, 0x2, UPT ;  /* 0x000000020600788c */ /* 0x000fcc000bf05270 */
[----:B------:R-:W-:-:S13]  /*0b30*/  PLOP3.LUT P1, PT, PT, PT, UP0, 0x80, 0x0 ;  /* 0x000000000000781c */ /* 0x000fda0003f2f008 */
[----:B------:R-:W-:Y:S05]  /*0b40*/  @!P1 BRA `(.L_x_8) ;  /* 0x0000000000349947 */ /* 0x000fea0003800000 */
[----:B------:R-:W-:-:S13]  /*0b50*/  R2UR UR4, R2 ;  /* 0x00000000020472ca */ /* 0x000fda00000e0000 */
[----:B------:R-:W-:-:S06]  /*0b60*/  UISETP.NE.AND UP0, UPT, UR4, 0x3, UPT ;  /* 0x000000030400788c */ /* 0x000fcc000bf05270 */
[----:B------:R-:W-:-:S13]  /*0b70*/  PLOP3.LUT P1, PT, PT, PT, UP0, 0x80, 0x0 ;  /* 0x000000000000781c */ /* 0x000fda0003f2f008 */
[----:B------:R-:W-:Y:S05]  /*0b80*/  @!P1 BRA `(.L_x_9) ;  /* 0x00000000001c9947 */ /* 0x000fea0003800000 */
[----:B------:R-:W-:-:S13]  /*0b90*/  R2UR UR4, R2 ;  /* 0x00000000020472ca */ /* 0x000fda00000e0000 */
[----:B------:R-:W-:-:S11]  /*0ba0*/  UISETP.NE.AND UP0, UPT, UR4, 0x4, UPT ;  /* 0x000000040400788c */ /* 0x000fd6000bf05270 */
[----:B------:R-:W-:Y:S01]  /*0bb0*/  @!UP0 UMOV UR4, 0x1 ;  /* 0x0000000100048882 */ /* 0x000fe20000000000 */
[----:B------:R-:W-:Y:S01]  /*0bc0*/  @!UP0 UMOV UR11, 0x1 ;  /* 0x00000001000b8882 */ /* 0x000fe20000000000 */
[----:B------:R-:W-:Y:S01]  /*0bd0*/  @UP0 UMOV UR4, URZ ;  /* 0x0000003f00040c82 */ /* 0x000fe20008000000 */
[----:B------:R-:W-:Y:S01]  /*0be0*/  @UP0 UMOV UR11, URZ ;  /* 0x0000003f000b0c82 */ /* 0x000fe20008000000 */
[----:B------:R-:W-:Y:S05]  /*0bf0*/  BRA `(.L_x_8) ;  /* 0x0000000000087947 */ /* 0x000fea0003800000 */
.L_x_9:
[----:B------:R-:W-:Y:S01]  /*0c00*/  UMOV UR4, 0x1 ;  /* 0x0000000100047882 */ /* 0x000fe20000000000 */
[----:B------:R-:W-:-:S05]  /*0c10*/  UMOV UR11, URZ ;  /* 0x0000003f000b7c82 */ /* 0x000fca0008000000 */
.L_x_8:
[----:B------:R-:W-:Y:S05]  /*0c20*/  @!P0 BRA `(.L_x_10) ;  /* 0x0000000000688947 */ /* 0x000fea0003800000 */
[----:B------:R-:W-:-:S13]  /*0c30*/  R2UR UR6, R2 ;  /* 0x00000000020672ca */ /* 0x000fda00000e0000 */
[----:B------:R-:W-:-:S06]  /*0c40*/  UISETP.NE.AND UP0, UPT, UR6, 0x2, UPT ;  /* 0x000000020600788c */ /* 0x000fcc000bf05270 */
[----:B------:R-:W-:-:S13]  /*0c50*/  PLOP3.LUT P0, PT, PT, PT, UP0, 0x80, 0x0 ;  /* 0x000000000000781c */ /* 0x000fda0003f0f008 */
[----:B------:R-:W-:Y:S05]  /*0c60*/  @!P0 BRA `(.L_x_11) ;  /* 0x0000000000488947 */ /* 0x000fea0003800000 */
[----:B------:R-:W-:-:S13]  /*0c70*/  R2UR UR6, R2 ;  /* 0x00000000020672ca */ /* 0x000fda00000e0000 */
[----:B------:R-:W-:-:S06]  /*0c80*/  UISETP.NE.AND UP0, UPT, UR6, 0x3, UPT ;  /* 0x000000030600788c */ /* 0x000fcc000bf05270 */
[----:B------:R-:W-:-:S13]  /*0c90*/  PLOP3.LUT P0, PT, PT, PT, UP0, 0x80, 0x0 ;  /* 0x000000000000781c */ /* 0x000fda0003f0f008 */
[----:B------:R-:W-:Y:S05]  /*0ca0*/  @!P0 BRA `(.L_x_12) ;  /* 0x0000000000288947 */ /* 0x000fea0003800000 */
[----:B------:R-:W-:Y:S01]  /*0cb0*/  R2UR UR6, R2 ;  /* 0x00000000020672ca */ /* 0x000fe200000e0000 */
[----:B------:R-:W-:-:S05]  /*0cc0*/  IMAD.U32 R2, RZ, RZ, UR5 ;  /* 0x00000005ff027e24 */ /* 0x000fca000f8e00ff */
[----:B------:R4:W-:Y:S07]  /*0cd0*/  STL [R1+0x400], R2 ;  /* 0x0004000201007387 */ /* 0x0009ee0000100800 */
[----:B------:R-:W-:-:S06]  /*0ce0*/  UISETP.NE.AND UP0, UPT, UR6, 0x4, UPT ;  /* 0x000000040600788c */ /* 0x000fcc000bf05270 */
[----:B------:R-:W-:-:S13]  /*0cf0*/  PLOP3.LUT P0, PT, PT, PT, UP0, 0x80, 0x0 ;  /* 0x000000000000781c */ /* 0x000fda0003f0f008 */
[----:B----4-:R-:W-:Y:S05]  /*0d00*/  @P0 BRA `(.L_x_13) ;  /* 0x00000000003c0947 */ /* 0x010fea0003800000 */
[----:B------:R-:W-:-:S06]  /*0d10*/  ULEA UR6, UR5, 0x3, 0x1 ;  /* 0x0000000305067891 */ /* 0x000fcc000f8e083f */
[----:B------:R-:W-:-:S05]  /*0d20*/  IMAD.U32 R2, RZ, RZ, UR6 ;  /* 0x00000006ff027e24 */ /* 0x000fca000f8e00ff */
[----:B------:R4:W-:Y:S01]  /*0d30*/  STL [R1+0x400], R2 ;  /* 0x0004000201007387 */ /* 0x0009e20000100800 */
[----:B------:R-:W-:Y:S05]  /*0d40*/  BRA `(.L_x_13) ;  /* 0x00000000002c7947 */ /* 0x000fea0003800000 */
.L_x_12:
[----:B------:R-:W-:-:S06]  /*0d50*/  ULEA UR6, UR5, 0x2, 0x1 ;  /* 0x0000000205067891 */ /* 0x000fcc000f8e083f */
[----:B------:R-:W-:-:S05]  /*0d60*/  MOV R2, UR6 ;  /* 0x0000000600027c02 */ /* 0x000fca0008000f00 */
[----:B------:R3:W-:Y:S01]  /*0d70*/  STL [R1+0x400], R2 ;  /* 0x0004000201007387 */ /* 0x0007e20000100800 */
[----:B------:R-:W-:Y:S05]  /*0d80*/  BRA `(.L_x_13) ;  /* 0x00000000001c7947 */ /* 0x000fea0003800000 */
.L_x_11:
[----:B------:R-:W-:-:S06]  /*0d90*/  ULEA UR6, UR5, 0x1, 0x1 ;  /* 0x0000000105067891 */ /* 0x000fcc000f8e083f */
[----:B------:R-:W-:-:S05]  /*0da0*/  IMAD.U32 R2, RZ, RZ, UR6 ;  /* 0x00000006ff027e24 */ /* 0x000fca000f8e00ff */
[----:B------:R2:W-:Y:S01]  /*0db0*/  STL [R1+0x400], R2 ;  /* 0x0004000201007387 */ /* 0x0005e20000100800 */
[----:B------:R-:W-:Y:S05]  /*0dc0*/  BRA `(.L_x_13) ;  /* 0x00000000000c7947 */ /* 0x000fea0003800000 */
.L_x_10:
[----:B------:R-:W-:-:S06]  /*0dd0*/  USHF.L.U32 UR6, UR5, 0x1, URZ ;  /* 0x0000000105067899 */ /* 0x000fcc000800063f */
[----:B------:R-:W-:-:S05]  /*0de0*/  IMAD.U32 R2, RZ, RZ, UR6 ;  /* 0x00000006ff027e24 */ /* 0x000fca000f8e00ff */
[----:B------:R1:W-:Y:S02]  /*0df0*/  STL [R1+0x400], R2 ;  /* 0x0004000201007387 */ /* 0x0003e40000100800 */
.L_x_13:
[----:B------:R-:W-:-:S04]  /*0e00*/  ULOP3.LUT UR6, UR14, 0x1, URZ, 0xfc, !UPT ;  /* 0x000000010e067892 */ /* 0x000fc8000f8efc3f */
[----:B------:R-:W-:-:S06]  /*0e10*/  UISETP.NE.AND UP0, UPT, UR6, 0x3, UPT ;  /* 0x000000030600788c */ /* 0x000fcc000bf05270 */
[----:B------:R-:W-:-:S13]  /*0e20*/  PLOP3.LUT P0, PT, PT, PT, UP0, 0x80, 0x0 ;  /* 0x000000000000781c */ /* 0x000fda0003f0f008 */
[----:B------:R-:W-:Y:S05]  /*0e30*/  @!P0 BRA `(.L_x_14) ;  /* 0x0000000000048947 */ /* 0x000fea0003800000 */
[----:B------:R-:W-:Y:S01]  /*0e40*/  BPT.TRAP 0x1 ;  /* 0x000000040000795c */ /* 0x000fe20000300000 */
.L_x_14:
[----:B-1234-:R-:W2:Y:S01]  /*0e50*/  LDL R2, [R1+0x400] ;  /* 0x0004000001027983 */ /* 0x01eea20000100800 */
[----:B------:R-:W1:Y:S01]  /*0e60*/  S2UR UR6, SR_CgaCtaId ;  /* 0x00000000000679c3 */ /* 0x000e620000008800 */
[----:B------:R-:W-:Y:S01]  /*0e70*/  UMOV UR61, 0x400 ;  /* 0x00000400003d7882 */ /* 0x000fe20000000000 */
[----:B------:R-:W-:Y:S02]  /*0e80*/  SHF.R.S32.HI R3, RZ, 0x1f, R0 ;  /* 0x0000001fff037819 */ /* 0x000fe40000011400 */
[----:B------:R-:W-:Y:S01]  /*0e90*/  MOV R9, UR4 ;  /* 0x0000000400097c02 */ /* 0x000fe20008000f00 */
[----:B------:R-:W-:Y:S01]  /*0ea0*/  ULEA UR4, UR5, 0x17f, 0x7 ;  /* 0x0000017f05047891 */ /* 0x000fe2000f8e383f */
[----:B------:R-:W-:Y:S02]  /*0eb0*/  LEA.HI R3, R3, R0, RZ, 0x7 ;  /* 0x0000000003037211 */ /* 0x000fe400078f38ff */
[----:B------:R-:W-:Y:S01]  /*0ec0*/  SHF.L.U32 R9, R9, 0x1f, RZ ;  /* 0x0000001f09097819 */ /* 0x000fe200000006ff */
[----:B------:R-:W3:Y:S01]  /*0ed0*/  LDC R8, c[0x0][0x28c] ;  /* 0x0000a300ff087b82 */ /* 0x000ee20000000800 */
[----:B------:R-:W-:Y:S01]  /*0ee0*/  LOP3.LUT R3, R3, 0xffffff80, RZ, 0xc0, !PT ;  /* 0xffffff8003037812 */ /* 0x000fe200078ec0ff */
[----:B------:R-:W-:-:S04]  /*0ef0*/  USHF.R.U32.HI UR4, URZ, 0x8, UR4 ;  /* 0x000000083f047899 */ /* 0x000fc80008011604 */
[----:B------:R-:W-:-:S05]  /*0f00*/  IMAD.IADD R3, R0, 0x1, -R3 ;  /* 0x0000000100037824 */ /* 0x000fca00078e0a03 */
[----:B------:R-:W-:Y:S01]  /*0f10*/  SHF.R.S32.HI R4, RZ, 0x1f, R3 ;  /* 0x0000001fff047819 */ /* 0x000fe20000011403 */
[----:B-1----:R-:W-:-:S03]  /*0f20*/  ULEA UR61, UR6, UR61, 0x18 ;  /* 0x0000003d063d7291 */ /* 0x002fc6000f8ec03f */
[CC--:B------:R-:W-:Y:S02]  /*0f30*/  LEA.HI R6, R4.reuse, R3.reuse, RZ, 0x2 ;  /* 0x0000000304067211 */ /* 0x0c0fe400078f10ff */
[----:B------:R-:W-:Y:S01]  /*0f40*/  LEA.HI R4, R4, R3, RZ, 0x5 ;  /* 0x0000000304047211 */ /* 0x000fe200078f28ff */
[----:B------:R-:W-:Y:S01]  /*0f50*/  ULEA UR6, UR11, UR61, 0x3 ;  /* 0x0000003d0b067291 */ /* 0x000fe2000f8e183f */
[----:B------:R-:W-:-:S08]  /*0f60*/  SHF.R.S32.HI R7, RZ, 0x2, R6 ;  /* 0x00000002ff077819 */ /* 0x000fd00000011406 */
[----:B------:R-:W1:Y:S01]  /*0f70*/  SYNCS.PHASECHK.TRANS64.TRYWAIT P1, [UR6+0xb0050], R9 ;  /* 0x0b005009ff0075a7 */ /* 0x000e620008020146 */
[----:B--2---:R-:W-:Y:S02]  /*0f80*/  R2UR UR7, R2 ;  /* 0x00000000020772ca */ /* 0x004fe400000e0000 */
[----:B------:R-:W-:Y:S02]  /*0f90*/  SHF.R.S32.HI R2, RZ, 0x1f, R6 ;  /* 0x0000001fff027819 */ /* 0x000fe40000011406 */
[----:B------:R-:W-:Y:S02]  /*0fa0*/  LOP3.LUT R6, R6, 0x7ffffffc, RZ, 0xc0, !PT ;  /* 0x7ffffffc06067812 */ /* 0x000fe400078ec0ff */
[----:B------:R-:W-:Y:S01]  /*0fb0*/  LEA.HI R5, R2, R7, RZ, 0x3 ;  /* 0x0000000702057211 */ /* 0x000fe200078f18ff */
[----:B---3--:R-:W-:-:S03]  /*0fc0*/  VIADD R2, R8, 0xff ;  /* 0x000000ff08027836 */ /* 0x008fc60000000000 */
[----:B------:R-:W-:Y:S02]  /*0fd0*/  LOP3.LUT R8, R5, 0xfffffff8, RZ, 0xc0, !PT ;  /* 0xfffffff805087812 */ /* 0x000fe400078ec0ff */
[----:B------:R-:W-:Y:S02]  /*0fe0*/  SHF.R.S32.HI R5, RZ, 0x1f, R2 ;  /* 0x0000001fff057819 */ /* 0x000fe40000011402 */
[----:B------:R-:W-:Y:S02]  /*0ff0*/  IADD3 R8, R7, -R8, RZ ;  /* 0x8000000807087210 */ /* 0x000fe40007ffe0ff */
[----:B------:R-:W-:Y:S01]  /*1000*/  LEA.HI R5, R5, R2, RZ, 0x8 ;  /* 0x0000000205057211 */ /* 0x000fe200078f40ff */
[----:B------:R-:W-:Y:S01]  /*1010*/  IMAD.IADD R2, R3, 0x1, -R6 ;  /* 0x0000000103027824 */ /* 0x000fe200078e0a06 */
[----:B------:R-:W-:Y:S02]  /*1020*/  SHF.R.S32.HI R7, RZ, 0x5, R4 ;  /* 0x00000005ff077819 */ /* 0x000fe40000011404 */
[----:B------:R-:W-:-:S02]  /*1030*/  SHF.R.S32.HI R5, RZ, 0x8, R5 ;  /* 0x00000008ff057819 */ /* 0x000fc40000011405 */
[----:B------:R-:W-:Y:S01]  /*1040*/  MOV R6, UR7 ;  /* 0x0000000700067c02 */ /* 0x000fe20008000f00 */
[----:B------:R-:W-:Y:S01]  /*1050*/  IMAD R7, R7, 0x10, R8 ;  /* 0x0000001007077824 */ /* 0x000fe200078e0208 */
[----:B------:R-:W-:Y:S01]  /*1060*/  VIMNMX R194, R5, UR4, PT ;  /* 0x0000000405c27c48 */ /* 0x000fe2000bfe0100 */
[----:B-1----:R-:W-:Y:S06]  /*1070*/  @!P1 BRA `(.L_x_15) ;  /* 0x0000041c00449947 */ /* 0x002fec0003800000 */
.L_x_114:
[----:B------:R-:W-:Y:S02]  /*1080*/  IMAD.SHL.U32 R2, R2, 0x2, RZ ;  /* 0x0000000202027824 */ /* 0x000fe400078e00ff */
[----:B------:R-:W-:Y:S01]  /*1090*/  IMAD R7, R6, 0x40, R7 ;  /* 0x0000004006077824 */ /* 0x000fe200078e0207 */
[----:B------:R-:W-:Y:S06]  /*10a0*/  @!P0 BRA `(.L_x_16) ;  /* 0x0000000000048947 */ /* 0x000fec0003800000 */
[----:B------:R-:W-:Y:S01]  /*10b0*/  BPT.TRAP 0x1 ;  /* 0x000000040000795c */ /* 0x000fe20000300000 */
.L_x_16:
[----:B------:R-:W-:Y:S01]  /*10c0*/  SHF.L.U32 R3, RZ, 0x1f, RZ ;  /* 0x0000001fff037819 */ /* 0x000fe200000006ff */
[----:B------:R-:W-:Y:S01]  /*10d0*/  UIADD3 UR15, UR61, 0xb0090, URZ ;  /* 0x000b00903d0f7890 */ /* 0x000fe2000fffe03f */
[----:B------:R-:W-:Y:S02]  /*10e0*/  ISETP.NE.AND P2, PT, RZ, UR10, PT ;  /* 0x0000000aff007c0c */ /* 0x000fe4000bf45270 */
[----:B------:R-:W2:Y:S02]  /*10f0*/  SYNCS.PHASECHK.TRANS64.TRYWAIT P1, [UR61+0xb0000], R3 ;  /* 0x0b000003ff0075a7 */ /* 0x000ea4000802017d */
[----:B--2---:R-:W-:Y:S09]  /*1100*/  @!P1 BRA `(.L_x_17) ;  /* 0x0000041c00389947 */ /* 0x004ff20003800000 */
.L_x_115:
[----:B-1----:R-:W2:Y:S02]  /*1110*/  LDL R4, [R1+0x404] ;  /* 0x0004040001047983 */ /* 0x002ea40000100800 */
[----:B--2---:R-:W-:Y:S02]  /*1120*/  R2UR UR4, R4 ;  /* 0x00000000040472ca */ /* 0x004fe400000e0000 */
[----:B------:R-:W-:-:S04]  /*1130*/  SEL R4, RZ, 0x1, P2 ;  /* 0x00000001ff047807 */ /* 0x000fc80001000000 */
[----:B------:R-:W-:-:S07]  /*1140*/  SHF.L.U32 R4, R4, 0x1f, RZ ;  /* 0x0000001f04047819 */ /* 0x000fce00000006ff */
[----:B------:R-:W-:-:S06]  /*1150*/  ULEA UR4, UR4, UR15, 0x3 ;  /* 0x0000000f04047291 */ /* 0x000fcc000f8e183f */
[----:B------:R-:W-:-:S03]  /*1160*/  MOV R5, UR4 ;  /* 0x0000000400057c02 */ /* 0x000fc60008000f00 */
[----:B------:R-:W1:Y:S02]  /*1170*/  SYNCS.PHASECHK.TRANS64.TRYWAIT P1, [UR4+-0x8], R4 ;  /* 0xfffff804ff0075a7 */ /* 0x000e640008020144 */
[----:B------:R2:W-:Y:S02]  /*1180*/  STL [R1+0x408], R5 ;  /* 0x0004080501007387 */ /* 0x0005e40000100800 */
[----:B-12---:R-:W-:Y:S05]  /*1190*/  @!P1 BRA `(.L_x_18) ;  /* 0x0000041c002c9947 */ /* 0x006fea0003800000 */
.L_x_116:
[----:B------:R-:W-:Y:S01]  /*11a0*/  USHF.R.U32.HI UR4, URZ, 0x4, UR61 ;  /* 0x000000043f047899 */ /* 0x000fe2000801163d */
[----:B------:R-:W-:Y:S01]  /*11b0*/  WARPGROUP.ARRIVE ;  /* 0x00000000000079c5 */ /* 0x000fe20000000000 */
[----:B------:R-:W-:Y:S01]  /*11c0*/  UIADD3 UR5, UR61, 0x10000, URZ ;  /* 0x000100003d057890 */ /* 0x000fe2000fffe03f */
[C---:B------:R-:W-:Y:S01]  /*11d0*/  VIADD R6, R2.reuse, 0x9 ;  /* 0x0000000902067836 */ /* 0x040fe20000000000 */
[----:B------:R-:W-:Y:S01]  /*11e0*/  ULOP3.LUT UR4, UR4, 0x3fff, URZ, 0xc0, !UPT ;  /* 0x00003fff04047892 */ /* 0x000fe2000f8ec03f */
[C---:B-1----:R-:W-:Y:S01]  /*11f0*/  IADD3 R4, R2.reuse, 0x8, RZ ;  /* 0x0000000802047810 */ /* 0x042fe20007ffe0ff */
[----:B------:R-:W-:Y:S01]  /*1200*/  USHF.R.U32.HI UR5, URZ, 0x4, UR5 ;  /* 0x000000043f057899 */ /* 0x000fe20008011605 */
[C---:B------:R-:W-:Y:S01]  /*1210*/  ISETP.GT.AND P4, PT, R7.reuse, R2, PT ;  /* 0x000000020700720c */ /* 0x040fe20003f84270 */
[----:B------:R-:W-:Y:S01]  /*1220*/  ULOP3.LUT UR4, UR4, 0x10000, URZ, 0xfc, !UPT ;  /* 0x0001000004047892 */ /* 0x000fe2000f8efc3f */
[C---:B------:R-:W-:Y:S01]  /*1230*/  ISETP.GE.AND P6, PT, R7.reuse, R6, PT ;  /* 0x000000060700720c */ /* 0x040fe20003fc6270 */
[----:B------:R-:W-:Y:S01]  /*1240*/  ULOP3.LUT UR5, UR5, 0x3fff, URZ, 0xc0, !UPT ;  /* 0x00003fff05057892 */ /* 0x000fe2000f8ec03f */
[C---:B------:R-:W-:Y:S01]  /*1250*/  VIADD R6, R2.reuse, 0x19 ;  /* 0x0000001902067836 */ /* 0x040fe20000000000 */
[----:B------:R-:W-:Y:S01]  /*1260*/  ULEA UR11, UR11, UR4, 0xb ;  /* 0x000000040b0b7291 */ /* 0x000fe2000f8e583f */
[C---:B------:R-:W-:Y:S01]  /*1270*/  ISETP.GE.AND P5, PT, R7.reuse, R4, PT ;  /* 0x000000040700720c */ /* 0x040fe20003fa6270 */
[----:B------:R-:W-:Y:S01]  /*1280*/  ULOP3.LUT UR60, UR5, 0x10000, URZ, 0xfc, !UPT ;  /* 0x00010000053c7892 */ /* 0x000fe2000f8efc3f */
[C---:B------:R-:W-:Y:S01]  /*1290*/  ISETP.GE.AND P3, PT, R7.reuse, R2, PT ;  /* 0x000000020700720c */ /* 0x040fe20003f66270 */
[----:B------:R-:W-:Y:S01]  /*12a0*/  UMOV UR7, 0x40000040 ;  /* 0x4000004000077882 */ /* 0x000fe20000000000 */
[----:B------:R-:W-:Y:S01]  /*12b0*/  UMOV UR9, 0x40000040 ;  /* 0x4000004000097882 */ /* 0x000fe20000000000 */
[----:B------:R-:W-:Y:S01]  /*12c0*/  UMOV UR5, UR7 ;  /* 0x0000000700057c82 */ /* 0x000fe20008000000 */
[----:B------:R-:W-:Y:S01]  /*12d0*/  UMOV UR6, UR11 ;  /* 0x0000000b00067c82 */ /* 0x000fe20008000000 */
[----:B------:R-:W-:Y:S01]  /*12e0*/  IMAD.U32 R207, RZ, RZ, UR7 ;  /* 0x00000007ffcf7e24 */ /* 0x000fe2000f8e00ff */
[----:B------:R-:W-:Y:S01]  /*12f0*/  UMOV UR4, UR6 ;  /* 0x0000000600047c82 */ /* 0x000fe20008000000 */
[----:B------:R-:W-:Y:S01]  /*1300*/  IMAD.U32 R206, RZ, RZ, UR6 ;  /* 0x00000006ffce7e24 */ /* 0x000fe2000f8e00ff */
[----:B------:R-:W-:Y:S01]  /*1310*/  UMOV UR6, UR60 ;  /* 0x0000003c00067c82 */ /* 0x000fe20008000000 */
[----:B------:R-:W-:Y:S01]  /*1320*/  IMAD.U32 R205, RZ, RZ, UR9 ;  /* 0x00000009ffcd7e24 */ /* 0x000fe2000f8e00ff */
[----:B------:R-:W-:Y:S01]  /*1330*/  QGMMA.64x256x32.F32.E4M3.E4M3 R24, gdesc[UR4], RZ, !UPT, gsb0 ;  /* 0x03e00000041879f3 */ /* 0x000fe2000c0008ff */
[----:B------:R-:W-:Y:S01]  /*1340*/  UIADD3 UR4, UR11, 0x2, URZ ;  /* 0x000000020b047890 */ /* 0x000fe2000fffe03f */
[C---:B------:R-:W-:Y:S01]  /*1350*/  VIADD R4, R2.reuse, 0x18 ;  /* 0x0000001802047836 */ /* 0x040fe20000000000 */
[----:B------:R-:W-:Y:S01]  /*1360*/  UIADD3 UR6, UR60, 0x2, URZ ;  /* 0x000000023c067890 */ /* 0x000fe2000fffe03f */
[C---:B------:R-:W-:Y:S01]  /*1370*/  IADD3 R10, R2.reuse, 0x11, RZ ;  /* 0x00000011020a7810 */ /* 0x040fe20007ffe0ff */
[----:B------:R-:W-:Y:S01]  /*1380*/  UMOV UR5, UR9 ;  /* 0x0000000900057c82 */ /* 0x000fe20008000000 */
[----:B------:R-:W-:Y:S01]  /*1390*/  UMOV UR7, 0x40000040 ;  /* 0x4000004000077882 */ /* 0x000fe20000000000 */
[----:B------:R-:W-:Y:S01]  /*13a0*/  UMOV UR9, 0x40000040 ;  /* 0x4000004000097882 */ /* 0x000fe20000000000 */
[----:B------:R-:W-:Y:S01]  /*13b0*/  UMOV UR8, UR4 ;  /* 0x0000000400087c82 */ /* 0x000fe20008000000 */
[----:B------:R-:W-:Y:S01]  /*13c0*/  MOV R203, UR9 ;  /* 0x0000000900cb7c02 */ /* 0x000fe20008000f00 */
[----:B------:R-:W-:Y:S01]  /*13d0*/  UMOV UR4, UR8 ;  /* 0x0000000800047c82 */ /* 0x000fe20008000000 */
[----:B------:R-:W-:Y:S01]  /*13e0*/  MOV R204, UR8 ;  /* 0x0000000800cc7c02 */ /* 0x000fe20008000f00 */
[----:B------:R-:W-:Y:S01]  /*13f0*/  UIADD3 UR12, UR11, 0x202, URZ ;  /* 0x000002020b0c7890 */ /* 0x000fe2000fffe03f */
[C---:B------:R-:W-:Y:S01]  /*1400*/  VIADD R8, R2.reuse, 0x10 ;  /* 0x0000001002087836 */ /* 0x040fe20000000000 */
[----:B------:R-:W-:Y:S01]  /*1410*/  UMOV UR13, 0x40000040 ;  /* 0x40000040000d7882 */ /* 0x000fe20000000000 */
[----:B------:R-:W-:Y:S01]  /*1420*/  UIADD3 UR16, UR11, 0x204, URZ ;  /* 0x000002040b107890 */ /* 0x000fe2000fffe03f */
[C---:B------:R-:W-:Y:S01]  /*1430*/  ISETP.GE.AND P2, PT, R7.reuse, R10, PT ;  /* 0x0000000a0700720c */ /* 0x040fe20003f46270 */
[----:B------:R-:W-:Y:S01]  /*1440*/  UMOV UR17, 0x40000040 ;  /* 0x4000004000117882 */ /* 0x000fe20000000000 */
[----:B------:R-:W-:Y:S01]  /*1450*/  UIADD3 UR20, UR11, 0x206, URZ ;  /* 0x000002060b147890 */ /* 0x000fe2000fffe03f */
[----:B------:R-:W-:Y:S01]  /*1460*/  ISETP.GE.AND P1, PT, R7, R8, PT ;  /* 0x000000080700720c */ /* 0x000fe20003f26270 */
[----:B------:R-:W-:Y:S01]  /*1470*/  UMOV UR21, 0x40000040 ;  /* 0x4000004000157882 */ /* 0x000fe20000000000 */
[----:B------:R-:W-:Y:S01]  /*1480*/  UIADD3 UR24, UR11, 0x400, URZ ;  /* 0x000004000b187890 */ /* 0x000fe2000fffe03f */
[C---:B------:R-:W-:Y:S01]  /*1490*/  VIADD R8, R2.reuse, 0x49 ;  /* 0x0000004902087836 */ /* 0x040fe20000000000 */
[----:B------:R-:W-:Y:S01]  /*14a0*/  UMOV UR25, 0x40000040 ;  /* 0x4000004000197882 */ /* 0x000fe20000000000 */
[----:B------:R-:W-:Y:S01]  /*14b0*/  UIADD3 UR28, UR11, 0x402, URZ ;  /* 0x000004020b1c7890 */ /* 0x000fe2000fffe03f */
[C---:B------:R-:W-:Y:S01]  /*14c0*/  VIADD R10, R2.reuse, 0x51 ;  /* 0x00000051020a7836 */ /* 0x040fe20000000000 */
[----:B------:R-:W-:Y:S01]  /*14d0*/  UMOV UR29, 0x40000040 ;  /* 0x40000040001d7882 */ /* 0x000fe20000000000 */
[----:B------:R-:W-:Y:S01]  /*14e0*/  UIADD3 UR32, UR11, 0x404, URZ ;  /* 0x000004040b207890 */ /* 0x000fe2000fffe03f */
[C---:B------:R-:W-:Y:S01]  /*14f0*/  IADD3 R12, R2.reuse, 0x59, RZ ;  /* 0x00000059020c7810 */ /* 0x040fe20007ffe0ff */
        /* <DEDUP_REMOVED lines=11> */
[----:B------:R-:W-:Y:S01]  /*15b0*/  VIADD R22, R2, 0xa1 ;  /* 0x000000a102167836 */ /* 0x000fe20000000000 */
[----:B------:R-:W-:Y:S01]  /*15c0*/  UMOV UR49, 0x40000040 ;  /* 0x4000004000317882 */ /* 0x000fe20000000000 */
[----:B------:R-:W-:Y:S01]  /*15d0*/  UIADD3 UR56, UR11, 0x606, URZ ;  /* 0x000006060b387890 */ /* 0x000fe2000fffe03f */
[----:B------:R-:W-:Y:S01]  /*15e0*/  IMAD.MOV.U32 R197, RZ, RZ, RZ ;  /* 0x000000ffffc57224 */ /* 0x000fe200078e00ff */
[----:B------:R-:W-:Y:S01]  /*15f0*/  UMOV UR57, 0x40000040 ;  /* 0x4000004000397882 */ /* 0x000fe20000000000 */
[----:B------:R-:W-:Y:S01]  /*1600*/  USHF.L.U32 UR10, UR10, 0x3, URZ ;  /* 0x000000030a0a7899 */ /* 0x000fe2000800063f */
[----:B------:R-:W-:-:S03]  /*1610*/  IMAD.MOV.U32 R199, RZ, RZ, 0x1054 ;  /* 0x00001054ffc77424 */ /* 0x000fc600078e00ff */
[----:B------:R-:W-:Y:S01]  /*1620*/  ULOP3.LUT UR10, UR10, 0x8, URZ, 0xc, !UPT ;  /* 0x000000080a0a7892 */ /* 0x000fe2000f8e0c3f */
[----:B------:R-:W-:Y:S02]  /*1630*/  WARPGROUP.DEPBAR.LE gsb0, 0x0 ;  /* 0x00008000000079c5 */ /* 0x000fe40000010000 */
[----:B------:R-:W-:-:S06]  /*1640*/  WARPGROUP.ARRIVE ;  /* 0x00000000000079c5 */ /* 0x000fcc0000000000 */
[----:B------:R-:W-:Y:S01]  /*1650*/  QGMMA.64x256x32.F32.E4M3.E4M3 R24, gdesc[UR4], R24, gsb0 ;  /* 0x03e00000041879f3 */ /* 0x000fe20008000818 */
[----:B------:R-:W-:Y:S02]  /*1660*/  UIADD3 UR4, UR11, 0x4, URZ ;  /* 0x000000040b047890 */ /* 0x000fe4000fffe03f */
[----:B------:R-:W-:Y:S01]  /*1670*/  UIADD3 UR6, UR60, 0x4, URZ ;  /* 0x000000043c067890 */ /* 0x000fe2000fffe03f */
[----:B------:R-:W-:Y:S01]  /*1680*/  UMOV UR5, UR9 ;  /* 0x0000000900057c82 */ /* 0x000fe20008000000 */
[----:B------:R-:W-:Y:S01]  /*1690*/  UMOV UR7, 0x40000040 ;  /* 0x4000004000077882 */ /* 0x000fe20000000000 */
[----:B------:R-:W-:Y:S02]  /*16a0*/  UMOV UR9, 0x40000040 ;  /* 0x4000004000097882 */ /* 0x000fe40000000000 */
[----:B------:R-:W-:Y:S01]  /*16b0*/  UMOV UR8, UR4 ;  /* 0x0000000400087c82 */ /* 0x000fe20008000000 */
[----:B------:R-:W-:Y:S01]  /*16c0*/  IMAD.U32 R201, RZ, RZ, UR9 ;  /* 0x00000009ffc97e24 */ /* 0x000fe2000f8e00ff */
[----:B------:R-:W-:Y:S01]  /*16d0*/  UMOV UR4, UR8 ;  /* 0x0000000800047c82 */ /* 0x000fe20008000000 */
[----:B------:R-:W-:Y:S01]  /*16e0*/  IMAD.U32 R202, RZ, RZ, UR8 ;  /* 0x00000008ffca7e24 */ /* 0x000fe2000f8e00ff */
[----:B------:R-:W-:-:S02]  /*16f0*/  WARPGROUP.DEPBAR.LE gsb0, 0x0 ;  /* 0x00008000000079c5 */ /* 0x000fc40000010000 */
[----:B------:R-:W-:-:S14]  /*1700*/  WARPGROUP.ARRIVE ;  /* 0x00000000000079c5 */ /* 0x000fdc0000000000 */
[----:B------:R-:W-:Y:S01]  /*1710*/  QGMMA.64x256x32.F32.E4M3.E4M3 R24, gdesc[UR4], R24, gsb0 ;  /* 0x03e00000041879f3 */ /* 0x000fe20008000818 */
[----:B------:R-:W-:Y:S02]  /*1720*/  UIADD3 UR4, UR11, 0x6, URZ ;  /* 0x000000060b047890 */ /* 0x000fe4000fffe03f */
[----:B------:R-:W-:Y:S01]  /*1730*/  UIADD3 UR6, UR60, 0x6, URZ ;  /* 0x000000063c067890 */ /* 0x000fe2000fffe03f */
[----:B------:R-:W-:Y:S01]  /*1740*/  UMOV UR5, UR9 ;  /* 0x0000000900057c82 */ /* 0x000fe20008000000 */
[----:B------:R-:W-:Y:S01]  /*1750*/  UMOV UR7, 0x40000040 ;  /* 0x4000004000077882 */ /* 0x000fe20000000000 */
[----:B------:R-:W-:Y:S02]  /*1760*/  UMOV UR9, 0x40000040 ;  /* 0x4000004000097882 */ /* 0x000fe40000000000 */
[----:B------:R-:W-:Y:S02]  /*1770*/  UMOV UR8, UR4 ;  /* 0x0000000400087c82 */ /* 0x000fe40008000000 */
[----:B------:R-:W-:Y:S01]  /*1780*/  UMOV UR4, UR8 ;  /* 0x0000000800047c82 */ /* 0x000fe20008000000 */
[----:B------:R-:W-:Y:S01]  /*1790*/  IMAD.U32 R200, RZ, RZ, UR8 ;  /* 0x00000008ffc87e24 */ /* 0x000fe2000f8e00ff */
[----:B------:R-:W-:Y:S01]  /*17a0*/  UIADD3 UR8, UR11, 0x200, URZ ;  /* 0x000002000b087890 */ /* 0x000fe2000fffe03f */
[----:B------:R-:W-:-:S02]  /*17b0*/  WARPGROUP.DEPBAR.LE gsb0, 0x0 ;  /* 0x00008000000079c5 */ /* 0x000fc40000010000 */
[----:B------:R-:W-:-:S13]  /*17c0*/  WARPGROUP.ARRIVE ;  /* 0x00000000000079c5 */ /* 0x000fda0000000000 */
[----:B------:R-:W-:Y:S01]  /*17d0*/  QGMMA.64x256x32.F32.E4M3.E4M3 R24, gdesc[UR4], R24, gsb0 ;  /* 0x03e00000041879f3 */ /* 0x000fe20008000818 */
[----:B------:R-:W-:Y:S01]  /*17e0*/  UIADD3 UR6, UR60, 0x800, URZ ;  /* 0x000008003c067890 */ /* 0x000fe2000fffe03f */
[----:B------:R-:W-:Y:S01]  /*17f0*/  UMOV UR4, UR8 ;  /* 0x0000000800047c82 */ /* 0x000fe20008000000 */
[----:B------:R-:W-:Y:S01]  /*1800*/  UMOV UR5, UR9 ;  /* 0x0000000900057c82 */ /* 0x000fe20008000000 */
[----:B------:R-:W-:Y:S01]  /*1810*/  UMOV UR7, 0x40000040 ;  /* 0x4000004000077882 */ /* 0x000fe20000000000 */
[----:B------:R-:W-:Y:S02]  /*1820*/  WARPGROUP.DEPBAR.LE gsb0, 0x0 ;  /* 0x00008000000079c5 */ /* 0x000fe40000010000 */
[----:B------:R-:W-:-:S15]  /*1830*/  WARPGROUP.ARRIVE ;  /* 0x00000000000079c5 */ /* 0x000fde0000000000 */
[----:B------:R-:W-:-:S06]  /*1840*/  NOP ;  /* 0x0000000000007918 */ /* 0x000fcc0000000000 */
        /* <DEDUP_REMOVED lines=89> */
[----:B------:R-:W-:Y:S01]  /*1de0*/  ULDC UR4, c[0x0][0x604] ;  /* 0x0001810000047ab9 */ /* 0x000fe20000000800 */
[----:B------:R-:W-:Y:S01]  /*1df0*/  ULDC UR5, c[0x0][0x604] ;  /* 0x0001810000057ab9 */ /* 0x000fe20000000800 */
[----:B------:R-:W-:Y:S02]  /*1e00*/  WARPGROUP.DEPBAR.LE gsb0, 0x0 ;  /* 0x00008000000079c5 */ /* 0x000fe40000010000 */
[----:B------:R-:W-:Y:S02]  /*1e10*/  FSEL R25, R25, -INF , P4 ;  /* 0xff80000019197808 */ /* 0x000fe40002000000 */
[----:B------:R-:W-:Y:S02]  /*1e20*/  FSEL R153, R31, -INF , P4 ;  /* 0xff8000001f997808 */ /* 0x000fe40002000000 */
[----:B------:R-:W-:Y:S01]  /*1e30*/  ISETP.GE.AND P4, PT, R7, R6, PT ;  /* 0x000000060700720c */ /* 0x000fe20003f86270 */
[----:B------:R-:W-:Y:S01]  /*1e40*/  VIADD R6, R2, 0x21 ;  /* 0x0000002102067836 */ /* 0x000fe20000000000 */
[----:B------:R-:W-:-:S02]  /*1e50*/  FSEL R24, R24, -INF , P3 ;  /* 0xff80000018187808 */ /* 0x000fc40001800000 */
[----:B------:R-:W-:Y:S02]  /*1e60*/  FSEL R152, R30, -INF , P3 ;  /* 0xff8000001e987808 */ /* 0x000fe40001800000 */
[----:B------:R-:W-:Y:S02]  /*1e70*/  ISETP.GE.AND P3, PT, R7, R4, PT ;  /* 0x000000040700720c */ /* 0x000fe40003f66270 */
[----:B------:R-:W-:Y:S02]  /*1e80*/  IADD3 R4, R2, 0x20, RZ ;  /* 0x0000002002047810 */ /* 0x000fe40007ffe0ff */
[----:B------:R-:W-:Y:S02]  /*1e90*/  FSEL R29, R29, -INF , P6 ;  /* 0xff8000001d1d7808 */ /* 0x000fe40003000000 */
[----:B------:R-:W-:Y:S02]  /*1ea0*/  FSEL R156, R35, -INF , P6 ;  /* 0xff800000239c7808 */ /* 0x000fe40003000000 */
[----:B------:R-:W-:-:S02]  /*1eb0*/  ISETP.GE.AND P6, PT, R7, R6, PT ;  /* 0x000000060700720c */ /* 0x000fc40003fc6270 */
[----:B------:R-:W-:Y:S02]  /*1ec0*/  IADD3 R6, R2, 0x29, RZ ;  /* 0x0000002902067810 */ /* 0x000fe40007ffe0ff */
[----:B------:R-:W-:Y:S02]  /*1ed0*/  FSEL R28, R28, -INF , P5 ;  /* 0xff8000001c1c7808 */ /* 0x000fe40002800000 */
[----:B------:R-:W-:Y:S02]  /*1ee0*/  FSEL R154, R34, -INF , P5 ;  /* 0xff800000229a7808 */ /* 0x000fe40002800000 */
[----:B------:R-:W-:Y:S01]  /*1ef0*/  ISETP.GE.AND P5, PT, R7, R4, PT ;  /* 0x000000040700720c */ /* 0x000fe20003fa6270 */
[----:B------:R-:W-:Y:S01]  /*1f00*/  VIADD R4, R2, 0x28 ;  /* 0x0000002802047836 */ /* 0x000fe20000000000 */
[----:B------:R-:W-:Y:S02]  /*1f10*/  FSEL R33, R33, -INF , P2 ;  /* 0xff80000021217808 */ /* 0x000fe40001000000 */
[----:B------:R-:W-:-:S02]  /*1f20*/  FSEL R158, R39, -INF , P2 ;  /* 0xff800000279e7808 */ /* 0x000fc40001000000 */
[C---:B------:R-:W-:Y:S01]  /*1f30*/  ISETP.GE.AND P2, PT, R7.reuse, R6, PT ;  /* 0x000000060700720c */ /* 0x040fe20003f46270 */
[----:B------:R-:W-:Y:S01]  /*1f40*/  VIADD R6, R2, 0x31 ;  /* 0x0000003102067836 */ /* 0x000fe20000000000 */
        /* <DEDUP_REMOVED lines=10> */
[----:B------:R-:W-:Y:S02]  /*1ff0*/  ISETP.GE.AND P3, PT, R7, R4, PT ;  /* 0x000000040700720c */ /* 0x000fe40003f66270 */
[----:B------:R-:W-:Y:S02]  /*2000*/  IADD3 R4, R2, 0x38, RZ ;  /* 0x0000003802047810 */ /* 0x000fe40007ffe0ff */
[----:B------:R-:W-:-:S02]  /*2010*/  FSEL R41, R41, -INF , P6 ;  /* 0xff80000029297808 */ /* 0x000fc40003000000 */
[----:B------:R-:W-:Y:S02]  /*2020*/  FSEL R47, R47, -INF , P6 ;  /* 0xff8000002f2f7808 */ /* 0x000fe40003000000 */
[C---:B------:R-:W-:Y:S02]  /*2030*/  ISETP.GE.AND P6, PT, R7.reuse, R6, PT ;  /* 0x000000060700720c */ /* 0x040fe40003fc6270 */
[----:B------:R-:W-:Y:S02]  /*2040*/  IADD3 R6, R2, 0x41, RZ ;  /* 0x0000004102067810 */ /* 0x000fe40007ffe0ff */
[----:B------:R-:W-:Y:S02]  /*2050*/  FSEL R40, R40, -INF , P5 ;  /* 0xff80000028287808 */ /* 0x000fe40002800000 */
[----:B------:R-:W-:Y:S02]  /*2060*/  FSEL R46, R46, -INF , P5 ;  /* 0xff8000002e2e7808 */ /* 0x000fe40002800000 */
[----:B------:R-:W-:Y:S01]  /*2070*/  ISETP.GE.AND P5, PT, R7, R4, PT ;  /* 0x000000040700720c */ /* 0x000fe20003fa6270 */
[----:B------:R-:W-:Y:S01]  /*2080*/  VIADD R4, R2, 0x40 ;  /* 0x0000004002047836 */ /* 0x000fe20000000000 */
[----:B------:R-:W-:-:S02]  /*2090*/  FSEL R45, R45, -INF , P2 ;  /* 0xff8000002d2d7808 */ /* 0x000fc40001000000 */
[----:B------:R-:W-:Y:S02]  /*20a0*/  FSEL R51, R51, -INF , P2 ;  /* 0xff80000033337808 */ /* 0x000fe40001000000 */
[----:B------:R-:W-:Y:S01]  /*20b0*/  ISETP.GE.AND P2, PT, R7, R6, PT ;  /* 0x000000060700720c */ /* 0x000fe20003f46270 */
[----:B------:R-:W-:Y:S01]  /*20c0*/  VIADD R6, R2, 0x48 ;  /* 0x0000004802067836 */ /* 0x000fe20000000000 */
[----:B------:R-:W-:Y:S02]  /*20d0*/  FSEL R5, R49, -INF , P4 ;  /* 0xff80000031057808 */ /* 0x000fe40002000000 */
[----:B------:R-:W-:Y:S02]  /*20e0*/  FSEL R55, R55, -INF , P4 ;  /* 0xff80000037377808 */ /* 0x000fe40002000000 */
[----:B------:R-:W-:Y:S02]  /*20f0*/  FSEL R44, R44, -INF , P1 ;  /* 0xff8000002c2c7808 */ /* 0x000fe40000800000 */
[----:B------:R-:W-:-:S02]  /*2100*/  FSEL R50, R50, -INF , P1 ;  /* 0xff80000032327808 */ /* 0x000fc40000800000 */
[C---:B------:R-:W-:Y:S02]  /*2110*/  ISETP.GE.AND P4, PT, R7.reuse, R8, PT ;  /* 0x000000080700720c */ /* 0x040fe40003f86270 */
[C---:B------:R-:W-:Y:S02]  /*2120*/  ISETP.GE.AND P1, PT, R7.reuse, R4, PT ;  /* 0x000000040700720c */ /* 0x040fe40003f26270 */
[----:B------:R-:W-:Y:S02]  /*2130*/  IADD3 R8, R2, 0x50, RZ ;  /* 0x0000005002087810 */ /* 0x000fe40007ffe0ff */
[----:B------:R-:W-:Y:S02]  /*2140*/  FSEL R4, R48, -INF , P3 ;  /* 0xff80000030047808 */ /* 0x000fe40001800000 */
[----:B------:R-:W-:Y:S02]  /*2150*/  FSEL R54, R54, -INF , P3 ;  /* 0xff80000036367808 */ /* 0x000fe40001800000 */
[----:B------:R-:W-:-:S02]  /*2160*/  ISETP.GE.AND P3, PT, R7, R6, PT ;  /* 0x000000060700720c */ /* 0x000fc40003f66270 */
[----:B------:R-:W-:Y:S02]  /*2170*/  FSEL R6, R52, -INF , P5 ;  /* 0xff80000034067808 */ /* 0x000fe40002800000 */
[----:B------:R-:W-:Y:S02]  /*2180*/  FSEL R58, R58, -INF , P5 ;  /* 0xff8000003a3a7808 */ /* 0x000fe40002800000 */
[----:B------:R-:W-:Y:S01]  /*2190*/  ISETP.GE.AND P5, PT, R7, R8, PT ;  /* 0x000000080700720c */ /* 0x000fe20003fa6270 */
[----:B------:R-:W-:Y:S01]  /*21a0*/  VIADD R8, R2, 0x58 ;  /* 0x0000005802087836 */ /* 0x000fe20000000000 */
        /* <DEDUP_REMOVED lines=12> */
[----:B------:R-:W-:Y:S02]  /*2270*/  ISETP.GE.AND P3, PT, R7, R8, PT ;  /* 0x000000080700720c */ /* 0x000fe40003f66270 */
[----:B------:R-:W-:Y:S02]  /*2280*/  IADD3 R8, R2, 0x68, RZ ;  /* 0x0000006802087810 */ /* 0x000fe40007ffe0ff */
[----:B------:R-:W-:Y:S02]  /*2290*/  FSEL R64, R64, -INF , P5 ;  /* 0xff80000040407808 */ /* 0x000fe40002800000 */
[----:B------:R-:W-:-:S02]  /*22a0*/  FSEL R70, R70, -INF , P5 ;  /* 0xff80000046467808 */ /* 0x000fc40002800000 */
[----:B------:R-:W-:Y:S01]  /*22b0*/  ISETP.GE.AND P5, PT, R7, R8, PT ;  /* 0x000000080700720c */ /* 0x000fe20003fa6270 */
[C---:B------:R-:W-:Y:S01]  /*22c0*/  VIADD R8, R2.reuse, 0x70 ;  /* 0x0000007002087836 */ /* 0x040fe20000000000 */
[----:B------:R-:W-:Y:S02]  /*22d0*/  FSEL R61, R61, -INF , P4 ;  /* 0xff8000003d3d7808 */ /* 0x000fe40002000000 */
[----:B------:R-:W-:Y:S02]  /*22e0*/  FSEL R67, R67, -INF , P4 ;  /* 0xff80000043437808 */ /* 0x000fe40002000000 */
[----:B------:R-:W-:Y:S01]  /*22f0*/  ISETP.GE.AND P4, PT, R7, R14, PT ;  /* 0x0000000e0700720c */ /* 0x000fe20003f86270 */
[----:B------:R-:W-:Y:S01]  /*2300*/  VIADD R14, R2, 0x69 ;  /* 0x00000069020e7836 */ /* 0x000fe20000000000 */
[----:B------:R-:W-:Y:S02]  /*2310*/  FSEL R68, R68, -INF , P1 ;  /* 0xff80000044447808 */ /* 0x000fe40000800000 */
[----:B------:R-:W-:-:S02]  /*2320*/  FSEL R74, R74, -INF , P1 ;  /* 0xff8000004a4a7808 */ /* 0x000fc40000800000 */
[----:B------:R-:W-:Y:S01]  /*2330*/  ISETP.GE.AND P1, PT, R7, R8, PT ;  /* 0x000000080700720c */ /* 0x000fe20003f26270 */
[----:B------:R-:W-:Y:S01]  /*2340*/  VIADD R8, R2, 0x78 ;  /* 0x0000007802087836 */ /* 0x000fe20000000000 */
[----:B------:R-:W-:Y:S02]  /*2350*/  FSEL R65, R65, -INF , P6 ;  /* 0xff80000041417808 */ /* 0x000fe40003000000 */
[----:B------:R-:W-:Y:S02]  /*2360*/  FSEL R71, R71, -INF , P6 ;  /* 0xff80000047477808 */ /* 0x000fe40003000000 */
[----:B------:R-:W-:Y:S02]  /*2370*/  ISETP.GE.AND P6, PT, R7, R14, PT ;  /* 0x0000000e0700720c */ /* 0x000fe40003fc6270 */
[----:B------:R-:W-:Y:S02]  /*2380*/  FSEL R13, R72, -INF , P3 ;  /* 0xff800000480d7808 */ /* 0x000fe40001800000 */
[----:B------:R-:W-:-:S02]  /*2390*/  FSEL R78, R78, -INF , P3 ;  /* 0xff8000004e4e7808 */ /* 0x000fc40001800000 */
[C---:B------:R-:W-:Y:S02]  /*23a0*/  IADD3 R14, R2.reuse, 0x71, RZ ;  /* 0x00000071020e7810 */ /* 0x040fe40007ffe0ff */
[----:B------:R-:W-:Y:S02]  /*23b0*/  ISETP.GE.AND P3, PT, R7, R8, PT ;  /* 0x000000080700720c */ /* 0x000fe40003f66270 */
[----:B------:R-:W-:Y:S02]  /*23c0*/  IADD3 R8, R2, 0x80, RZ ;  /* 0x0000008002087810 */ /* 0x000fe40007ffe0ff */
[----:B------:R-:W-:Y:S02]  /*23d0*/  FSEL R69, R69, -INF , P2 ;  /* 0xff80000045457808 */ /* 0x000fe40001000000 */
[----:B------:R-:W-:Y:S02]  /*23e0*/  FSEL R75, R75, -INF , P2 ;  /* 0xff8000004b4b7808 */ /* 0x000fe40001000000 */
[----:B------:R-:W-:-:S02]  /*23f0*/  ISETP.GE.AND P2, PT, R7, R14, PT ;  /* 0x0000000e0700720c */ /* 0x000fc40003f46270 */
[----:B------:R-:W-:Y:S02]  /*2400*/  FSEL R15, R76, -INF , P5 ;  /* 0xff8000004c0f7808 */ /* 0x000fe40002800000 */
[----:B------:R-:W-:Y:S02]  /*2410*/  FSEL R82, R82, -INF , P5 ;  /* 0xff80000052527808 */ /* 0x000fe40002800000 */
[----:B------:R-:W-:Y:S02]  /*2420*/  FSEL R14, R73, -INF , P4 ;  /* 0xff800000490e7808 */ /* 0x000fe40002000000 */
[----:B------:R-:W-:Y:S02]  /*2430*/  FSEL R79, R79, -INF , P4 ;  /* 0xff8000004f4f7808 */ /* 0x000fe40002000000 */
[----:B------:R-:W-:Y:S01]  /*2440*/  ISETP.GE.AND P5, PT, R7, R8, PT ;  /* 0x000000080700720c */ /* 0x000fe20003fa6270 */
[----:B------:R-:W-:Y:S01]  /*2450*/  VIADD R8, R2, 0x88 ;  /* 0x0000008802087836 */ /* 0x000fe20000000000 */
[----:B------:R-:W-:-:S02]  /*2460*/  FMNMX R17, R24, R25, !PT ;  /* 0x0000001918117209 */ /* 0x000fc40007800000 */
[----:B------:R-:W-:Y:S02]  /*2470*/  ISETP.GE.AND P4, PT, R7, R16, PT ;  /* 0x000000100700720c */ /* 0x000fe40003f86270 */
[----:B------:R-:W-:Y:S02]  /*2480*/  FSEL R16, R77, -INF , P6 ;  /* 0xff8000004d107808 */ /* 0x000fe40003000000 */
[----:B------:R-:W-:Y:S02]  /*2490*/  FSEL R83, R83, -INF , P6 ;  /* 0xff80000053537808 */ /* 0x000fe40003000000 */
[----:B------:R-:W-:Y:S02]  /*24a0*/  ISETP.GE.AND P6, PT, R7, R18, PT ;  /* 0x000000120700720c */ /* 0x000fe40003fc6270 */
[----:B------:R-:W-:Y:S02]  /*24b0*/  FMNMX R18, R28, R17, !PT ;  /* 0x000000111c127209 */ /* 0x000fe40007800000 */
[----:B------:R-:W-:-:S02]  /*24c0*/  FSEL R80, R80, -INF , P1 ;  /* 0xff80000050507808 */ /* 0x000fc40000800000 */
[----:B------:R-:W-:Y:S02]  /*24d0*/  FSEL R86, R86, -INF , P1 ;  /* 0xff80000056567808 */ /* 0x000fe40000800000 */
[----:B------:R-:W-:Y:S02]  /*24e0*/  ISETP.GE.AND P1, PT, R7, R8, PT ;  /* 0x000000080700720c */ /* 0x000fe40003f26270 */
[----:B------:R-:W-:Y:S02]  /*24f0*/  IADD3 R8, R2, 0x89, RZ ;  /* 0x0000008902087810 */ /* 0x000fe40007ffe0ff */
[----:B------:R-:W-:Y:S02]  /*2500*/  FMNMX R17, R29, R18, !PT ;  /* 0x000000121d117209 */ /* 0x000fe40007800000 */
[----:B------:R-:W-:Y:S02]  /*2510*/  FSEL R81, R81, -INF , P2 ;  /* 0xff80000051517808 */ /* 0x000fe40001000000 */
[----:B------:R-:W-:-:S02]  /*2520*/  FSEL R87, R87, -INF , P2 ;  /* 0xff80000057577808 */ /* 0x000fc40001000000 */
[----:B------:R-:W-:Y:S01]  /*2530*/  ISETP.GE.AND P2, PT, R7, R8, PT ;  /* 0x000000080700720c */ /* 0x000fe20003f46270 */
[----:B------:R-:W-:Y:S01]  /*2540*/  VIADD R8, R2, 0x90 ;  /* 0x0000009002087836 */ /* 0x000fe20000000000 */
[----:B------:R-:W-:Y:S02]  /*2550*/  FMNMX R18, R32, R17, !PT ;  /* 0x0000001120127209 */ /* 0x000fe40007800000 */
[----:B------:R-:W-:Y:S02]  /*2560*/  FSEL R84, R84, -INF , P3 ;  /* 0xff80000054547808 */ /* 0x000fe40001800000 */
[----:B------:R-:W-:Y:S02]  /*2570*/  FSEL R90, R90, -INF , P3 ;  /* 0xff8000005a5a7808 */ /* 0x000fe40001800000 */
[----:B------:R-:W-:Y:S02]  /*2580*/  FMNMX R17, R33, R18, !PT ;  /* 0x0000001221117209 */ /* 0x000fe40007800000 */
[----:B------:R-:W-:Y:S01]  /*2590*/  ISETP.GE.AND P3, PT, R7, R8, PT ;  /* 0x000000080700720c */ /* 0x000fe20003f66270 */
[----:B------:R-:W-:Y:S01]  /*25a0*/  VIADD R8, R2, 0x91 ;  /* 0x0000009102087836 */ /* 0x000fe20000000000 */
[----:B------:R-:W-:-:S02]  /*25b0*/  FMNMX R18, R36, R17, !PT ;  /* 0x0000001124127209 */ /* 0x000fc40007800000 */
[----:B------:R-:W-:Y:S02]  /*25c0*/  FSEL R85, R85, -INF , P4 ;  /* 0xff80000055557808 */ /* 0x000fe40002000000 */
[----:B------:R-:W-:Y:S02]  /*25d0*/  FSEL R91, R91, -INF , P4 ;  /* 0xff8000005b5b7808 */ /* 0x000fe40002000000 */
[----:B------:R-:W-:Y:S02]  /*25e0*/  ISETP.GE.AND P4, PT, R7, R8, PT ;  /* 0x000000080700720c */ /* 0x000fe40003f86270 */
[C---:B------:R-:W-:Y:S02]  /*25f0*/  IADD3 R8, R2.reuse, 0x98, RZ ;  /* 0x0000009802087810 */ /* 0x040fe40007ffe0ff */
[----:B------:R-:W-:Y:S01]  /*2600*/  FMNMX R17, R37, R18, !PT ;  /* 0x0000001225117209 */ /* 0x000fe20007800000 */
[----:B------:R-:W-:Y:S01]  /*2610*/  VIADD R18, R2, 0x99 ;  /* 0x0000009902127836 */ /* 0x000fe20000000000 */
[----:B------:R-:W-:-:S02]  /*2620*/  FSEL R88, R88, -INF , P5 ;  /* 0xff80000058587808 */ /* 0x000fc40002800000 */
[----:B------:R-:W-:Y:S02]  /*2630*/  FSEL R94, R94, -INF , P5 ;  /* 0xff8000005e5e7808 */ /* 0x000fe40002800000 */
[C---:B------:R-:W-:Y:S01]  /*2640*/  ISETP.GE.AND P5, PT, R7.reuse, R8, PT ;  /* 0x000000080700720c */ /* 0x040fe20003fa6270 */
[----:B------:R-:W-:Y:S01]  /*2650*/  VIADD R8, R7, 0x8 ;  /* 0x0000000807087836 */ /* 0x000fe20000000000 */
[----:B------:R-:W-:Y:S02]  /*2660*/  FMNMX R20, R40, R17, !PT ;  /* 0x0000001128147209 */ /* 0x000fe40007800000 */
[----:B------:R-:W-:Y:S02]  /*2670*/  FSEL R89, R89, -INF , P6 ;  /* 0xff80000059597808 */ /* 0x000fe40003000000 */
[----:B------:R-:W-:Y:S02]  /*2680*/  FMNMX R19, R41, R20, !PT ;  /* 0x0000001429137209 */ /* 0x000fe40007800000 */
[----:B------:R-:W-:-:S02]  /*2690*/  FSEL R95, R95, -INF , P6 ;  /* 0xff8000005f5f7808 */ /* 0x000fc40003000000 */
[----:B------:R-:W-:Y:S02]  /*26a0*/  ISETP.GE.AND P6, PT, R8, R2, PT ;  /* 0x000000020800720c */ /* 0x000fe40003fc6270 */
[----:B------:R-:W-:Y:S02]  /*26b0*/  FSEL R17, R92, -INF , P1 ;  /* 0xff8000005c117808 */ /* 0x000fe40000800000 */
[----:B------:R-:W-:Y:S02]  /*26c0*/  FSEL R98, R98, -INF , P1 ;  /* 0xff80000062627808 */ /* 0x000fe40000800000 */
[----:B------:R-:W-:Y:S02]  /*26d0*/  ISETP.GE.AND P1, PT, R7, R18, PT ;  /* 0x000000120700720c */ /* 0x000fe40003f26270 */
[----:B------:R-:W-:Y:S02]  /*26e0*/  FMNMX R18, R44, R19, !PT ;  /* 0x000000132c127209 */ /* 0x000fe40007800000 */
[----:B------:R-:W-:-:S02]  /*26f0*/  FSEL R42, R26, -INF , P6 ;  /* 0xff8000001a2a7808 */ /* 0x000fc40003000000 */
[----:B------:R-:W-:Y:S02]  /*2700*/  ISETP.GT.AND P6, PT, R8, R2, PT ;  /* 0x000000020800720c */ /* 0x000fe40003fc4270 */
[----:B------:R-:W-:Y:S02]  /*2710*/  FMNMX R19, R45, R18, !PT ;  /* 0x000000122d137209 */ /* 0x000fe40007800000 */
[----:B------:R-:W-:Y:S02]  /*2720*/  FSEL R57, R27, -INF , P6 ;  /* 0xff8000001b397808 */ /* 0x000fe40003000000 */
[----:B------:R-:W-:Y:S02]  /*2730*/  FMNMX R26, R4, R19, !PT ;  /* 0x00000013041a7209 */ /* 0x000fe40007800000 */
[----:B------:R-:W-:Y:S02]  /*2740*/  FMNMX R19, R42, R57, !PT ;  /* 0x000000392a137209 */ /* 0x000fe40007800000 */
[----:B------:R-:W-:-:S02]  /*2750*/  FMNMX R21, R5, R26, !PT ;  /* 0x0000001a05157209 */ /* 0x000fc40007800000 */
[----:B------:R-:W-:Y:S02]  /*2760*/  FSEL R18, R93, -INF , P2 ;  /* 0xff8000005d127808 */ /* 0x000fe40001000000 */
[----:B------:R-:W-:Y:S02]  /*2770*/  FSEL R48, R99, -INF , P2 ;  /* 0xff80000063307808 */ /* 0x000fe40001000000 */
[----:B------:R-:W-:Y:S02]  /*2780*/  ISETP.GE.AND P2, PT, R7, R22, PT ;  /* 0x000000160700720c */ /* 0x000fe40003f46270 */
[----:B------:R-:W-:Y:S02]  /*2790*/  FMNMX R22, R152, R19, !PT ;  /* 0x0000001398167209 */ /* 0x000fe40007800000 */
[----:B------:R-:W-:Y:S02]  /*27a0*/  FMNMX R26, R6, R21, !PT ;  /* 0x00000015061a7209 */ /* 0x000fe40007800000 */
[----:B------:R-:W-:-:S02]  /*27b0*/  FMNMX R19, R153, R22, !PT ;  /* 0x0000001699137209 */ /* 0x000fc40007800000 */
[----:B------:R-:W-:Y:S02]  /*27c0*/  FMNMX R21, R9, R26, !PT ;  /* 0x0000001a09157209 */ /* 0x000fe40007800000 */
[----:B------:R-:W-:Y:S02]  /*27d0*/  FMNMX R19, R154, R19, !PT ;  /* 0x000000139a137209 */ /* 0x000fe40007800000 */
[----:B------:R-:W-:Y:S02]  /*27e0*/  FMNMX R26, R10, R21, !PT ;  /* 0x000000150a1a7209 */ /* 0x000fe40007800000 */
[----:B------:R-:W-:Y:S02]  /*27f0*/  FMNMX R22, R156, R19, !PT ;  /* 0x000000139c167209 */ /* 0x000fe40007800000 */
[----:B------:R-:W-:Y:S02]  /*2800*/  FMNMX R19, R11, R26, !PT ;  /* 0x0000001a0b137209 */ /* 0x000fe40007800000 */
[----:B------:R-:W-:-:S02]  /*2810*/  FMNMX R21, R157, R22, !PT ;  /* 0x000000169d157209 */ /* 0x000fc40007800000 */
[----:B------:R-:W-:Y:S02]  /*2820*/  FMNMX R22, R12, R19, !PT ;  /* 0x000000130c167209 */ /* 0x000fe40007800000 */
[----:B------:R-:W-:Y:S02]  /*2830*/  FMNMX R26, R158, R21, !PT ;  /* 0x000000159e1a7209 */ /* 0x000fe40007800000 */
[----:B------:R-:W-:Y:S01]  /*2840*/  FMNMX R21, R61, R22, !PT ;  /* 0x000000163d157209 */ /* 0x000fe20007800000 */
[----:B------:R-:W-:Y:S01]  /*2850*/  VIADD R22, R2, 0xb1 ;  /* 0x000000b102167836 */ /* 0x000fe20000000000 */
[----:B------:R-:W-:Y:S02]  /*2860*/  FMNMX R26, R159, R26, !PT ;  /* 0x0000001a9f1a7209 */ /* 0x000fe40007800000 */
[----:B------:R-:W-:Y:S02]  /*2870*/  FMNMX R30, R64, R21, !PT ;  /* 0x00000015401e7209 */ /* 0x000fe40007800000 */
[----:B------:R-:W-:-:S02]  /*2880*/  FMNMX R21, R161, R26, !PT ;  /* 0x0000001aa1157209 */ /* 0x000fc40007800000 */
[----:B------:R-:W-:Y:S02]  /*2890*/  FMNMX R23, R65, R30, !PT ;  /* 0x0000001e41177209 */ /* 0x000fe40007800000 */
[----:B------:R-:W-:Y:S02]  /*28a0*/  FMNMX R26, R46, R21, !PT ;  /* 0x000000152e1a7209 */ /* 0x000fe40007800000 */
[----:B------:R-:W-:Y:S02]  /*28b0*/  FMNMX R30, R68, R23, !PT ;  /* 0x00000017441e7209 */ /* 0x000fe40007800000 */
[----:B------:R-:W-:Y:S01]  /*28c0*/  FMNMX R23, R47, R26, !PT ;  /* 0x0000001a2f177209 */ /* 0x000fe20007800000 */
[----:B------:R-:W-:Y:S01]  /*28d0*/  VIADD R26, R2, 0xb9 ;  /* 0x000000b9021a7836 */ /* 0x000fe20000000000 */
        /* <DEDUP_REMOVED lines=13> */
[----:B------:R-:W-:-:S02]  /*29b0*/  IADD3 R20, R2, 0xa0, RZ ;  /* 0x000000a002147810 */ /* 0x000fc40007ffe0ff */
[----:B------:R-:W-:Y:S02]  /*29c0*/  FMNMX R30, R62, R23, !PT ;  /* 0x000000173e1e7209 */ /* 0x000fe40007800000 */
[----:B------:R-:W-:Y:S02]  /*29d0*/  FMNMX R34, R84, R27, !PT ;  /* 0x0000001b54227209 */ /* 0x000fe40007800000 */
[----:B------:R-:W-:Y:S01]  /*29e0*/  ISETP.GE.AND P6, PT, R7, R20, PT ;  /* 0x000000140700720c */ /* 0x000fe20003fc6270 */
[C---:B------:R-:W-:Y:S01]  /*29f0*/  VIADD R20, R2.reuse, 0xa8 ;  /* 0x000000a802147836 */ /* 0x040fe20000000000 */
[----:B------:R-:W-:Y:S01]  /*2a00*/  FMNMX R27, R63, R30, !PT ;  /* 0x0000001e3f1b7209 */ /* 0x000fe20007800000 */
[----:B------:R-:W-:Y:S01]  /*2a10*/  VIADD R30, R2, 0xc9 ;  /* 0x000000c9021e7836 */ /* 0x000fe20000000000 */
[----:B------:R-:W-:Y:S02]  /*2a20*/  FMNMX R31, R85, R34, !PT ;  /* 0x00000022551f7209 */ /* 0x000fe40007800000 */
[----:B------:R-:W-:-:S02]  /*2a30*/  FSEL R96, R96, -INF , P3 ;  /* 0xff80000060607808 */ /* 0x000fc40001800000 */
[----:B------:R-:W-:Y:S02]  /*2a40*/  FSEL R102, R102, -INF , P3 ;  /* 0xff80000066667808 */ /* 0x000fe40001800000 */
[----:B------:R-:W-:Y:S02]  /*2a50*/  FMNMX R34, R66, R27, !PT ;  /* 0x0000001b42227209 */ /* 0x000fe40007800000 */
[----:B------:R-:W-:Y:S02]  /*2a60*/  ISETP.GE.AND P3, PT, R7, R20, PT ;  /* 0x000000140700720c */ /* 0x000fe40003f66270 */
[----:B------:R-:W-:Y:S02]  /*2a70*/  FMNMX R38, R88, R31, !PT ;  /* 0x0000001f58267209 */ /* 0x000fe40007800000 */
[----:B------:R-:W-:Y:S02]  /*2a80*/  IADD3 R20, R2, 0xa9, RZ ;  /* 0x000000a902147810 */ /* 0x000fe40007ffe0ff */
[----:B------:R-:W-:-:S02]  /*2a90*/  FMNMX R27, R67, R34, !PT ;  /* 0x00000022431b7209 */ /* 0x000fc40007800000 */
[----:B------:R-:W-:Y:S02]  /*2aa0*/  FSEL R97, R97, -INF , P4 ;  /* 0xff80000061617808 */ /* 0x000fe40002000000 */
[----:B------:R-:W-:Y:S02]  /*2ab0*/  FSEL R103, R103, -INF , P4 ;  /* 0xff80000067677808 */ /* 0x000fe40002000000 */
[----:B------:R-:W-:Y:S02]  /*2ac0*/  FMNMX R38, R89, R38, !PT ;  /* 0x0000002659267209 */ /* 0x000fe40007800000 */
[----:B------:R-:W-:Y:S01]  /*2ad0*/  ISETP.GE.AND P4, PT, R7, R20, PT ;  /* 0x000000140700720c */ /* 0x000fe20003f86270 */
[----:B------:R-:W-:Y:S01]  /*2ae0*/  VIADD R20, R2, 0xb0 ;  /* 0x000000b002147836 */ /* 0x000fe20000000000 */
[----:B------:R-:W-:Y:S02]  /*2af0*/  FMNMX R34, R70, R27, !PT ;  /* 0x0000001b46227209 */ /* 0x000fe40007800000 */
[----:B------:R-:W-:-:S02]  /*2b00*/  FMNMX R35, R17, R38, !PT ;  /* 0x0000002611237209 */ /* 0x000fc40007800000 */
[----:B------:R-:W-:Y:S02]  /*2b10*/  FSEL R19, R100, -INF , P5 ;  /* 0xff80000064137808 */ /* 0x000fe40002800000 */
[----:B------:R-:W-:Y:S02]  /*2b20*/  FSEL R106, R106, -INF , P5 ;  /* 0xff8000006a6a7808 */ /* 0x000fe40002800000 */
[----:B------:R-:W-:Y:S02]  /*2b30*/  ISETP.GE.AND P5, PT, R7, R20, PT ;  /* 0x000000140700720c */ /* 0x000fe40003fa6270 */
[----:B------:R-:W-:Y:S02]  /*2b40*/  FMNMX R31, R71, R34, !PT ;  /* 0x00000022471f7209 */ /* 0x000fe40007800000 */
[----:B------:R-:W-:Y:S02]  /*2b50*/  FSEL R20, R101, -INF , P1 ;  /* 0xff80000065147808 */ /* 0x000fe40000800000 */
[----:B------:R-:W-:-:S02]  /*2b60*/  FSEL R49, R107, -INF , P1 ;  /* 0xff8000006b317808 */ /* 0x000fc40000800000 */
[----:B------:R-:W-:Y:S02]  /*2b70*/  FMNMX R35, R18, R35, !PT ;  /* 0x0000002312237209 */ /* 0x000fe40007800000 */
[----:B------:R-:W-:Y:S02]  /*2b80*/  ISETP.GE.AND P1, PT, R7, R22, PT ;  /* 0x000000160700720c */ /* 0x000fe40003f26270 */
[----:B------:R-:W-:Y:S02]  /*2b90*/  IADD3 R22, R2, 0xb8, RZ ;  /* 0x000000b802167810 */ /* 0x000fe40007ffe0ff */
[----:B------:R-:W-:Y:S02]  /*2ba0*/  FMNMX R34, R74, R31, !PT ;  /* 0x0000001f4a227209 */ /* 0x000fe40007800000 */
[----:B------:R-:W-:Y:S02]  /*2bb0*/  FMNMX R38, R96, R35, !PT ;  /* 0x0000002360267209 */ /* 0x000fe40007800000 */
[----:B------:R-:W-:-:S02]  /*2bc0*/  FSEL R21, R104, -INF , P6 ;  /* 0xff80000068157808 */ /* 0x000fc40003000000 */
[----:B------:R-:W-:Y:S02]  /*2bd0*/  FSEL R52, R110, -INF , P6 ;  /* 0xff8000006e347808 */ /* 0x000fe40003000000 */
[----:B------:R-:W-:Y:S02]  /*2be0*/  ISETP.GE.AND P6, PT, R7, R22, PT ;  /* 0x000000160700720c */ /* 0x000fe40003fc6270 */
[----:B------:R-:W-:Y:S02]  /*2bf0*/  FSEL R22, R105, -INF , P2 ;  /* 0xff80000069167808 */ /* 0x000fe40001000000 */
[----:B------:R-:W-:Y:S02]  /*2c00*/  FSEL R111, R111, -INF , P2 ;  /* 0xff8000006f6f7808 */ /* 0x000fe40001000000 */
[----:B------:R-:W-:Y:S02]  /*2c10*/  FMNMX R31, R75, R34, !PT ;  /* 0x000000224b1f7209 */ /* 0x000fe40007800000 */
[----:B------:R-:W-:Y:S01]  /*2c20*/  ISETP.GE.AND P2, PT, R7, R26, PT ;  /* 0x0000001a0700720c */ /* 0x000fe20003f46270 */
[----:B------:R-:W-:Y:S01]  /*2c30*/  VIADD R26, R2, 0xc0 ;  /* 0x000000c0021a7836 */ /* 0x000fe20000000000 */
[----:B------:R-:W-:-:S02]  /*2c40*/  FMNMX R38, R97, R38, !PT ;  /* 0x0000002661267209 */ /* 0x000fc40007800000 */
[----:B------:R-:W-:Y:S02]  /*2c50*/  FMNMX R34, R78, R31, !PT ;  /* 0x0000001f4e227209 */ /* 0x000fe40007800000 */
[----:B------:R-:W-:Y:S02]  /*2c60*/  FMNMX R35, R19, R38, !PT ;  /* 0x0000002613237209 */ /* 0x000fe40007800000 */
[----:B------:R-:W-:Y:S02]  /*2c70*/  FSEL R108, R108, -INF , P3 ;  /* 0xff8000006c6c7808 */ /* 0x000fe40001800000 */
[----:B------:R-:W-:Y:S02]  /*2c80*/  FSEL R114, R114, -INF , P3 ;  /* 0xff80000072727808 */ /* 0x000fe40001800000 */
[----:B------:R-:W-:Y:S02]  /*2c90*/  ISETP.GE.AND P3, PT, R7, R26, PT ;  /* 0x0000001a0700720c */ /* 0x000fe40003f66270 */
[----:B------:R-:W-:-:S02]  /*2ca0*/  IADD3 R26, R2, 0xc1, RZ ;  /* 0x000000c1021a7810 */ /* 0x000fc40007ffe0ff */
[----:B------:R-:W-:Y:S02]  /*2cb0*/  FMNMX R31, R79, R34, !PT ;  /* 0x000000224f1f7209 */ /* 0x000fe40007800000 */
[----:B------:R-:W-:Y:S02]  /*2cc0*/  FMNMX R38, R20, R35, !PT ;  /* 0x0000002314267209 */ /* 0x000fe40007800000 */
[----:B------:R-:W-:Y:S02]  /*2cd0*/  FSEL R109, R109, -INF , P4 ;  /* 0xff8000006d6d7808 */ /* 0x000fe40002000000 */
[----:B------:R-:W-:Y:S02]  /*2ce0*/  FSEL R115, R115, -INF , P4 ;  /* 0xff80000073737808 */ /* 0x000fe40002000000 */
[----:B------:R-:W-:Y:S01]  /*2cf0*/  ISETP.GE.AND P4, PT, R7, R26, PT ;  /* 0x0000001a0700720c */ /* 0x000fe20003f86270 */
[----:B------:R-:W-:Y:S01]  /*2d00*/  VIADD R26, R2, 0xc8 ;  /* 0x000000c8021a7836 */ /* 0x000fe20000000000 */
[----:B------:R-:W-:-:S02]  /*2d10*/  FMNMX R34, R82, R31, !PT ;  /* 0x0000001f52227209 */ /* 0x000fc40007800000 */
[----:B------:R-:W-:Y:S02]  /*2d20*/  FMNMX R35, R21, R38, !PT ;  /* 0x0000002615237209 */ /* 0x000fe40007800000 */
[----:B------:R-:W-:Y:S02]  /*2d30*/  FMNMX R31, R83, R34, !PT ;  /* 0x00000022531f7209 */ /* 0x000fe40007800000 */
[----:B------:R-:W-:Y:S02]  /*2d40*/  FSEL R23, R112, -INF , P5 ;  /* 0xff80000070177808 */ /* 0x000fe40002800000 */
[----:B------:R-:W-:Y:S02]  /*2d50*/  FSEL R118, R118, -INF , P5 ;  /* 0xff80000076767808 */ /* 0x000fe40002800000 */
[----:B------:R-:W-:Y:S02]  /*2d60*/  FMNMX R35, R22, R35, !PT ;  /* 0x0000002316237209 */ /* 0x000fe40007800000 */
[----:B------:R-:W-:-:S02]  /*2d70*/  ISETP.GE.AND P5, PT, R7, R26, PT ;  /* 0x0000001a0700720c */ /* 0x000fc40003fa6270 */
[----:B------:R-:W-:Y:S02]  /*2d80*/  FSEL R26, R113, -INF , P1 ;  /* 0xff800000711a7808 */ /* 0x000fe40000800000 */
[----:B------:R-:W-:Y:S02]  /*2d90*/  FSEL R119, R119, -INF , P1 ;  /* 0xff80000077777808 */ /* 0x000fe40000800000 */
        /* <DEDUP_REMOVED lines=11> */
[----:B------:R-:W-:Y:S02]  /*2e50*/  FMNMX R35, R23, R38, !PT ;  /* 0x0000002617237209 */ /* 0x000fe40007800000 */
[----:B------:R-:W-:Y:S02]  /*2e60*/  FSEL R117, R117, -INF , P2 ;  /* 0xff80000075757808 */ /* 0x000fe40001000000 */
[----:B------:R-:W-:Y:S02]  /*2e70*/  FSEL R123, R123, -INF , P2 ;  /* 0xff8000007b7b7808 */ /* 0x000fe40001000000 */
[----:B------:R-:W-:Y:S01]  /*2e80*/  ISETP.GE.AND P2, PT, R7, R30, PT ;  /* 0x0000001e0700720c */ /* 0x000fe20003f46270 */
[----:B------:R-:W-:Y:S01]  /*2e90*/  VIADD R30, R2, 0xd8 ;  /* 0x000000d8021e7836 */ /* 0x000fe20000000000 */
[----:B------:R-:W-:Y:S02]  /*2ea0*/  FMNMX R31, R91, R34, !PT ;  /* 0x000000225b1f7209 */ /* 0x000fe40007800000 */
[----:B------:R-:W-:-:S02]  /*2eb0*/  FMNMX R56, R26, R35, !PT ;  /* 0x000000231a387209 */ /* 0x000fc40007800000 */
[----:B------:R-:W-:Y:S02]  /*2ec0*/  FSEL R120, R120, -INF , P3 ;  /* 0xff80000078787808 */ /* 0x000fe40001800000 */
[----:B------:R-:W-:Y:S02]  /*2ed0*/  FSEL R53, R126, -INF , P3 ;  /* 0xff8000007e357808 */ /* 0x000fe40001800000 */
[----:B------:R-:W-:Y:S02]  /*2ee0*/  FMNMX R38, R94, R31, !PT ;  /* 0x0000001f5e267209 */ /* 0x000fe40007800000 */
[----:B------:R-:W-:Y:S02]  /*2ef0*/  ISETP.GE.AND P3, PT, R7, R30, PT ;  /* 0x0000001e0700720c */ /* 0x000fe40003f66270 */
[----:B------:R-:W-:Y:S02]  /*2f00*/  FMNMX R60, R27, R56, !PT ;  /* 0x000000381b3c7209 */ /* 0x000fe40007800000 */
[----:B------:R-:W-:-:S02]  /*2f10*/  IADD3 R30, R2, 0xd9, RZ ;  /* 0x000000d9021e7810 */ /* 0x000fc40007ffe0ff */
[----:B------:R-:W-:Y:S02]  /*2f20*/  FMNMX R31, R95, R38, !PT ;  /* 0x000000265f1f7209 */ /* 0x000fe40007800000 */
[----:B------:R-:W-:Y:S02]  /*2f30*/  FSEL R121, R121, -INF , P4 ;  /* 0xff80000079797808 */ /* 0x000fe40002000000 */
[----:B------:R-:W-:Y:S02]  /*2f40*/  FSEL R127, R127, -INF , P4 ;  /* 0xff8000007f7f7808 */ /* 0x000fe40002000000 */
[----:B------:R-:W-:Y:S02]  /*2f50*/  FMNMX R35, R117, R60, !PT ;  /* 0x0000003c75237209 */ /* 0x000fe40007800000 */
[----:B------:R-:W-:Y:S01]  /*2f60*/  ISETP.GE.AND P4, PT, R7, R30, PT ;  /* 0x0000001e0700720c */ /* 0x000fe20003f86270 */
[----:B------:R-:W-:Y:S01]  /*2f70*/  VIADD R30, R2, 0xe0 ;  /* 0x000000e0021e7836 */ /* 0x000fe20000000000 */
        /* <DEDUP_REMOVED lines=8> */
[----:B------:R-:W-:Y:S02]  /*3000*/  IADD3 R34, R2, 0xe8, RZ ;  /* 0x000000e802227810 */ /* 0x000fe40007ffe0ff */
[----:B------:R-:W-:Y:S02]  /*3010*/  FMNMX R38, R102, R31, !PT ;  /* 0x0000001f66267209 */ /* 0x000fe40007800000 */
[----:B------:R-:W-:Y:S02]  /*3020*/  FSEL R125, R125, -INF , P1 ;  /* 0xff8000007d7d7808 */ /* 0x000fe40000800000 */
[----:B------:R-:W-:Y:S02]  /*3030*/  FSEL R131, R131, -INF , P1 ;  /* 0xff80000083837808 */ /* 0x000fe40000800000 */
[----:B------:R-:W-:Y:S02]  /*3040*/  FMNMX R60, R124, R35, !PT ;  /* 0x000000237c3c7209 */ /* 0x000fe40007800000 */
[----:B------:R-:W-:-:S02]  /*3050*/  ISETP.GE.AND P1, PT, R7, R30, PT ;  /* 0x0000001e0700720c */ /* 0x000fc40003f26270 */
[----:B------:R-:W-:Y:S02]  /*3060*/  FSEL R30, R128, -INF , P6 ;  /* 0xff800000801e7808 */ /* 0x000fe40003000000 */
[----:B------:R-:W-:Y:S02]  /*3070*/  FSEL R56, R134, -INF , P6 ;  /* 0xff80000086387808 */ /* 0x000fe40003000000 */
[----:B------:R-:W-:Y:S01]  /*3080*/  ISETP.GE.AND P6, PT, R7, R34, PT ;  /* 0x000000220700720c */ /* 0x000fe20003fc6270 */
[----:B------:R-:W-:Y:S01]  /*3090*/  VIADD R34, R2, 0xe9 ;  /* 0x000000e902227836 */ /* 0x000fe20000000000 */
[----:B------:R-:W-:Y:S02]  /*30a0*/  FMNMX R31, R103, R38, !PT ;  /* 0x00000026671f7209 */ /* 0x000fe40007800000 */
[----:B------:R-:W-:Y:S02]  /*30b0*/  FMNMX R35, R125, R60, !PT ;  /* 0x0000003c7d237209 */ /* 0x000fe40007800000 */
[----:B------:R-:W-:-:S02]  /*30c0*/  FMNMX R60, R106, R31, !PT ;  /* 0x0000001f6a3c7209 */ /* 0x000fc40007800000 */
[----:B------:R-:W-:Y:S02]  /*30d0*/  FSEL R129, R129, -INF , P2 ;  /* 0xff80000081817808 */ /* 0x000fe40001000000 */
[----:B------:R-:W-:Y:S02]  /*30e0*/  FSEL R135, R135, -INF , P2 ;  /* 0xff80000087877808 */ /* 0x000fe40001000000 */
[----:B------:R-:W-:Y:S02]  /*30f0*/  FMNMX R72, R30, R35, !PT ;  /* 0x000000231e487209 */ /* 0x000fe40007800000 */
[----:B------:R-:W-:Y:S01]  /*3100*/  ISETP.GE.AND P2, PT, R7, R34, PT ;  /* 0x000000220700720c */ /* 0x000fe20003f46270 */
[----:B------:R-:W-:Y:S01]  /*3110*/  VIADD R34, R2, 0xf0 ;  /* 0x000000f002227836 */ /* 0x000fe20000000000 */
[----:B------:R-:W-:Y:S02]  /*3120*/  FMNMX R31, R49, R60, !PT ;  /* 0x0000003c311f7209 */ /* 0x000fe40007800000 */
[----:B------:R-:W-:-:S02]  /*3130*/  FSEL R132, R132, -INF , P3 ;  /* 0xff80000084847808 */ /* 0x000fc40001800000 */
[----:B------:R-:W-:Y:S02]  /*3140*/  FMNMX R35, R129, R72, !PT ;  /* 0x0000004881237209 */ /* 0x000fe40007800000 */
[----:B------:R-:W-:Y:S02]  /*3150*/  FSEL R138, R138, -INF , P3 ;  /* 0xff8000008a8a7808 */ /* 0x000fe40001800000 */
[----:B------:R-:W-:Y:S02]  /*3160*/  ISETP.GE.AND P3, PT, R7, R34, PT ;  /* 0x000000220700720c */ /* 0x000fe40003f66270 */
[----:B------:R-:W-:Y:S02]  /*3170*/  FMNMX R60, R52, R31, !PT ;  /* 0x0000001f343c7209 */ /* 0x000fe40007800000 */
[----:B------:R-:W-:Y:S02]  /*3180*/  IADD3 R38, R2, 0xf8, RZ ;  /* 0x000000f802267810 */ /* 0x000fe40007ffe0ff */
[----:B------:R-:W-:-:S02]  /*3190*/  FSEL R34, R133, -INF , P4 ;  /* 0xff80000085227808 */ /* 0x000fc40002000000 */
[----:B------:R-:W-:Y:S02]  /*31a0*/  FMNMX R39, R132, R35, !PT ;  /* 0x0000002384277209 */ /* 0x000fe40007800000 */
[----:B------:R-:W-:Y:S02]  /*31b0*/  FSEL R139, R139, -INF , P4 ;  /* 0xff8000008b8b7808 */ /* 0x000fe40002000000 */
[----:B------:R-:W-:Y:S02]  /*31c0*/  FMNMX R31, R111, R60, !PT ;  /* 0x0000003c6f1f7209 */ /* 0x000fe40007800000 */
[----:B------:R-:W-:Y:S01]  /*31d0*/  ISETP.GE.AND P4, PT, R7, R38, PT ;  /* 0x000000260700720c */ /* 0x000fe20003f86270 */
[----:B------:R-:W-:Y:S01]  /*31e0*/  VIADD R38, R2, 0xf9 ;  /* 0x000000f902267836 */ /* 0x000fe20000000000 */
[----:B------:R-:W-:Y:S02]  /*31f0*/  FSEL R35, R136, -INF , P5 ;  /* 0xff80000088237808 */ /* 0x000fe40002800000 */
[----:B------:R-:W-:-:S02]  /*3200*/  FMNMX R60, R34, R39, !PT ;  /* 0x00000027223c7209 */ /* 0x000fc40007800000 */
[----:B------:R-:W-:Y:S02]  /*3210*/  FSEL R137, R137, -INF , P1 ;  /* 0xff80000089897808 */ /* 0x000fe40000800000 */
[----:B------:R-:W-:Y:S01]  /*3220*/  FMNMX R72, R35, R60, !PT ;  /* 0x0000003c23487209 */ /* 0x000fe20007800000 */
[----:B------:R-:W-:Y:S01]  /*3230*/  VIADD R60, R2, 0xf1 ;  /* 0x000000f1023c7836 */ /* 0x000fe20000000000 */
[----:B------:R-:W-:Y:S02]  /*3240*/  FSEL R148, R148, -INF , P4 ;  /* 0xff80000094947808 */ /* 0x000fe40002000000 */
[----:B------:R-:W-:Y:S02]  /*3250*/  ISETP.GE.AND P4, PT, R7, R38, PT ;  /* 0x000000260700720c */ /* 0x000fe40003f86270 */
[----:B------:R-:W-:Y:S02]  /*3260*/  FMNMX R38, R114, R31, !PT ;  /* 0x0000001f72267209 */ /* 0x000fe40007800000 */
[----:B------:R-:W-:-:S02]  /*3270*/  FSEL R140, R140, -INF , P6 ;  /* 0xff8000008c8c7808 */ /* 0x000fc40003000000 */
[----:B------:R-:W-:Y:S02]  /*3280*/  FMNMX R39, R137, R72, !PT ;  /* 0x0000004889277209 */ /* 0x000fe40007800000 */
[----:B------:R-:W-:Y:S02]  /*3290*/  FMNMX R31, R115, R38, !PT ;  /* 0x00000026731f7209 */ /* 0x000fe40007800000 */
[----:B------:R-:W-:Y:S02]  /*32a0*/  FSEL R38, R141, -INF , P2 ;  /* 0xff8000008d267808 */ /* 0x000fe40001000000 */
[----:B------:R-:W-:Y:S02]  /*32b0*/  FMNMX R39, R140, R39, !PT ;  /* 0x000000278c277209 */ /* 0x000fe40007800000 */
[----:B------:R-:W-:Y:S02]  /*32c0*/  FSEL R43, R149, -INF , P4 ;  /* 0xff800000952b7808 */ /* 0x000fe40002000000 */
[----:B------:R-:W-:-:S02]  /*32d0*/  FMNMX R72, R118, R31, !PT ;  /* 0x0000001f76487209 */ /* 0x000fc40007800000 */
[----:B------:R-:W-:Y:S02]  /*32e0*/  ISETP.GE.AND P4, PT, R7, R60, PT ;  /* 0x0000003c0700720c */ /* 0x000fe40003f86270 */
[----:B------:R-:W-:Y:S02]  /*32f0*/  FSEL R144, R144, -INF , P3 ;  /* 0xff80000090907808 */ /* 0x000fe40001800000 */
[----:B------:R-:W-:Y:S02]  /*3300*/  FMNMX R39, R38, R39, !PT ;  /* 0x0000002726277209 */ /* 0x000fe40007800000 */
[----:B------:R-:W-:Y:S02]  /*3310*/  FMNMX R31, R119, R72, !PT ;  /* 0x00000048771f7209 */ /* 0x000fe40007800000 */
[----:B------:R-:W-:Y:S02]  /*3320*/  FSEL R145, R145, -INF , P4 ;  /* 0xff80000091917808 */ /* 0x000fe40002000000 */
        /* <DEDUP_REMOVED lines=8> */
[----:B------:R-:W-:Y:S01]  /*33b0*/  FSEL R143, R143, -INF , P1 ;  /* 0xff8000008f8f7808 */ /* 0x000fe20000800000 */
[----:B------:R-:W1:Y:S01]  /*33c0*/  SHFL.BFLY PT, R76, R39, 0x1, 0x1f ;  /* 0x0c201f00274c7f89 */ /* 0x000e6200000e0000 */
[----:B------:R-:W-:Y:S02]  /*33d0*/  FMNMX R60, R130, R31, !PT ;  /* 0x0000001f823c7209 */ /* 0x000fe40007800000 */
[----:B------:R-:W-:Y:S02]  /*33e0*/  FSEL R146, R146, -INF , P6 ;  /* 0xff80000092927808 */ /* 0x000fe40003000000 */
[----:B------:R-:W-:Y:S02]  /*33f0*/  FMNMX R31, R131, R60, !PT ;  /* 0x0000003c831f7209 */ /* 0x000fe40007800000 */
[----:B------:R-:W-:-:S02]  /*3400*/  FSEL R112, R147, -INF , P2 ;  /* 0xff80000093707808 */ /* 0x000fc40001000000 */
[----:B------:R-:W-:Y:S02]  /*3410*/  FMNMX R60, R56, R31, !PT ;  /* 0x0000001f383c7209 */ /* 0x000fe40007800000 */
[----:B------:R-:W-:Y:S02]  /*3420*/  FSEL R116, R150, -INF , P3 ;  /* 0xff80000096747808 */ /* 0x000fe40001800000 */
[----:B------:R-:W-:Y:S02]  /*3430*/  FMNMX R31, R135, R60, !PT ;  /* 0x0000003c871f7209 */ /* 0x000fe40007800000 */
[----:B------:R-:W-:Y:S02]  /*3440*/  FSEL R60, R142, -INF , P5 ;  /* 0xff8000008e3c7808 */ /* 0x000fe40002800000 */
[----:B------:R-:W-:Y:S02]  /*3450*/  FMNMX R72, R138, R31, !PT ;  /* 0x0000001f8a487209 */ /* 0x000fe40007800000 */
[----:B------:R-:W-:-:S02]  /*3460*/  FSEL R151, R151, -INF , P4 ;  /* 0xff80000097977808 */ /* 0x000fc40002000000 */
[----:B------:R-:W-:Y:S02]  /*3470*/  FMNMX R31, R139, R72, !PT ;  /* 0x000000488b1f7209 */ /* 0x000fe40007800000 */
[----:B-1----:R-:W-:Y:S02]  /*3480*/  FMNMX R76, R39, R76, !PT ;  /* 0x0000004c274c7209 */ /* 0x002fe40007800000 */
[----:B------:R-:W-:-:S03]  /*3490*/  FMNMX R72, R60, R31, !PT ;  /* 0x0000001f3c487209 */ /* 0x000fc60007800000 */
[----:B------:R-:W1:Y:S01]  /*34a0*/  SHFL.BFLY PT, R191, R76, 0x2, 0x1f ;  /* 0x0c401f004cbf7f89 */ /* 0x000e6200000e0000 */
[----:B------:R-:W-:-:S04]  /*34b0*/  FMNMX R31, R143, R72, !PT ;  /* 0x000000488f1f7209 */ /* 0x000fc80007800000 */
[----:B------:R-:W-:-:S04]  /*34c0*/  FMNMX R31, R146, R31, !PT ;  /* 0x0000001f921f7209 */ /* 0x000fc80007800000 */
[----:B------:R-:W-:-:S04]  /*34d0*/  FMNMX R31, R112, R31, !PT ;  /* 0x0000001f701f7209 */ /* 0x000fc80007800000 */
[----:B------:R-:W-:-:S04]  /*34e0*/  FMNMX R72, R116, R31, !PT ;  /* 0x0000001f74487209 */ /* 0x000fc80007800000 */
[----:B------:R-:W-:-:S05]  /*34f0*/  FMNMX R72, R151, R72, !PT ;  /* 0x0000004897487209 */ /* 0x000fca0007800000 */
[----:B------:R-:W2:Y:S01]  /*3500*/  SHFL.BFLY PT, R31, R72, 0x1, 0x1f ;  /* 0x0c201f00481f7f89 */ /* 0x000ea200000e0000 */
[----:B-1----:R-:W-:-:S04]  /*3510*/  FMNMX R191, R76, R191, !PT ;  /* 0x000000bf4cbf7209 */ /* 0x002fc80007800000 */
[----:B------:R-:W-:-:S04]  /*3520*/  FSETP.NEU.AND P1, PT, R191, -INF , PT ;  /* 0xff800000bf00780b */ /* 0x000fc80003f2d000 */
[----:B------:R-:W-:-:S05]  /*3530*/  FSEL R99, R191, RZ, P1 ;  /* 0x000000ffbf637208 */ /* 0x000fca0000800000 */
[----:B------:R-:W-:Y:S01]  /*3540*/  FMUL R99, R99, UR4 ;  /* 0x0000000463637c20 */ /* 0x000fe20008400000 */
[----:B------:R-:W-:-:S03]  /*3550*/  ULDC UR4, c[0x0][0x604] ;  /* 0x0001810000047ab9 */ /* 0x000fc60000000800 */
[--C-:B------:R-:W-:Y:S01]  /*3560*/  FFMA R24, R24, UR4, -R99.reuse ;  /* 0x0000000418187c23 */ /* 0x100fe20008000863 */
[----:B------:R-:W-:Y:S02]  /*3570*/  ULDC UR4, c[0x0][0x604] ;  /* 0x0001810000047ab9 */ /* 0x000fe40000000800 */
[--C-:B------:R-:W-:Y:S01]  /*3580*/  FFMA R25, R25, UR4, -R99.reuse ;  /* 0x0000000419197c23 */ /* 0x100fe20008000863 */
[----:B------:R-:W-:Y:S01]  /*3590*/  ULDC UR4, c[0x0][0x604] ;  /* 0x0001810000047ab9 */ /* 0x000fe20000000800 */
[----:B--2---:R-:W-:Y:S01]  /*35a0*/  FMNMX R31, R72, R31, !PT ;  /* 0x0000001f481f7209 */ /* 0x004fe20007800000 */
[--C-:B------:R-:W-:Y:S01]  /*35b0*/  FFMA R28, R28, UR4, -R99.reuse ;  /* 0x000000041c1c7c23 */ /* 0x100fe20008000863 */
[----:B------:R-:W-:Y:S01]  /*35c0*/  ULDC UR4, c[0x0][0x604] ;  /* 0x0001810000047ab9 */ /* 0x000fe20000000800 */
[----:B------:R-:W-:Y:S01]  /*35d0*/  FSETP.GEU.AND P6, PT, R25, -126, PT ;  /* 0xc2fc00001900780b */ /* 0x000fe20003fce000 */
[--C-:B------:R-:W-:Y:S01]  /*35e0*/  FFMA R29, R29, UR4, -R99.reuse ;  /* 0x000000041d1d7c23 */ /* 0x100fe20008000863 */
[----:B------:R-:W1:Y:S01]  /*35f0*/  SHFL.BFLY PT, R72, R31, 0x2, 0x1f ;  /* 0x0c401f001f487f89 */ /* 0x000e6200000e0000 */
[----:B------:R-:W-:Y:S01]  /*3600*/  FSETP.GEU.AND P1, PT, R28, -126, PT ;  /* 0xc2fc00001c00780b */ /* 0x000fe20003f2e000 */
[----:B------:R-:W-:Y:S01]  /*3610*/  ULDC UR4, c[0x0][0x604] ;  /* 0x0001810000047ab9 */ /* 0x000fe20000000800 */
[----:B------:R-:W-:Y:S01]  /*3620*/  FSETP.GEU.AND P5, PT, R24, -126, PT ;  /* 0xc2fc00001800780b */ /* 0x000fe20003fae000 */
[--C-:B------:R-:W-:Y:S01]  /*3630*/  FFMA R32, R32, UR4, -R99.reuse ;  /* 0x0000000420207c23 */ /* 0x100fe20008000863 */
[----:B------:R-:W-:Y:S01]  /*3640*/  ULDC UR4, c[0x0][0x604] ;  /* 0x0001810000047ab9 */ /* 0x000fe20000000800 */
[----:B------:R-:W-:Y:S01]  /*3650*/  FSETP.GEU.AND P2, PT, R29, -126, PT ;  /* 0xc2fc00001d00780b */ /* 0x000fe20003f4e000 */
[--C-:B------:R-:W-:Y:S01]  /*3660*/  FFMA R33, R33, UR4, -R99.reuse ;  /* 0x0000000421217c23 */ /* 0x100fe20008000863 */
[----:B------:R-:W-:Y:S01]  /*3670*/  ULDC UR4, c[0x0][0x604] ;  /* 0x0001810000047ab9 */ /* 0x000fe20000000800 */
[----:B------:R-:W-:Y:S01]  /*3680*/  FSETP.GEU.AND P3, PT, R32, -126, PT ;  /* 0xc2fc00002000780b */ /* 0x000fe20003f6e000 */
[----:B------:R-:W-:Y:S01]  /*3690*/  FFMA R36, R36, UR4, -R99 ;  /* 0x0000000424247c23 */ /* 0x000fe20008000863 */
[----:B------:R-:W-:Y:S01]  /*36a0*/  @!P6 FMUL R25, R25, 0.5 ;  /* 0x3f0000001919e820 */ /* 0x000fe20000400000 */
[----:B------:R-:W-:-:S02]  /*36b0*/  ULDC UR4, c[0x0][0x604] ;  /* 0x0001810000047ab9 */ /* 0x000fc40000000800 */
[----:B------:R-:W-:Y:S01]  /*36c0*/  @!P1 FMUL R28, R28, 0.5 ;  /* 0x3f0000001c1c9820 */ /* 0x000fe20000400000 */
[----:B------:R-:W2:Y:S01]  /*36d0*/  MUFU.EX2 R104, R25 ;  /* 0x0000001900687308 */ /* 0x000ea20000000800 */
[--C-:B------:R-:W-:Y:S01]  /*36e0*/  FFMA R37, R37, UR4, -R99.reuse ;  /* 0x0000000425257c23 */ /* 0x100fe20008000863 */
[----:B------:R-:W-:Y:S01]  /*36f0*/  @!P5 FMUL R24, R24, 0.5 ;  /* 0x3f0000001818d820 */ /* 0x000fe20000400000 */
[----:B------:R-:W-:Y:S01]  /*3700*/  ULDC UR4, c[0x0][0x604] ;  /* 0x0001810000047ab9 */ /* 0x000fe20000000800 */
[----:B------:R-:W-:Y:S01]  /*3710*/  @!P2 FMUL R29, R29, 0.5 ;  /* 0x3f0000001d1da820 */ /* 0x000fe20000400000 */
[--C-:B------:R-:W-:Y:S01]  /*3720*/  FFMA R40, R40, UR4, -R99.reuse ;  /* 0x0000000428287c23 */ /* 0x100fe20008000863 */
[----:B------:R-:W-:Y:S01]  /*3730*/  ULDC UR4, c[0x0][0x604] ;  /* 0x0001810000047ab9 */ /* 0x000fe20000000800 */
[----:B------:R-:W-:Y:S01]  /*3740*/  @!P3 FMUL R32, R32, 0.5 ;  /* 0x3f0000002020b820 */ /* 0x000fe20000400000 */
[----:B------:R-:W3:Y:S01]  /*3750*/  MUFU.EX2 R77, R28 ;  /* 0x0000001c004d7308 */ /* 0x000ee20000000800 */
[----:B-1----:R-:W-:Y:S01]  /*3760*/  FMNMX R72, R31, R72, !PT ;  /* 0x000000481f487209 */ /* 0x002fe20007800000 */
[----:B------:R-:W-:Y:S01]  /*3770*/  FFMA R41, R41, UR4, -R99 ;  /* 0x0000000429297c23 */ /* 0x000fe20008000863 */
[----:B------:R-:W-:-:S02]  /*3780*/  ULDC UR4, c[0x0][0x604] ;  /* 0x0001810000047ab9 */ /* 0x000fc40000000800 */
[----:B------:R-:W-:Y:S01]  /*3790*/  FSETP.NEU.AND P4, PT, R72, -INF , PT ;  /* 0xff8000004800780b */ /* 0x000fe20003f8d000 */
[--C-:B------:R-:W-:Y:S01]  /*37a0*/  FFMA R44, R44, UR4, -R99.reuse ;  /* 0x000000042c2c7c23 */ /* 0x100fe20008000863 */
[----:B------:R-:W-:Y:S01]  /*37b0*/  ULDC UR4, c[0x0][0x604] ;  /* 0x0001810000047ab9 */ /* 0x000fe20000000800 */
[----:B------:R-:W1:Y:S01]  /*37c0*/  MUFU.EX2 R113, R24 ;  /* 0x0000001800717308 */ /* 0x000e620000000800 */
[----:B--2---:R-:W-:Y:S01]  /*37d0*/  @!P6 FMUL R104, R104, R104 ;  /* 0x000000686868e220 */ /* 0x004fe20000400000 */
[----:B------:R-:W-:Y:S01]  /*37e0*/  FSETP.GEU.AND P6, PT, R37, -126, PT ;  /* 0xc2fc00002500780b */ /* 0x000fe20003fce000 */
[--C-:B------:R-:W-:Y:S01]  /*37f0*/  FFMA R45, R45, UR4, -R99.reuse ;  /* 0x000000042d2d7c23 */ /* 0x100fe20008000863 */
[----:B------:R-:W-:Y:S01]  /*3800*/  FSEL R107, R72, RZ, P4 ;  /* 0x000000ff486b7208 */ /* 0x000fe20002000000 */
[----:B------:R-:W-:Y:S01]  /*3810*/  ULDC UR4, c[0x0][0x604] ;  /* 0x0001810000047ab9 */ /* 0x000fe20000000800 */
[----:B------:R-:W-:Y:S01]  /*3820*/  FSETP.GEU.AND P4, PT, R33, -126, PT ;  /* 0xc2fc00002100780b */ /* 0x000fe20003f8e000 */
[----:B------:R-:W-:Y:S01]  /*3830*/  FFMA R4, R4, UR4, -R99 ;  /* 0x0000000404047c23 */ /* 0x000fe20008000863 */
[----:B------:R-:W2:Y:S01]  /*3840*/  MUFU.EX2 R100, R29 ;  /* 0x0000001d00647308 */ /* 0x000ea20000000800 */
[----:B---3--:R-:W-:Y:S01]  /*3850*/  @!P1 FMUL R77, R77, R77 ;  /* 0x0000004d4d4d9220 */ /* 0x008fe20000400000 */
[----:B------:R-:W-:Y:S01]  /*3860*/  FSETP.GEU.AND P1, PT, R40, -126, PT ;  /* 0xc2fc00002800780b */ /* 0x000fe20003f2e000 */
[----:B------:R-:W-:-:S02]  /*3870*/  ULDC UR4, c[0x0][0x604] ;  /* 0x0001810000047ab9 */ /* 0x000fc40000000800 */
[--C-:B------:R-:W-:Y:S01]  /*3880*/  FFMA R5, R5, UR4, -R99.reuse ;  /* 0x0000000405057c23 */ /* 0x100fe20008000863 */
[----:B------:R-:W-:Y:S01]  /*3890*/  ULDC UR4, c[0x0][0x604] ;  /* 0x0001810000047ab9 */ /* 0x000fe20000000800 */
[----:B------:R-:W-:Y:S01]  /*38a0*/  @!P6 FMUL R37, R37, 0.5 ;  /* 0x3f0000002525e820 */ /* 0x000fe20000400000 */
[--C-:B------:R-:W-:Y:S01]  /*38b0*/  FFMA R6, R6, UR4, -R99.reuse ;  /* 0x0000000406067c23 */ /* 0x100fe20008000863 */
[----:B-1----:R-:W-:Y:S01]  /*38c0*/  @!P5 FMUL R113, R113, R113 ;  /* 0x000000717171d220 */ /* 0x002fe20000400000 */
[----:B------:R-:W-:Y:S01]  /*38d0*/  FSETP.GEU.AND P5, PT, R36, -126, PT ;  /* 0xc2fc00002400780b */ /* 0x000fe20003fae000 */
[----:B------:R-:W1:Y:S01]  /*38e0*/  MUFU.EX2 R76, R37 ;  /* 0x00000025004c7308 */ /* 0x000e620000000800 */
[----:B------:R-:W-:Y:S01]  /*38f0*/  @!P4 FMUL R33, R33, 0.5 ;  /* 0x3f0000002121c820 */ /* 0x000fe20000400000 */
[----:B------:R-:W-:Y:S02]  /*3900*/  ULDC UR4, c[0x0][0x604] ;  /* 0x0001810000047ab9 */ /* 0x000fe40000000800 */
[----:B------:R-:W-:Y:S01]  /*3910*/  @!P1 FMUL R40, R40, 0.5 ;  /* 0x3f00000028289820 */ /* 0x000fe20000400000 */
[----:B------:R-:W-:Y:S01]  /*3920*/  FFMA R9, R9, UR4, -R99 ;  /* 0x0000000409097c23 */ /* 0x000fe20008000863 */
[----:B--2---:R-:W-:Y:S01]  /*3930*/  @!P2 FMUL R100, R100, R100 ;  /* 0x000000646464a220 */ /* 0x004fe20000400000 */
[----:B------:R-:W-:Y:S01]  /*3940*/  FSETP.GEU.AND P2, PT, R41, -126, PT ;  /* 0xc2fc00002900780b */ /* 0x000fe20003f4e000 */
[----:B------:R-:W2:Y:S01]  /*3950*/  MUFU.EX2 R101, R40 ;  /* 0x0000002800657308 */ /* 0x000ea20000000800 */
[----:B------:R-:W-:-:S02]  /*3960*/  ULDC UR4, c[0x0][0x604] ;  /* 0x0001810000047ab9 */ /* 0x000fc40000000800 */
[--C-:B------:R-:W-:Y:S01]  /*3970*/  FFMA R10, R10, UR4, -R99.reuse ;  /* 0x000000040a0a7c23 */ /* 0x100fe20008000863 */
[----:B------:R-:W-:Y:S01]  /*3980*/  @!P5 FMUL R36, R36, 0.5 ;  /* 0x3f0000002424d820 */ /* 0x000fe20000400000 */
[----:B------:R-:W-:Y:S02]  /*3990*/  ULDC UR4, c[0x0][0x604] ;  /* 0x0001810000047ab9 */ /* 0x000fe40000000800 */
[--C-:B------:R-:W-:Y:S01]  /*39a0*/  FFMA R11, R11, UR4, -R99.reuse ;  /* 0x000000040b0b7c23 */ /* 0x100fe20008000863 */
[----:B------:R-:W3:Y:S01]  /*39b0*/  MUFU.EX2 R92, R33 ;  /* 0x00000021005c7308 */ /* 0x000ee20000000800 */
[----:B-1----:R-:W-:Y:S01]  /*39c0*/  @!P6 FMUL R76, R76, R76 ;  /* 0x0000004c4c4ce220 */ /* 0x002fe20000400000 */
[----:B------:R-:W-:Y:S01]  /*39d0*/  FSETP.GEU.AND P6, PT, R5, -126, PT ;  /* 0xc2fc00000500780b */ /* 0x000fe20003fce000 */
[----:B------:R-:W-:Y:S01]  /*39e0*/  ULDC UR4, c[0x0][0x604] ;  /* 0x0001810000047ab9 */ /* 0x000fe20000000800 */
[----:B------:R-:W-:Y:S01]  /*39f0*/  @!P2 FMUL R41, R41, 0.5 ;  /* 0x3f0000002929a820 */ /* 0x000fe20000400000 */
[----:B------:R-:W-:Y:S01]  /*3a00*/  FFMA R12, R12, UR4, -R99 ;  /* 0x000000040c0c7c23 */ /* 0x000fe20008000863 */
[----:B------:R-:W-:-:S02]  /*3a10*/  ULDC UR4, c[0x0][0x604] ;  /* 0x0001810000047ab9 */ /* 0x000fc40000000800 */
[----:B------:R-:W1:Y:S01]  /*3a20*/  MUFU.EX2 R93, R36 ;  /* 0x00000024005d7308 */ /* 0x000e620000000800 */
[----:B--2---:R-:W-:Y:S01]  /*3a30*/  @!P1 FMUL R101, R101, R101 ;  /* 0x0000006565659220 */ /* 0x004fe20000400000 */
[----:B------:R-:W-:Y:S01]  /*3a40*/  FSETP.GEU.AND P1, PT, R6, -126, PT ;  /* 0xc2fc00000600780b */ /* 0x000fe20003f2e000 */
[--C-:B------:R-:W-:Y:S01]  /*3a50*/  FFMA R61, R61, UR4, -R99.reuse ;  /* 0x000000043d3d7c23 */ /* 0x100fe20008000863 */
[----:B------:R-:W-:Y:S02]  /*3a60*/  ULDC UR4, c[0x0][0x604] ;  /* 0x0001810000047ab9 */ /* 0x000fe40000000800 */
[----:B------:R-:W-:Y:S01]  /*3a70*/  FFMA R64, R64, UR4, -R99 ;  /* 0x0000000440407c23 */ /* 0x000fe20008000863 */
[----:B------:R-:W-:Y:S01]  /*3a80*/  @!P6 FMUL R5, R5, 0.5 ;  /* 0x3f0000000505e820 */ /* 0x000fe20000400000 */
[----:B------:R-:W2:Y:S01]  /*3a90*/  MUFU.EX2 R105, R32 ;  /* 0x0000002000697308 */ /* 0x000ea20000000800 */
[----:B---3--:R-:W-:Y:S01]  /*3aa0*/  @!P4 FMUL R92, R92, R92 ;  /* 0x0000005c5c5cc220 */ /* 0x008fe20000400000 */
[----:B------:R-:W-:Y:S01]  /*3ab0*/  FSETP.GEU.AND P4, PT, R45, -126, PT ;  /* 0xc2fc00002d00780b */ /* 0x000fe20003f8e000 */
[----:B------:R-:W-:-:S02]  /*3ac0*/  ULDC UR4, c[0x0][0x604] ;  /* 0x0001810000047ab9 */ /* 0x000fc40000000800 */
[--C-:B------:R-:W-:Y:S01]  /*3ad0*/  FFMA R65, R65, UR4, -R99.reuse ;  /* 0x0000000441417c23 */ /* 0x100fe20008000863 */
[----:B------:R-:W-:Y:S01]  /*3ae0*/  ULDC UR4, c[0x0][0x604] ;  /* 0x0001810000047ab9 */ /* 0x000fe20000000800 */
[----:B------:R-:W-:Y:S01]  /*3af0*/  @!P1 FMUL R6, R6, 0.5 ;  /* 0x3f00000006069820 */ /* 0x000fe20000400000 */
[----:B------:R-:W3:Y:S01]  /*3b00*/  MUFU.EX2 R136, R5 ;  /* 0x0000000500887308 */ /* 0x000ee20000000800 */
[----:B-1----:R-:W-:Y:S01]  /*3b10*/  @!P5 FMUL R93, R93, R93 ;  /* 0x0000005d5d5dd220 */ /* 0x002fe20000400000 */
[----:B------:R-:W-:Y:S01]  /*3b20*/  FSETP.GEU.AND P5, PT, R4, -126, PT ;  /* 0xc2fc00000400780b */ /* 0x000fe20003fae000 */
[--C-:B------:R-:W-:Y:S01]  /*3b30*/  FFMA R68, R68, UR4, -R99.reuse ;  /* 0x0000000444447c23 */ /* 0x100fe20008000863 */
[----:B------:R-:W-:Y:S02]  /*3b40*/  ULDC UR4, c[0x0][0x604] ;  /* 0x0001810000047ab9 */ /* 0x000fe40000000800 */
[----:B------:R-:W-:Y:S01]  /*3b50*/  FFMA R69, R69, UR4, -R99 ;  /* 0x0000000445457c23 */ /* 0x000fe20008000863 */
[----:B------:R-:W-:Y:S01]  /*3b60*/  @!P4 FMUL R45, R45, 0.5 ;  /* 0x3f0000002d2dc820 */ /* 0x000fe20000400000 */
[----:B------:R-:W1:Y:S01]  /*3b70*/  MUFU.EX2 R128, R41 ;  /* 0x0000002900807308 */ /* 0x000e620000000800 */
[----:B--2---:R-:W-:Y:S01]  /*3b80*/  @!P3 FMUL R105, R105, R105 ;  /* 0x000000696969b220 */ /* 0x004fe20000400000 */
[----:B------:R-:W-:Y:S01]  /*3b90*/  FSETP.GEU.AND P3, PT, R44, -126, PT ;  /* 0xc2fc00002c00780b */ /* 0x000fe20003f6e000 */
[----:B------:R-:W-:-:S02]  /*3ba0*/  ULDC UR4, c[0x0][0x604] ;  /* 0x0001810000047ab9 */ /* 0x000fc40000000800 */
[--C-:B------:R-:W-:Y:S01]  /*3bb0*/  FFMA R13, R13, UR4, -R99.reuse ;  /* 0x000000040d0d7c23 */ /* 0x100fe20008000863 */
[----:B------:R-:W-:Y:S01]  /*3bc0*/  ULDC UR4, c[0x0][0x604] ;  /* 0x0001810000047ab9 */ /* 0x000fe20000000800 */
[----:B------:R-:W-:Y:S01]  /*3bd0*/  @!P5 FMUL R4, R4, 0.5 ;  /* 0x3f0000000404d820 */ /* 0x000fe20000400000 */
[----:B------:R-:W2:Y:S01]  /*3be0*/  MUFU.EX2 R141, R6 ;  /* 0x00000006008d7308 */ /* 0x000ea20000000800 */
[----:B---3--:R-:W-:Y:S01]  /*3bf0*/  @!P6 FMUL R136, R136, R136 ;  /* 0x000000888888e220 */ /* 0x008fe20000400000 */
[----:B------:R-:W-:Y:S01]  /*3c00*/  FSETP.GEU.AND P6, PT, R61, -126, PT ;  /* 0xc2fc00003d00780b */ /* 0x000fe20003fce000 */
[----:B------:R-:W-:Y:S01]  /*3c10*/  FFMA R14, R14, UR4, -R99 ;  /* 0x000000040e0e7c23 */ /* 0x000fe20008000863 */
[----:B------:R-:W-:-:S03]  /*3c20*/  ULDC UR4, c[0x0][0x604] ;  /* 0x0001810000047ab9 */ /* 0x000fc60000000800 */
[----:B------:R-:W-:Y:S01]  /*3c30*/  @!P3 FMUL R44, R44, 0.5 ;  /* 0x3f0000002c2cb820 */ /* 0x000fe20000400000 */
[----:B------:R-:W3:Y:S01]  /*3c40*/  MUFU.EX2 R126, R45 ;  /* 0x0000002d007e7308 */ /* 0x000ee20000000800 */
[----:B-1----:R-:W-:Y:S01]  /*3c50*/  @!P2 FMUL R128, R128, R128 ;  /* 0x000000808080a220 */ /* 0x002fe20000400000 */
[----:B------:R-:W-:-:S05]  /*3c60*/  FSETP.GEU.AND P2, PT, R9, -126, PT ;  /* 0xc2fc00000900780b */ /* 0x000fca0003f4e000 */
[----:B------:R-:W-:Y:S01]  /*3c70*/  @!P6 FMUL R61, R61, 0.5 ;  /* 0x3f0000003d3de820 */ /* 0x000fe20000400000 */
[----:B------:R1:W4:Y:S01]  /*3c80*/  MUFU.EX2 R133, R4 ;  /* 0x0000000400857308 */ /* 0x0003220000000800 */
[----:B--2---:R-:W-:Y:S01]  /*3c90*/  @!P1 FMUL R141, R141, R141 ;  /* 0x0000008d8d8d9220 */ /* 0x004fe20000400000 */
[----:B------:R-:W-:-:S05]  /*3ca0*/  FSETP.GEU.AND P1, PT, R64, -126, PT ;  /* 0xc2fc00004000780b */ /* 0x000fca0003f2e000 */
[----:B------:R-:W-:Y:S01]  /*3cb0*/  @!P2 FMUL R9, R9, 0.5 ;  /* 0x3f0000000909a820 */ /* 0x000fe20000400000 */
[----:B------:R-:W2:Y:S01]  /*3cc0*/  MUFU.EX2 R73, R44 ;  /* 0x0000002c00497308 */ /* 0x000ea20000000800 */
[----:B---3--:R-:W-:Y:S01]  /*3cd0*/  @!P4 FMUL R126, R126, R126 ;  /* 0x0000007e7e7ec220 */ /* 0x008fe20000400000 */
[----:B------:R-:W-:Y:S01]  /*3ce0*/  FSETP.GEU.AND P4, PT, R11, -126, PT ;  /* 0xc2fc00000b00780b */ /* 0x000fe20003f8e000 */
[--C-:B-1----:R-:W-:Y:S01]  /*3cf0*/  FFMA R4, R15, UR4, -R99.reuse ;  /* 0x000000040f047c23 */ /* 0x102fe20008000863 */
[----:B------:R-:W-:Y:S02]  /*3d00*/  ULDC UR4, c[0x0][0x604] ;  /* 0x0001810000047ab9 */ /* 0x000fe40000000800 */
[----:B------:R-:W-:Y:S01]  /*3d10*/  FFMA R5, R16, UR4, -R99 ;  /* 0x0000000410057c23 */ /* 0x000fe20008000863 */
[----:B------:R-:W-:Y:S01]  /*3d20*/  @!P1 FMUL R64, R64, 0.5 ;  /* 0x3f00000040409820 */ /* 0x000fe20000400000 */
[----:B------:R-:W1:Y:S01]  /*3d30*/  MUFU.EX2 R160, R61 ;  /* 0x0000003d00a07308 */ /* 0x000e620000000800 */
[----:B----4-:R-:W-:Y:S01]  /*3d40*/  @!P5 FMUL R133, R133, R133 ;  /* 0x000000858585d220 */ /* 0x010fe20000400000 */
[----:B------:R-:W-:Y:S01]  /*3d50*/  FSETP.GEU.AND P5, PT, R12, -126, PT ;  /* 0xc2fc00000c00780b */ /* 0x000fe20003fae000 */
[----:B------:R-:W-:-:S02]  /*3d60*/  ULDC UR4, c[0x0][0x604] ;  /* 0x0001810000047ab9 */ /* 0x000fc40000000800 */
[----:B------:R-:W-:Y:S01]  /*3d70*/  FFMA R6, R80, UR4, -R99 ;  /* 0x0000000450067c23 */ /* 0x000fe20008000863 */
[----:B------:R-:W-:Y:S01]  /*3d80*/  ULDC UR4, c[0x0][0x604] ;  /* 0x0001810000047ab9 */ /* 0x000fe20000000800 */
[----:B------:R-:W-:Y:S01]  /*3d90*/  @!P4 FMUL R11, R11, 0.5 ;  /* 0x3f0000000b0bc820 */ /* 0x000fe20000400000 */
[----:B------:R3:W4:Y:S01]  /*3da0*/  MUFU.EX2 R142, R9 ;  /* 0x00000009008e7308 */ /* 0x0007220000000800 */
[----:B--2---:R-:W-:Y:S01]  /*3db0*/  @!P3 FMUL R73, R73, R73 ;  /* 0x000000494949b220 */ /* 0x004fe20000400000 */
[----:B------:R-:W-:-:S05]  /*3dc0*/  FSETP.GEU.AND P3, PT, R10, -126, PT ;  /* 0xc2fc00000a00780b */ /* 0x000fca0003f6e000 */
[----:B------:R-:W-:Y:S01]  /*3dd0*/  @!P5 FMUL R12, R12, 0.5 ;  /* 0x3f0000000c0cd820 */ /* 0x000fe20000400000 */
[----:B------:R-:W2:Y:S01]  /*3de0*/  MUFU.EX2 R163, R64 ;  /* 0x0000004000a37308 */ /* 0x000ea20000000800 */
[----:B-1----:R-:W-:Y:S01]  /*3df0*/  @!P6 FMUL R160, R160, R160 ;  /* 0x000000a0a0a0e220 */ /* 0x002fe20000400000 */
[----:B------:R-:W-:Y:S01]  /*3e00*/  FSETP.GEU.AND P6, PT, R14, -126, PT ;  /* 0xc2fc00000e00780b */ /* 0x000fe20003fce000 */
[----:B---3--:R-:W-:Y:S01]  /*3e10*/  FFMA R9, R81, UR4, -R99 ;  /* 0x0000000451097c23 */ /* 0x008fe20008000863 */
[----:B------:R-:W-:-:S03]  /*3e20*/  ULDC UR4, c[0x0][0x604] ;  /* 0x0001810000047ab9 */ /* 0x000fc60000000800 */
[----:B------:R-:W-:Y:S01]  /*3e30*/  @!P3 FMUL R10, R10, 0.5 ;  /* 0x3f0000000a0ab820 */ /* 0x000fe20000400000 */
[----:B------:R-:W1:Y:S01]  /*3e40*/  MUFU.EX2 R150, R11 ;  /* 0x0000000b00967308 */ /* 0x000e620000000800 */
[----:B----4-:R-:W-:Y:S01]  /*3e50*/  @!P2 FMUL R142, R142, R142 ;  /* 0x0000008e8e8ea220 */ /* 0x010fe20000400000 */
[----:B------:R-:W-:-:S05]  /*3e60*/  FSETP.GEU.AND P2, PT, R65, -126, PT ;  /* 0xc2fc00004100780b */ /* 0x000fca0003f4e000 */
[----:B------:R-:W-:Y:S01]  /*3e70*/  @!P6 FMUL R14, R14, 0.5 ;  /* 0x3f0000000e0ee820 */ /* 0x000fe20000400000 */
[----:B------:R-:W3:Y:S01]  /*3e80*/  MUFU.EX2 R155, R12 ;  /* 0x0000000c009b7308 */ /* 0x000ee20000000800 */
[----:B--2---:R-:W-:Y:S01]  /*3e90*/  @!P1 FMUL R163, R163, R163 ;  /* 0x000000a3a3a39220 */ /* 0x004fe20000400000 */
[----:B------:R-:W-:-:S05]  /*3ea0*/  FSETP.GEU.AND P1, PT, R4, -126, PT ;  /* 0xc2fc00000400780b */ /* 0x000fca0003f2e000 */
[----:B------:R-:W-:Y:S01]  /*3eb0*/  @!P2 FMUL R65, R65, 0.5 ;  /* 0x3f0000004141a820 */ /* 0x000fe20000400000 */
[----:B------:R2:W4:Y:S01]  /*3ec0*/  MUFU.EX2 R149, R10 ;  /* 0x0000000a00957308 */ /* 0x0005220000000800 */
[----:B-1----:R-:W-:Y:S01]  /*3ed0*/  @!P4 FMUL R150, R150, R150 ;  /* 0x000000969696c220 */ /* 0x002fe20000400000 */
[----:B------:R-:W-:-:S05]  /*3ee0*/  FSETP.GEU.AND P4, PT, R69, -126, PT ;  /* 0xc2fc00004500780b */ /* 0x000fca0003f8e000 */
[----:B------:R-:W-:Y:S01]  /*3ef0*/  @!P1 FMUL R4, R4, 0.5 ;  /* 0x3f00000004049820 */ /* 0x000fe20000400000 */
[----:B------:R-:W1:Y:S01]  /*3f00*/  MUFU.EX2 R44, R14 ;  /* 0x0000000e002c7308 */ /* 0x000e620000000800 */
[----:B---3--:R-:W-:Y:S01]  /*3f10*/  @!P5 FMUL R155, R155, R155 ;  /* 0x0000009b9b9bd220 */ /* 0x008fe20000400000 */
[----:B------:R-:W-:Y:S01]  /*3f20*/  FSETP.GEU.AND P5, PT, R13, -126, PT ;  /* 0xc2fc00000d00780b */ /* 0x000fe20003fae000 */
[--C-:B--2---:R-:W-:Y:S01]  /*3f30*/  FFMA R10, R84, UR4, -R99.reuse ;  /* 0x00000004540a7c23 */ /* 0x104fe20008000863 */
[----:B------:R-:W-:Y:S02]  /*3f40*/  ULDC UR4, c[0x0][0x604] ;  /* 0x0001810000047ab9 */ /* 0x000fe40000000800 */
[----:B------:R-:W-:Y:S01]  /*3f50*/  FFMA R11, R85, UR4, -R99 ;  /* 0x00000004550b7c23 */ /* 0x000fe20008000863 */
[----:B------:R-:W-:Y:S01]  /*3f60*/  @!P4 FMUL R69, R69, 0.5 ;  /* 0x3f0000004545c820 */ /* 0x000fe20000400000 */
[----:B------:R-:W2:Y:S01]  /*3f70*/  MUFU.EX2 R168, R65 ;  /* 0x0000004100a87308 */ /* 0x000ea20000000800 */
[----:B----4-:R-:W-:Y:S01]  /*3f80*/  @!P3 FMUL R149, R149, R149 ;  /* 0x000000959595b220 */ /* 0x010fe20000400000 */
[----:B------:R-:W-:Y:S01]  /*3f90*/  FSETP.GEU.AND P3, PT, R68, -126, PT ;  /* 0xc2fc00004400780b */ /* 0x000fe20003f6e000 */
[----:B------:R-:W-:-:S02]  /*3fa0*/  ULDC UR4, c[0x0][0x604] ;  /* 0x0001810000047ab9 */ /* 0x000fc40000000800 */
[----:B------:R-:W-:Y:S01]  /*3fb0*/  FFMA R12, R88, UR4, -R99 ;  /* 0x00000004580c7c23 */ /* 0x000fe20008000863 */
[----:B------:R-:W-:Y:S01]  /*3fc0*/  ULDC UR4, c[0x0][0x604] ;  /* 0x0001810000047ab9 */ /* 0x000fe20000000800 */
[----:B------:R-:W-:Y:S01]  /*3fd0*/  @!P5 FMUL R13, R13, 0.5 ;  /* 0x3f0000000d0dd820 */ /* 0x000fe20000400000 */
[----:B------:R-:W3:Y:S01]  /*3fe0*/  MUFU.EX2 R4, R4 ;  /* 0x0000000400047308 */ /* 0x000ee20000000800 */
[----:B-1----:R-:W-:Y:S01]  /*3ff0*/  @!P6 FMUL R44, R44, R44 ;  /* 0x0000002c2c2ce220 */ /* 0x002fe20000400000 */
[----:B------:R-:W-:-:S05]  /*4000*/  FSETP.GEU.AND P6, PT, R11, -126, PT ;  /* 0xc2fc00000b00780b */ /* 0x000fca0003fce000 */
[----:B------:R-:W-:Y:S01]  /*4010*/  @!P3 FMUL R68, R68, 0.5 ;  /* 0x3f0000004444b820 */ /* 0x000fe20000400000 */
[----:B------:R-:W1:Y:S01]  /*4020*/  MUFU.EX2 R174, R69 ;  /* 0x0000004500ae7308 */ /* 0x000e620000000800 */
[----:B--2---:R-:W-:Y:S01]  /*4030*/  @!P2 FMUL R168, R168, R168 ;  /* 0x000000a8a8a8a220 */ /* 0x004fe20000400000 */
[----:B------:R-:W-:-:S05]  /*4040*/  FSETP.GEU.AND P2, PT, R5, -126, PT ;  /* 0xc2fc00000500780b */ /* 0x000fca0003f4e000 */
[----:B------:R-:W-:Y:S01]  /*4050*/  @!P6 FMUL R11, R11, 0.5 ;  /* 0x3f0000000b0be820 */ /* 0x000fe20000400000 */
[----:B------:R2:W4:Y:S01]  /*4060*/  MUFU.EX2 R45, R13 ;  /* 0x0000000d002d7308 */ /* 0x0005220000000800 */
[----:B---3--:R-:W-:Y:S01]  /*4070*/  @!P1 FMUL R4, R4, R4 ;  /* 0x0000000404049220 */ /* 0x008fe20000400000 */
[----:B------:R-:W-:-:S05]  /*4080*/  FSETP.GEU.AND P1, PT, R12, -126, PT ;  /* 0xc2fc00000c00780b */ /* 0x000fca0003f2e000 */
[----:B------:R-:W-:Y:S01]  /*4090*/  @!P2 FMUL R5, R5, 0.5 ;  /* 0x3f0000000505a820 */ /* 0x000fe20000400000 */
[----:B------:R-:W3:Y:S01]  /*40a0*/  MUFU.EX2 R173, R68 ;  /* 0x0000004400ad7308 */ /* 0x000ee20000000800 */
[----:B-1----:R-:W-:Y:S01]  /*40b0*/  @!P4 FMUL R174, R174, R174 ;  /* 0x000000aeaeaec220 */ /* 0x002fe20000400000 */
[----:B------:R-:W-:Y:S01]  /*40c0*/  FSETP.GEU.AND P4, PT, R9, -126, PT ;  /* 0xc2fc00000900780b */ /* 0x000fe20003f8e000 */
[--C-:B--2---:R-:W-:Y:S01]  /*40d0*/  FFMA R13, R89, UR4, -R99.reuse ;  /* 0x00000004590d7c23 */ /* 0x104fe20008000863 */
[----:B------:R-:W-:Y:S02]  /*40e0*/  ULDC UR4, c[0x0][0x604] ;  /* 0x0001810000047ab9 */ /* 0x000fe40000000800 */
[----:B------:R-:W-:Y:S01]  /*40f0*/  FFMA R14, R17, UR4, -R99 ;  /* 0x00000004110e7c23 */ /* 0x000fe20008000863 */
[----:B------:R-:W-:Y:S01]  /*4100*/  @!P1 FMUL R12, R12, 0.5 ;  /* 0x3f0000000c0c9820 */ /* 0x000fe20000400000 */
[----:B------:R-:W1:Y:S01]  /*4110*/  MUFU.EX2 R11, R11 ;  /* 0x0000000b000b7308 */ /* 0x000e620000000800 */
[----:B----4-:R-:W-:Y:S01]  /*4120*/  @!P5 FMUL R45, R45, R45 ;  /* 0x0000002d2d2dd220 */ /* 0x010fe20000400000 */
        /* <DEDUP_REMOVED lines=8> */
[--C-:B------:R-:W-:Y:S01]  /*41b0*/  FFMA R16, R96, UR4, -R99.reuse ;  /* 0x0000000460107c23 */ /* 0x100fe20008000863 */
[----:B------:R-:W-:Y:S02]  /*41c0*/  ULDC UR4, c[0x0][0x604] ;  /* 0x0001810000047ab9 */ /* 0x000fe40000000800 */
[--C-:B------:R-:W-:Y:S01]  /*41d0*/  FFMA R17, R97, UR4, -R99.reuse ;  /* 0x0000000461117c23 */ /* 0x100fe20008000863 */
[----:B------:R-:W-:Y:S01]  /*41e0*/  @!P5 FMUL R10, R10, 0.5 ;  /* 0x3f0000000a0ad820 */ /* 0x000fe20000400000 */
[----:B------:R-:W3:Y:S01]  /*41f0*/  MUFU.EX2 R12, R12 ;  /* 0x0000000c000c7308 */ /* 0x000ee20000000800 */
[----:B-1----:R-:W-:Y:S01]  /*4200*/  @!P6 FMUL R11, R11, R11 ;  /* 0x0000000b0b0be220 */ /* 0x002fe20000400000 */
[----:B------:R-:W-:Y:S01]  /*4210*/  ULDC UR4, c[0x0][0x604] ;  /* 0x0001810000047ab9 */ /* 0x000fe20000000800 */
[----:B------:R-:W-:Y:S01]  /*4220*/  FSETP.GEU.AND P6, PT, R17, -126, PT ;  /* 0xc2fc00001100780b */ /* 0x000fe20003fce000 */
[----:B------:R-:W-:Y:S01]  /*4230*/  FFMA R18, R19, UR4, -R99 ;  /* 0x0000000413127c23 */ /* 0x000fe20008000863 */
[----:B------:R-:W-:-:S02]  /*4240*/  ULDC UR4, c[0x0][0x604] ;  /* 0x0001810000047ab9 */ /* 0x000fc40000000800 */
[----:B------:R-:W-:Y:S01]  /*4250*/  @!P3 FMUL R6, R6, 0.5 ;  /* 0x3f0000000606b820 */ /* 0x000fe20000400000 */
[----:B------:R-:W1:Y:S01]  /*4260*/  MUFU.EX2 R9, R9 ;  /* 0x0000000900097308 */ /* 0x000e620000000800 */
[----:B--2---:R-:W-:Y:S01]  /*4270*/  @!P2 FMUL R5, R5, R5 ;  /* 0x000000050505a220 */ /* 0x004fe20000400000 */
[----:B------:R-:W-:Y:S01]  /*4280*/  FSETP.GEU.AND P2, PT, R13, -126, PT ;  /* 0xc2fc00000d00780b */ /* 0x000fe20003f4e000 */
[--C-:B------:R-:W-:Y:S01]  /*4290*/  FFMA R19, R20, UR4, -R99.reuse ;  /* 0x0000000414137c23 */ /* 0x100fe20008000863 */
[----:B------:R-:W-:Y:S02]  /*42a0*/  ULDC UR4, c[0x0][0x604] ;  /* 0x0001810000047ab9 */ /* 0x000fe40000000800 */
[--C-:B------:R-:W-:Y:S01]  /*42b0*/  FFMA R20, R21, UR4, -R99.reuse ;  /* 0x0000000415147c23 */ /* 0x100fe20008000863 */
[----:B------:R-:W-:Y:S01]  /*42c0*/  ULDC UR4, c[0x0][0x604] ;  /* 0x0001810000047ab9 */ /* 0x000fe20000000800 */
[----:B------:R-:W2:Y:S01]  /*42d0*/  MUFU.EX2 R10, R10 ;  /* 0x0000000a000a7308 */ /* 0x000ea20000000800 */
[----:B---3--:R-:W-:Y:S01]  /*42e0*/  @!P1 FMUL R12, R12, R12 ;  /* 0x0000000c0c0c9220 */ /* 0x008fe20000400000 */
[----:B------:R-:W-:Y:S01]  /*42f0*/  FSETP.GEU.AND P1, PT, R18, -126, PT ;  /* 0xc2fc00001200780b */ /* 0x000fe20003f2e000 */
[----:B------:R-:W-:Y:S01]  /*4300*/  @!P6 FMUL R17, R17, 0.5 ;  /* 0x3f0000001111e820 */ /* 0x000fe20000400000 */
[----:B------:R-:W-:Y:S01]  /*4310*/  FFMA R21, R22, UR4, -R99 ;  /* 0x0000000416157c23 */ /* 0x000fe20008000863 */
[----:B------:R-:W-:-:S02]  /*4320*/  ULDC UR4, c[0x0][0x604] ;  /* 0x0001810000047ab9 */ /* 0x000fc40000000800 */
        /* <DEDUP_REMOVED lines=20> */
[----:B------:R-:W-:Y:S01]  /*4470*/  FFMA R26, R27, UR4, -R99 ;  /* 0x000000041b1a7c23 */ /* 0x000fe20008000863 */
[----:B------:R-:W-:Y:S01]  /*4480*/  @!P5 FMUL R16, R16, 0.5 ;  /* 0x3f0000001010d820 */ /* 0x000fe20000400000 */
[----:B------:R-:W3:Y:S01]  /*4490*/  MUFU.EX2 R18, R18 ;  /* 0x0000001200127308 */ /* 0x000ee20000000800 */
[----:B-1----:R-:W-:Y:S01]  /*44a0*/  @!P6 FMUL R17, R17, R17 ;  /* 0x000000111111e220 */ /* 0x002fe20000400000 */
[----:B------:R-:W-:Y:S01]  /*44b0*/  FSETP.GEU.AND P6, PT, R109, -126, PT ;  /* 0xc2fc00006d00780b */ /* 0x000fe20003fce000 */
[----:B------:R-:W-:-:S02]  /*44c0*/  ULDC UR4, c[0x0][0x604] ;  /* 0x0001810000047ab9 */ /* 0x000fc40000000800 */
[--C-:B------:R-:W-:Y:S01]  /*44d0*/  FFMA R27, R117, UR4, -R99.reuse ;  /* 0x00000004751b7c23 */ /* 0x100fe20008000863 */
[----:B------:R-:W-:Y:S01]  /*44e0*/  ULDC UR4, c[0x0][0x604] ;  /* 0x0001810000047ab9 */ /* 0x000fe20000000800 */
[----:B------:R-:W-:Y:S01]  /*44f0*/  @!P3 FMUL R14, R14, 0.5 ;  /* 0x3f0000000e0eb820 */ /* 0x000fe20000400000 */
        /* <DEDUP_REMOVED lines=74> */
[----:B------:R-:W-:Y:S02]  /*49a0*/  ULDC UR4, c[0x0][0x604] ;  /* 0x0001810000047ab9 */ /* 0x000fe40000000800 */
[----:B------:R-:W-:Y:S01]  /*49b0*/  FMUL R129, R107, UR4 ;  /* 0x000000046b817c20 */ /* 0x000fe20008400000 */
        /* <DEDUP_REMOVED lines=18> */
[----:B------:R-:W-:-:S04]  /*4ae0*/  ULDC UR4, c[0x0][0x604] ;  /* 0x0001810000047ab9 */ /* 0x000fc80000000800 */
        /* <DEDUP_REMOVED lines=9> */
[----:B------:R-:W2:Y:S01]  /*4b80*/  MUFU.EX2 R31, R31 ;  /* 0x0000001f001f7308 */ /* 0x000ea20000000800 */
[----:B---3--:R-:W-:Y:S01]  /*4b90*/  @!P3 FMUL R26, R26, R26 ;  /* 0x0000001a1a1ab220 */ /* 0x008fe20000400000 */
[----:B------:R-:W-:-:S05]  /*4ba0*/  FSETP.GEU.AND P3, PT, R32, -126, PT ;  /* 0xc2fc00002000780b */ /* 0x000fca0003f6e000 */
        /* <DEDUP_REMOVED lines=11> */
[----:B------:R-:W-:-:S03]  /*4c60*/  FSETP.GEU.AND P1, PT, R148, -126, PT ;  /* 0xc2fc00009400780b */ /* 0x000fc60003f2e000 */
[----:B------:R-:W-:Y:S01]  /*4c70*/  FADD R179, R45, R36 ;  /* 0x000000242db37221 */ /* 0x000fe20000000000 */
[----:B------:R-:W-:Y:S01]  /*4c80*/  F2FP.SATFINITE.E4M3.F32.PACK_AB_MERGE_C R45, R197, R45, RZ ;  /* 0x0000002dc52d723e */ /* 0x000fe200048070ff */
[----:B------:R-:W-:Y:S01]  /*4c90*/  @!P2 FMUL R137, R137, 0.5 ;  /* 0x3f0000008989a820 */ /* 0x000fe20000400000 */
[----:B------:R-:W3:Y:S01]  /*4ca0*/  MUFU.EX2 R32, R32 ;  /* 0x0000002000207308 */ /* 0x000ee20000000800 */
[----:B-1----:R-:W-:Y:S01]  /*4cb0*/  @!P4 FMUL R33, R33, R33 ;  /* 0x000000212121c220 */ /* 0x002fe20000400000 */
[----:B------:R-:W-:Y:S02]  /*4cc0*/  FSETP.GEU.AND P4, PT, R38, -126, PT ;  /* 0xc2fc00002600780b */ /* 0x000fe40003f8e000 */
[----:B------:R-:W-:Y:S01]  /*4cd0*/  LOP3.LUT R45, R45, 0xff, RZ, 0xc0, !PT ;  /* 0x000000ff2d2d7812 */ /* 0x000fe200078ec0ff */
[----:B------:R-:W-:Y:S01]  /*4ce0*/  FADD R166, R168, R33 ;  /* 0x00000021a8a67221 */ /* 0x000fe20000000000 */
[----:B------:R-:W-:Y:S01]  /*4cf0*/  F2FP.SATFINITE.E4M3.F32.PACK_AB_MERGE_C R33, R197, R33, RZ ;  /* 0x00000021c521723e */ /* 0x000fe200048070ff */
[----:B------:R-:W-:Y:S01]  /*4d00*/  @!P1 FMUL R148, R148, 0.5 ;  /* 0x3f00000094949820 */ /* 0x000fe20000400000 */
[----:B------:R-:W1:Y:S01]  /*4d10*/  MUFU.EX2 R40, R40 ;  /* 0x0000002800287308 */ /* 0x000e620000000800 */
[----:B--2---:R-:W-:Y:S01]  /*4d20*/  @!P5 FMUL R34, R34, R34 ;  /* 0x000000222222d220 */ /* 0x004fe20000400000 */
[----:B------:R-:W-:-:S02]  /*4d30*/  FSETP.GEU.AND P5, PT, R41, -126, PT ;  /* 0xc2fc00002900780b */ /* 0x000fc40003fae000 */
[----:B------:R-:W-:Y:S01]  /*4d40*/  LOP3.LUT R33, R33, 0xffff, RZ, 0xc0, !PT ;  /* 0x0000ffff21217812 */ /* 0x000fe200078ec0ff */
[----:B------:R-:W-:Y:S01]  /*4d50*/  FADD R171, R173, R34 ;  /* 0x00000022adab7221 */ /* 0x000fe20000000000 */
[----:B------:R-:W-:Y:S01]  /*4d60*/  F2FP.SATFINITE.E4M3.F32.PACK_AB_MERGE_C R36, R197, R36, RZ ;  /* 0x00000024c524723e */ /* 0x000fe200048070ff */
[----:B------:R-:W-:Y:S01]  /*4d70*/  @!P4 FMUL R38, R38, 0.5 ;  /* 0x3f0000002626c820 */ /* 0x000fe20000400000 */
[----:B------:R-:W2:Y:S01]  /*4d80*/  MUFU.EX2 R37, R137 ;  /* 0x0000008900257308 */ /* 0x000ea20000000800 */
[----:B---3--:R-:W-:Y:S01]  /*4d90*/  @!P3 FMUL R32, R32, R32 ;  /* 0x000000202020b220 */ /* 0x008fe20000400000 */
[----:B------:R-:W-:Y:S02]  /*4da0*/  FSETP.GEU.AND P3, PT, R39, -126, PT ;  /* 0xc2fc00002700780b */ /* 0x000fe40003f6e000 */
[----:B------:R-:W-:Y:S02]  /*4db0*/  LOP3.LUT R36, R36, 0xff, RZ, 0xc0, !PT ;  /* 0x000000ff24247812 */ /* 0x000fe400078ec0ff */
[----:B------:R-:W-:Y:S01]  /*4dc0*/  F2FP.SATFINITE.E4M3.F32.PACK_AB_MERGE_C R173, R197, R173, RZ ;  /* 0x000000adc5ad723e */ /* 0x000fe200048070ff */
[----:B------:R-:W-:Y:S01]  /*4dd0*/  @!P5 FMUL R41, R41, 0.5 ;  /* 0x3f0000002929d820 */ /* 0x000fe20000400000 */
[----:B------:R3:W4:Y:S01]  /*4de0*/  MUFU.EX2 R43, R148 ;  /* 0x00000094002b7308 */ /* 0x0007220000000800 */
[----:B-1----:R-:W-:Y:S01]  /*4df0*/  @!P6 FMUL R40, R40, R40 ;  /* 0x000000282828e220 */ /* 0x002fe20000400000 */
[----:B------:R-:W-:-:S02]  /*4e00*/  LOP3.LUT R173, R173, 0xff, RZ, 0xc0, !PT ;  /* 0x000000ffadad7812 */ /* 0x000fc400078ec0ff */
[----:B------:R-:W-:Y:S01]  /*4e10*/  F2FP.SATFINITE.E4M3.F32.PACK_AB_MERGE_C R34, R197, R34, RZ ;  /* 0x00000022c522723e */ /* 0x000fe200048070ff */
[----:B------:R-:W-:Y:S01]  /*4e20*/  FADD R192, R9, R40 ;  /* 0x0000002809c07221 */ /* 0x000fe20000000000 */
[----:B------:R-:W-:Y:S01]  /*4e30*/  F2FP.SATFINITE.E4M3.F32.PACK_AB_MERGE_C R9, R197, R9, RZ ;  /* 0x00000009c509723e */ /* 0x000fe200048070ff */
[----:B------:R-:W-:Y:S01]  /*4e40*/  @!P3 FMUL R39, R39, 0.5 ;  /* 0x3f0000002727b820 */ /* 0x000fe20000400000 */
[----:B------:R-:W1:Y:S01]  /*4e50*/  MUFU.EX2 R38, R38 ;  /* 0x0000002600267308 */ /* 0x000e620000000800 */
[--C-:B---3--:R-:W-:Y:S01]  /*4e60*/  FFMA R148, R153, UR4, -R129.reuse ;  /* 0x0000000499947c23 */ /* 0x108fe20008000881 */
[----:B------:R-:W-:Y:S01]  /*4e70*/  ULDC UR4, c[0x0][0x604] ;  /* 0x0001810000047ab9 */ /* 0x000fe20000000800 */
[----:B--2---:R-:W-:Y:S01]  /*4e80*/  @!P2 FMUL R37, R37, R37 ;  /* 0x000000252525a220 */ /* 0x004fe20000400000 */
[--C-:B------:R-:W-:Y:S01]  /*4e90*/  FFMA R165, R154, UR4, -R129.reuse ;  /* 0x000000049aa57c23 */ /* 0x100fe20008000881 */
[----:B------:R-:W-:Y:S01]  /*4ea0*/  FSETP.GEU.AND P2, PT, R99, -126, PT ;  /* 0xc2fc00006300780b */ /* 0x000fe20003f4e000 */
[----:B------:R-:W-:Y:S01]  /*4eb0*/  ULDC UR4, c[0x0][0x604] ;  /* 0x0001810000047ab9 */ /* 0x000fe20000000800 */
[----:B------:R-:W-:Y:S01]  /*4ec0*/  FSETP.GEU.AND P6, PT, R148, -126, PT ;  /* 0xc2fc00009400780b */ /* 0x000fe20003fce000 */
[----:B------:R-:W2:Y:S01]  /*4ed0*/  MUFU.EX2 R41, R41 ;  /* 0x0000002900297308 */ /* 0x000ea20000000800 */
[----:B----4-:R-:W-:Y:S01]  /*4ee0*/  @!P1 FMUL R43, R43, R43 ;  /* 0x0000002b2b2b9220 */ /* 0x010fe20000400000 */
[----:B------:R-:W-:Y:S01]  /*4ef0*/  FSETP.GEU.AND P1, PT, R165, -126, PT ;  /* 0xc2fc0000a500780b */ /* 0x000fe20003f2e000 */
[----:B------:R-:W-:Y:S01]  /*4f00*/  FFMA R124, R156, UR4, -R129 ;  /* 0x000000049c7c7c23 */ /* 0x000fe20008000881 */
[----:B------:R-:W-:Y:S01]  /*4f10*/  ULDC UR4, c[0x0][0x604] ;  /* 0x0001810000047ab9 */ /* 0x000fe20000000800 */
[----:B------:R-:W-:Y:S01]  /*4f20*/  FADD R180, R44, R37 ;  /* 0x000000252cb47221 */ /* 0x000fe20000000000 */
[--C-:B------:R-:W-:Y:S01]  /*4f30*/  FFMA R144, R157, UR4, -R129.reuse ;  /* 0x000000049d907c23 */ /* 0x100fe20008000881 */
[----:B------:R-:W-:Y:S01]  /*4f40*/  ULDC UR4, c[0x0][0x604] ;  /* 0x0001810000047ab9 */ /* 0x000fe20000000800 */
[----:B------:R-:W3:Y:S01]  /*4f50*/  MUFU.EX2 R39, R39 ;  /* 0x0000002700277308 */ /* 0x000ee20000000800 */
[----:B-1----:R-:W-:Y:S01]  /*4f60*/  @!P4 FMUL R38, R38, R38 ;  /* 0x000000262626c220 */ /* 0x002fe20000400000 */
[----:B------:R-:W-:Y:S01]  /*4f70*/  FSETP.GEU.AND P4, PT, R57, -126, PT ;  /* 0xc2fc00003900780b */ /* 0x000fe20003f8e000 */
[----:B------:R-:W-:Y:S01]  /*4f80*/  @!P2 FMUL R99, R99, 0.5 ;  /* 0x3f0000006363a820 */ /* 0x000fe20000400000 */
[----:B------:R-:W-:Y:S01]  /*4f90*/  @!P6 FMUL R148, R148, 0.5 ;  /* 0x3f0000009494e820 */ /* 0x000fe20000400000 */
[--C-:B------:R-:W-:Y:S01]  /*4fa0*/  FFMA R121, R158, UR4, -R129.reuse ;  /* 0x000000049e797c23 */ /* 0x100fe20008000881 */
[----:B------:R-:W-:Y:S01]  /*4fb0*/  ULDC UR4, c[0x0][0x604] ;  /* 0x0001810000047ab9 */ /* 0x000fe20000000800 */
[----:B------:R-:W-:Y:S01]  /*4fc0*/  @!P1 FMUL R165, R165, 0.5 ;  /* 0x3f000000a5a59820 */ /* 0x000fe20000400000 */
[----:B------:R-:W1:Y:S01]  /*4fd0*/  MUFU.EX2 R42, R99 ;  /* 0x00000063002a7308 */ /* 0x000e620000000800 */
[----:B--2---:R-:W-:Y:S01]  /*4fe0*/  @!P5 FMUL R41, R41, R41 ;  /* 0x000000292929d220 */ /* 0x004fe20000400000 */
[----:B------:R-:W-:Y:S01]  /*4ff0*/  FSETP.GEU.AND P5, PT, R152, -126, PT ;  /* 0xc2fc00009800780b */ /* 0x000fe20003fae000 */
[--C-:B------:R-:W-:Y:S01]  /*5000*/  FFMA R153, R159, UR4, -R129.reuse ;  /* 0x000000049f997c23 */ /* 0x100fe20008000881 */
[----:B------:R-:W-:Y:S01]  /*5010*/  ULDC UR4, c[0x0][0x604] ;  /* 0x0001810000047ab9 */ /* 0x000fe20000000800 */
[----:B------:R-:W-:Y:S01]  /*5020*/  FADD R156, R155, R30 ;  /* 0x0000001e9b9c7221 */ /* 0x000fe20000000000 */
[--C-:B------:R-:W-:Y:S01]  /*5030*/  FFMA R117, R161, UR4, -R129.reuse ;  /* 0x00000004a1757c23 */ /* 0x100fe20008000881 */
[----:B------:R-:W-:Y:S01]  /*5040*/  @!P4 FMUL R57, R57, 0.5 ;  /* 0x3f0000003939c820 */ /* 0x000fe20000400000 */
[----:B------:R-:W2:Y:S01]  /*5050*/  MUFU.EX2 R148, R148 ;  /* 0x0000009400947308 */ /* 0x000ea20000000800 */
[----:B---3--:R-:W-:Y:S01]  /*5060*/  @!P3 FMUL R39, R39, R39 ;  /* 0x000000272727b220 */ /* 0x008fe20000400000 */
[----:B------:R-:W-:Y:S01]  /*5070*/  FSETP.GEU.AND P3, PT, R120, -126, PT ;  /* 0xc2fc00007800780b */ /* 0x000fe20003f6e000 */
[----:B------:R-:W-:Y:S01]  /*5080*/  ULDC UR4, c[0x0][0x604] ;  /* 0x0001810000047ab9 */ /* 0x000fe20000000800 */
[----:B------:R-:W-:Y:S01]  /*5090*/  F2FP.SATFINITE.E4M3.F32.PACK_AB_MERGE_C R44, R197, R44, RZ ;  /* 0x0000002cc52c723e */ /* 0x000fe200048070ff */
[--C-:B------:R-:W-:Y:S01]  /*50a0*/  FFMA R46, R46, UR4, -R129.reuse ;  /* 0x000000042e2e7c23 */ /* 0x100fe20008000881 */
[----:B------:R-:W-:Y:S01]  /*50b0*/  ULDC UR4, c[0x0][0x604] ;  /* 0x0001810000047ab9 */ /* 0x000fe20000000800 */
[----:B------:R-:W-:Y:S01]  /*50c0*/  @!P5 FMUL R152, R152, 0.5 ;  /* 0x3f0000009898d820 */ /* 0x000fe20000400000 */
[----:B------:R-:W3:Y:S01]  /*50d0*/  MUFU.EX2 R165, R165 ;  /* 0x000000a500a57308 */ /* 0x000ee20000000800 */
[----:B-1----:R-:W-:Y:S01]  /*50e0*/  @!P2 FMUL R42, R42, R42 ;  /* 0x0000002a2a2aa220 */ /* 0x002fe20000400000 */
[----:B------:R-:W-:Y:S01]  /*50f0*/  FSETP.GEU.AND P2, PT, R124, -126, PT ;  /* 0xc2fc00007c00780b */ /* 0x000fe20003f4e000 */
[--C-:B------:R-:W-:Y:S01]  /*5100*/  FFMA R47, R47, UR4, -R129.reuse ;  /* 0x000000042f2f7c23 */ /* 0x100fe20008000881 */
[----:B------:R-:W-:Y:S01]  /*5110*/  ULDC UR4, c[0x0][0x604] ;  /* 0x0001810000047ab9 */ /* 0x000fe20000000800 */
[----:B------:R-:W-:Y:S01]  /*5120*/  FADD R208, R11, R42 ;  /* 0x0000002a0bd07221 */ /* 0x000fe20000000000 */
[----:B------:R-:W-:Y:S01]  /*5130*/  FFMA R50, R50, UR4, -R129 ;  /* 0x0000000432327c23 */ /* 0x000fe20008000881 */
[----:B------:R-:W-:Y:S01]  /*5140*/  @!P3 FMUL R120, R120, 0.5 ;  /* 0x3f0000007878b820 */ /* 0x000fe20000400000 */
[----:B------:R-:W1:Y:S01]  /*5150*/  MUFU.EX2 R125, R57 ;  /* 0x00000039007d7308 */ /* 0x000e620000000800 */
[----:B--2---:R-:W-:Y:S01]  /*5160*/  @!P6 FMUL R148, R148, R148 ;  /* 0x000000949494e220 */ /* 0x004fe20000400000 */
[----:B------:R-:W-:Y:S01]  /*5170*/  FSETP.GEU.AND P6, PT, R117, -126, PT ;  /* 0xc2fc00007500780b */ /* 0x000fe20003fce000 */
[----:B------:R-:W-:Y:S01]  /*5180*/  ULDC UR4, c[0x0][0x604] ;  /* 0x0001810000047ab9 */ /* 0x000fe20000000800 */
[----:B------:R-:W-:Y:S01]  /*5190*/  FADD R193, R6, R41 ;  /* 0x0000002906c17221 */ /* 0x000fe20000000000 */
[--C-:B------:R-:W-:Y:S01]  /*51a0*/  FFMA R51, R51, UR4, -R129.reuse ;  /* 0x0000000433337c23 */ /* 0x100fe20008000881 */
[----:B------:R-:W-:Y:S01]  /*51b0*/  ULDC UR4, c[0x0][0x604] ;  /* 0x0001810000047ab9 */ /* 0x000fe20000000800 */
[----:B------:R-:W-:Y:S01]  /*51c0*/  @!P2 FMUL R124, R124, 0.5 ;  /* 0x3f0000007c7ca820 */ /* 0x000fe20000400000 */
[----:B------:R-:W2:Y:S01]  /*51d0*/  MUFU.EX2 R154, R152 ;  /* 0x00000098009a7308 */ /* 0x000ea20000000800 */
[----:B---3--:R-:W-:Y:S01]  /*51e0*/  @!P1 FMUL R165, R165, R165 ;  /* 0x000000a5a5a59220 */ /* 0x008fe20000400000 */
[----:B------:R-:W-:Y:S01]  /*51f0*/  FSETP.GEU.AND P1, PT, R46, -126, PT ;  /* 0xc2fc00002e00780b */ /* 0x000fe20003f2e000 */
[--C-:B------:R-:W-:Y:S01]  /*5200*/  FFMA R54, R54, UR4, -R129.reuse ;  /* 0x0000000436367c23 */ /* 0x100fe20008000881 */
[----:B------:R-:W-:Y:S01]  /*5210*/  ULDC UR4, c[0x0][0x604] ;  /* 0x0001810000047ab9 */ /* 0x000fe20000000800 */
[----:B------:R-:W-:Y:S01]  /*5220*/  F2FP.SATFINITE.E4M3.F32.PACK_AB_MERGE_C R6, R197, R6, RZ ;  /* 0x00000006c506723e */ /* 0x000fe200048070ff */
[--C-:B------:R-:W-:Y:S01]  /*5230*/  FFMA R55, R55, UR4, -R129.reuse ;  /* 0x0000000437377c23 */ /* 0x100fe20008000881 */
[----:B------:R-:W-:Y:S01]  /*5240*/  @!P6 FMUL R117, R117, 0.5 ;  /* 0x3f0000007575e820 */ /* 0x000fe20000400000 */
[----:B------:R-:W3:Y:S01]  /*5250*/  MUFU.EX2 R120, R120 ;  /* 0x0000007800787308 */ /* 0x000ee20000000800 */
[----:B-1----:R-:W-:Y:S01]  /*5260*/  @!P4 FMUL R125, R125, R125 ;  /* 0x0000007d7d7dc220 */ /* 0x002fe20000400000 */
[----:B------:R-:W-:Y:S01]  /*5270*/  FSETP.GEU.AND P4, PT, R121, -126, PT ;  /* 0xc2fc00007900780b */ /* 0x000fe20003f8e000 */
[----:B------:R-:W-:Y:S01]  /*5280*/  ULDC UR4, c[0x0][0x604] ;  /* 0x0001810000047ab9 */ /* 0x000fe20000000800 */
[----:B------:R-:W-:Y:S01]  /*5290*/  LOP3.LUT R44, R44, 0xffff, RZ, 0xc0, !PT ;  /* 0x0000ffff2c2c7812 */ /* 0x000fe200078ec0ff */
        /* <DEDUP_REMOVED lines=8> */
[----:B------:R-:W-:Y:S01]  /*5320*/  LOP3.LUT R6, R6, 0xff, RZ, 0xc0, !PT ;  /* 0x000000ff06067812 */ /* 0x000fe200078ec0ff */
[--C-:B------:R-:W-:Y:S01]  /*5330*/  FFMA R62, R62, UR4, -R129.reuse ;  /* 0x000000043e3e7c23 */ /* 0x100fe20008000881 */
[----:B------:R-:W-:Y:S01]  /*5340*/  @!P4 FMUL R121, R121, 0.5 ;  /* 0x3f0000007979c820 */ /* 0x000fe20000400000 */
[----:B------:R-:W2:Y:S01]  /*5350*/  MUFU.EX2 R124, R124 ;  /* 0x0000007c007c7308 */ /* 0x000ea20000000800 */
[----:B---3--:R-:W-:Y:S01]  /*5360*/  @!P3 FMUL R120, R120, R120 ;  /* 0x000000787878b220 */ /* 0x008fe20000400000 */
[----:B------:R-:W-:Y:S01]  /*5370*/  FSETP.GEU.AND P3, PT, R144, -126, PT ;  /* 0xc2fc00009000780b */ /* 0x000fe20003f6e000 */
[----:B------:R-:W-:Y:S01]  /*5380*/  ULDC UR4, c[0x0][0x604] ;  /* 0x0001810000047ab9 */ /* 0x000fe20000000800 */
[----:B------:R-:W-:Y:S01]  /*5390*/  LOP3.LUT R9, R9, 0xffff, RZ, 0xc0, !PT ;  /* 0x0000ffff09097812 */ /* 0x000fe200078ec0ff */
[--C-:B------:R-:W-:Y:S01]  /*53a0*/  FFMA R63, R63, UR4, -R129.reuse ;  /* 0x000000043f3f7c23 */ /* 0x100fe20008000881 */
[----:B------:R-:W-:Y:S01]  /*53b0*/  ULDC UR4, c[0x0][0x604] ;  /* 0x0001810000047ab9 */ /* 0x000fe20000000800 */
[----:B------:R-:W-:Y:S01]  /*53c0*/  @!P5 FMUL R153, R153, 0.5 ;  /* 0x3f0000009999d820 */ /* 0x000fe20000400000 */
[----:B------:R3:W4:Y:S01]  /*53d0*/  MUFU.EX2 R137, R46 ;  /* 0x0000002e00897308 */ /* 0x0007220000000800 */
[----:B-1----:R-:W-:Y:S01]  /*53e0*/  @!P6 FMUL R117, R117, R117 ;  /* 0x000000757575e220 */ /* 0x002fe20000400000 */
[----:B------:R-:W-:Y:S01]  /*53f0*/  FSETP.GEU.AND P6, PT, R55, -126, PT ;  /* 0xc2fc00003700780b */ /* 0x000fe20003fce000 */
[--C-:B------:R-:W-:Y:S01]  /*5400*/  FFMA R66, R66, UR4, -R129.reuse ;  /* 0x0000000442427c23 */ /* 0x100fe20008000881 */
[----:B------:R-:W-:Y:S01]  /*5410*/  ULDC UR4, c[0x0][0x604] ;  /* 0x0001810000047ab9 */ /* 0x000fe20000000800 */
[----:B------:R-:W-:Y:S01]  /*5420*/  F2FP.SATFINITE.E4M3.F32.PACK_AB_MERGE_C R155, R197, R155, RZ ;  /* 0x0000009bc59b723e */ /* 0x000fe200048070ff */
[--C-:B------:R-:W-:Y:S01]  /*5430*/  FFMA R67, R67, UR4, -R129.reuse ;  /* 0x0000000443437c23 */ /* 0x100fe20008000881 */
[----:B------:R-:W-:Y:S01]  /*5440*/  @!P3 FMUL R144, R144, 0.5 ;  /* 0x3f0000009090b820 */ /* 0x000fe20000400000 */
[----:B------:R-:W1:Y:S01]  /*5450*/  MUFU.EX2 R121, R121 ;  /* 0x0000007900797308 */ /* 0x000e620000000800 */
[----:B--2---:R-:W-:Y:S01]  /*5460*/  @!P2 FMUL R124, R124, R124 ;  /* 0x0000007c7c7ca220 */ /* 0x004fe20000400000 */
[----:B------:R-:W-:Y:S01]  /*5470*/  FSETP.GEU.AND P2, PT, R47, -126, PT ;  /* 0xc2fc00002f00780b */ /* 0x000fe20003f4e000 */
[----:B------:R-:W-:Y:S01]  /*5480*/  ULDC UR4, c[0x0][0x604] ;  /* 0x0001810000047ab9 */ /* 0x000fe20000000800 */
[----:B---3--:R-:W-:Y:S01]  /*5490*/  LOP3.LUT R46, R0, 0x3, RZ, 0xc0, !PT ;  /* 0x00000003002e7812 */ /* 0x008fe200078ec0ff */
[--C-:B------:R-:W-:Y:S01]  /*54a0*/  FFMA R70, R70, UR4, -R129.reuse ;  /* 0x0000000446467c23 */ /* 0x100fe20008000881 */
[----:B------:R-:W-:Y:S01]  /*54b0*/  ULDC UR4, c[0x0][0x604] ;  /* 0x0001810000047ab9 */ /* 0x000fe20000000800 */
[----:B------:R-:W-:Y:S01]  /*54c0*/  @!P6 FMUL R55, R55, 0.5 ;  /* 0x3f0000003737e820 */ /* 0x000fe20000400000 */
[----:B------:R-:W2:Y:S01]  /*54d0*/  MUFU.EX2 R153, R153 ;  /* 0x0000009900997308 */ /* 0x000ea20000000800 */
[----:B----4-:R-:W-:Y:S01]  /*54e0*/  @!P1 FMUL R137, R137, R137 ;  /* 0x0000008989899220 */ /* 0x010fe20000400000 */
[----:B------:R-:W-:Y:S01]  /*54f0*/  FSETP.GEU.AND P1, PT, R58, -126, PT ;  /* 0xc2fc00003a00780b */ /* 0x000fe20003f2e000 */
[--C-:B------:R-:W-:Y:S01]  /*5500*/  FFMA R71, R71, UR4, -R129.reuse ;  /* 0x0000000447477c23 */ /* 0x100fe20008000881 */
[----:B------:R-:W-:Y:S01]  /*5510*/  ULDC UR4, c[0x0][0x604] ;  /* 0x0001810000047ab9 */ /* 0x000fe20000000800 */
[----:B------:R-:W-:Y:S01]  /*5520*/  IADD3 R46, R46, -0x1, RZ ;  /* 0xffffffff2e2e7810 */ /* 0x000fe20007ffe0ff */
[----:B------:R-:W-:Y:S01]  /*5530*/  FFMA R74, R74, UR4, -R129 ;  /* 0x000000044a4a7c23 */ /* 0x000fe20008000881 */
[----:B------:R-:W-:Y:S01]  /*5540*/  @!P2 FMUL R47, R47, 0.5 ;  /* 0x3f0000002f2fa820 */ /* 0x000fe20000400000 */
[----:B------:R-:W3:Y:S01]  /*5550*/  MUFU.EX2 R144, R144 ;  /* 0x0000009000907308 */ /* 0x000ee20000000800 */
[----:B-1----:R-:W-:Y:S01]  /*5560*/  @!P4 FMUL R121, R121, R121 ;  /* 0x000000797979c220 */ /* 0x002fe20000400000 */
[----:B------:R-:W-:Y:S01]  /*5570*/  FSETP.GEU.AND P4, PT, R51, -126, PT ;  /* 0xc2fc00003300780b */ /* 0x000fe20003f8e000 */
[----:B------:R-:W-:Y:S01]  /*5580*/  ULDC UR4, c[0x0][0x604] ;  /* 0x0001810000047ab9 */ /* 0x000fe20000000800 */
[----:B------:R-:W-:Y:S01]  /*5590*/  PRMT R44, R44, 0x7604, R45 ;  /* 0x000076042c2c7816 */ /* 0x000fe2000000002d */
        /* <DEDUP_REMOVED lines=8> */
[----:B------:R-:W-:Y:S01]  /*5620*/  PRMT R45, R9, 0x7604, R6 ;  /* 0x00007604092d7816 */ /* 0x000fe20000000006 */
[----:B------:R-:W-:Y:S01]  /*5630*/  FFMA R79, R79, UR4, -R129 ;  /* 0x000000044f4f7c23 */ /* 0x000fe20008000881 */
[----:B------:R-:W-:Y:S01]  /*5640*/  @!P4 FMUL R51, R51, 0.5 ;  /* 0x3f0000003333c820 */ /* 0x000fe20000400000 */
[----:B------:R2:W4:Y:S01]  /*5650*/  MUFU.EX2 R132, R47 ;  /* 0x0000002f00847308 */ /* 0x0005220000000800 */
[----:B---3--:R-:W-:Y:S01]  /*5660*/  @!P3 FMUL R144, R144, R144 ;  /* 0x000000909090b220 */ /* 0x008fe20000400000 */
[----:B------:R-:W-:Y:S01]  /*5670*/  FSETP.GEU.AND P3, PT, R50, -126, PT ;  /* 0xc2fc00003200780b */ /* 0x000fe20003f6e000 */
[----:B------:R-:W-:Y:S01]  /*5680*/  ULDC UR4, c[0x0][0x604] ;  /* 0x0001810000047ab9 */ /* 0x000fe20000000800 */
[----:B------:R-:W-:Y:S01]  /*5690*/  FADD R158, R160, R31 ;  /* 0x0000001fa09e7221 */ /* 0x000fe20000000000 */
[--C-:B------:R-:W-:Y:S01]  /*56a0*/  FFMA R82, R82, UR4, -R129.reuse ;  /* 0x0000000452527c23 */ /* 0x100fe20008000881 */
[----:B------:R-:W-:Y:S01]  /*56b0*/  ULDC UR4, c[0x0][0x604] ;  /* 0x0001810000047ab9 */ /* 0x000fe20000000800 */
[----:B------:R-:W-:Y:S01]  /*56c0*/  @!P5 FMUL R54, R54, 0.5 ;  /* 0x3f0000003636d820 */ /* 0x000fe20000400000 */
[----:B------:R3:W5:Y:S01]  /*56d0*/  MUFU.EX2 R152, R58 ;  /* 0x0000003a00987308 */ /* 0x0007620000000800 */
[----:B-1----:R-:W-:Y:S01]  /*56e0*/  @!P6 FMUL R147, R147, R147 ;  /* 0x000000939393e220 */ /* 0x002fe20000400000 */
[----:B------:R-:W-:Y:S01]  /*56f0*/  FSETP.GEU.AND P6, PT, R67, -126, PT ;  /* 0xc2fc00004300780b */ /* 0x000fe20003fce000 */
[----:B------:R-:W-:Y:S01]  /*5700*/  FFMA R83, R83, UR4, -R129 ;  /* 0x0000000453537c23 */ /* 0x000fe20008000881 */
[----:B------:R-:W-:Y:S01]  /*5710*/  ULDC UR4, c[0x0][0x604] ;  /* 0x0001810000047ab9 */ /* 0x000fe20000000800 */
[----:B--2---:R-:W-:-:S02]  /*5720*/  IMAD.U32 R47, RZ, RZ, UR10 ;  /* 0x0000000aff2f7e24 */ /* 0x004fc4000f8e00ff */
[--C-:B------:R-:W-:Y:S01]  /*5730*/  FFMA R86, R86, UR4, -R129.reuse ;  /* 0x0000000456567c23 */ /* 0x100fe20008000881 */
[----:B------:R-:W-:Y:S01]  /*5740*/  @!P3 FMUL R50, R50, 0.5 ;  /* 0x3f0000003232b820 */ /* 0x000fe20000400000 */
[----:B------:R-:W1:Y:S01]  /*5750*/  MUFU.EX2 R134, R51 ;  /* 0x0000003300867308 */ /* 0x000e620000000800 */
[----:B----4-:R-:W-:Y:S01]  /*5760*/  @!P2 FMUL R132, R132, R132 ;  /* 0x000000848484a220 */ /* 0x010fe20000400000 */
[----:B------:R-:W-:Y:S01]  /*5770*/  FSETP.GEU.AND P2, PT, R59, -126, PT ;  /* 0xc2fc00003b00780b */ /* 0x000fe20003f4e000 */
[----:B------:R-:W-:Y:S01]  /*5780*/  ULDC UR4, c[0x0][0x604] ;  /* 0x0001810000047ab9 */ /* 0x000fe20000000800 */
[--C-:B---3--:R-:W-:Y:S01]  /*5790*/  FFMA R58, R139, UR5, -R129.reuse ;  /* 0x000000058b3a7c23 */ /* 0x108fe20008000881 */
[--C-:B------:R-:W-:Y:S01]  /*57a0*/  FFMA R87, R87, UR4, -R129.reuse ;  /* 0x0000000457577c23 */ /* 0x100fe20008000881 */
[----:B------:R-:W-:Y:S01]  /*57b0*/  ULDC UR4, c[0x0][0x604] ;  /* 0x0001810000047ab9 */ /* 0x000fe20000000800 */
[----:B------:R-:W-:Y:S01]  /*57c0*/  @!P6 FMUL R67, R67, 0.5 ;  /* 0x3f0000004343e820 */ /* 0x000fe20000400000 */
[----:B------:R2:W3:Y:S01]  /*57d0*/  MUFU.EX2 R145, R54 ;  /* 0x0000003600917308 */ /* 0x0004e20000000800 */
[----:B-----5:R-:W-:Y:S01]  /*57e0*/  @!P1 FMUL R152, R152, R152 ;  /* 0x0000009898989220 */ /* 0x020fe20000400000 */
[----:B------:R-:W-:Y:S01]  /*57f0*/  FSETP.GEU.AND P1, PT, R70, -126, PT ;  /* 0xc2fc00004600780b */ /* 0x000fe20003f2e000 */
[----:B------:R-:W-:Y:S01]  /*5800*/  FFMA R90, R90, UR4, -R129 ;  /* 0x000000045a5a7c23 */ /* 0x000fe20008000881 */
[----:B------:R-:W-:Y:S01]  /*5810*/  ULDC UR4, c[0x0][0x604] ;  /* 0x0001810000047ab9 */ /* 0x000fe20000000800 */
[----:B------:R-:W-:Y:S01]  /*5820*/  FADD R139, R141, R26 ;  /* 0x0000001a8d8b7221 */ /* 0x000fe20000000000 */
[----:B------:R-:W-:Y:S01]  /*5830*/  ULDC UR5, c[0x0][0x604] ;  /* 0x0001810000057ab9 */ /* 0x000fe20000000800 */
[----:B------:R-:W-:Y:S01]  /*5840*/  @!P2 FMUL R59, R59, 0.5 ;  /* 0x3f0000003b3ba820 */ /* 0x000fe20000400000 */
[----:B------:R-:W4:Y:S01]  /*5850*/  MUFU.EX2 R140, R50 ;  /* 0x00000032008c7308 */ /* 0x000f220000000800 */
[----:B-1----:R-:W-:Y:S01]  /*5860*/  @!P4 FMUL R134, R134, R134 ;  /* 0x000000868686c220 */ /* 0x002fe20000400000 */
[----:B------:R-:W-:Y:S01]  /*5870*/  FSETP.GEU.AND P4, PT, R63, -126, PT ;  /* 0xc2fc00003f00780b */ /* 0x000fe20003f8e000 */
[----:B------:R1:W-:Y:S01]  /*5880*/  SYNCS.ARRIVE.TRANS64.A1T0 RZ, [R47+UR15], RZ ;  /* 0x000000ff2fff79a7 */ /* 0x0003e2000810000f */
[C---:B--2---:R-:W-:Y:S01]  /*5890*/  F2FP.SATFINITE.E4M3.F32.PACK_AB_MERGE_C R54, R197.reuse, R120, RZ ;  /* 0x00000078c536723e */ /* 0x044fe200048070ff */
[----:B------:R-:W-:Y:S01]  /*58a0*/  FADD R187, R4, R39 ;  /* 0x0000002704bb7221 */ /* 0x000fe20000000000 */
[----:B------:R-:W-:Y:S01]  /*58b0*/  F2FP.SATFINITE.E4M3.F32.PACK_AB_MERGE_C R51, R197, R132, RZ ;  /* 0x00000084c533723e */ /* 0x000fe200048070ff */
[----:B------:R-:W-:Y:S01]  /*58c0*/  @!P1 FMUL R70, R70, 0.5 ;  /* 0x3f00000046469820 */ /* 0x000fe20000400000 */
[----:B------:R-:W2:Y:S01]  /*58d0*/  MUFU.EX2 R172, R67 ;  /* 0x0000004300ac7308 */ /* 0x000ea20000000800 */
[----:B---3--:R-:W-:Y:S01]  /*58e0*/  @!P5 FMUL R145, R145, R145 ;  /* 0x000000919191d220 */ /* 0x008fe20000400000 */
[----:B------:R-:W-:Y:S01]  /*58f0*/  FSETP.GEU.AND P5, PT, R66, -126, PT ;  /* 0xc2fc00004200780b */ /* 0x000fe20003fae000 */
[----:B------:R-:W-:Y:S01]  /*5900*/  FADD R189, R5, R38 ;  /* 0x0000002605bd7221 */ /* 0x000fe20000000000 */
[C---:B-1----:R-:W-:Y:S01]  /*5910*/  F2FP.SATFINITE.E4M3.F32.PACK_AB_MERGE_C R47, R197.reuse, R121, RZ ;  /* 0x00000079c52f723e */ /* 0x042fe200048070ff */
[----:B------:R-:W-:Y:S01]  /*5920*/  FADD R198, R10, R43 ;  /* 0x0000002b0ac67221 */ /* 0x000fe20000000000 */
[----:B------:R-:W-:Y:S01]  /*5930*/  F2FP.SATFINITE.E4M3.F32.PACK_AB_MERGE_C R4, R197, R4, RZ ;  /* 0x00000004c504723e */ /* 0x000fe200048070ff */
[----:B------:R-:W-:Y:S01]  /*5940*/  @!P4 FMUL R63, R63, 0.5 ;  /* 0x3f0000003f3fc820 */ /* 0x000fe20000400000 */
[----:B------:R-:W1:Y:S01]  /*5950*/  MUFU.EX2 R157, R59 ;  /* 0x0000003b009d7308 */ /* 0x000e620000000800 */
[----:B----4-:R-:W-:Y:S01]  /*5960*/  @!P3 FMUL R140, R140, R140 ;  /* 0x0000008c8c8cb220 */ /* 0x010fe20000400000 */
[----:B------:R-:W-:Y:S01]  /*5970*/  FSETP.GEU.AND P3, PT, R62, -126, PT ;  /* 0xc2fc00003e00780b */ /* 0x000fe20003f6e000 */
[----:B------:R-:W-:Y:S01]  /*5980*/  FADD R139, R139, R198 ;  /* 0x000000c68b8b7221 */ /* 0x000fe20000000000 */
[C---:B------:R-:W-:Y:S01]  /*5990*/  F2FP.SATFINITE.E4M3.F32.PACK_AB_MERGE_C R5, R197.reuse, R5, RZ ;  /* 0x00000005c505723e */ /* 0x040fe200048070ff */
[----:B------:R-:W-:Y:S01]  /*59a0*/  IMAD.MOV.U32 R198, RZ, RZ, 0x3276 ;  /* 0x00003276ffc67424 */ /* 0x000fe200078e00ff */
[----:B------:R-:W-:Y:S01]  /*59b0*/  F2FP.SATFINITE.E4M3.F32.PACK_AB_MERGE_C R37, R197, R37, RZ ;  /* 0x00000025c525723e */ /* 0x000fe200048070ff */
[----:B------:R-:W-:Y:S01]  /*59c0*/  @!P5 FMUL R66, R66, 0.5 ;  /* 0x3f0000004242d820 */ /* 0x000fe20000400000 */
[----:B------:R3:W4:Y:S01]  /*59d0*/  MUFU.EX2 R176, R70 ;  /* 0x0000004600b07308 */ /* 0x0007220000000800 */
[----:B--2---:R-:W-:Y:S01]  /*59e0*/  @!P6 FMUL R172, R172, R172 ;  /* 0x000000acacace220 */ /* 0x004fe20000400000 */
[----:B------:R-:W-:-:S02]  /*59f0*/  FSETP.GEU.AND P6, PT, R79, -126, PT ;  /* 0xc2fc00004f00780b */ /* 0x000fc40003fce000 */
[----:B------:R-:W-:Y:S02]  /*5a00*/  F2FP.SATFINITE.E4M3.F32.PACK_AB_MERGE_C R10, R197, R10, RZ ;  /* 0x0000000ac50a723e */ /* 0x000fe400048070ff */
[----:B------:R-:W-:Y:S01]  /*5a10*/  LOP3.LUT R4, R4, 0xff, RZ, 0xc0, !PT ;  /* 0x000000ff04047812 */ /* 0x000fe200078ec0ff */
[----:B------:R-:W-:Y:S01]  /*5a20*/  @!P3 FMUL R62, R62, 0.5 ;  /* 0x3f0000003e3eb820 */ /* 0x000fe20000400000 */
[----:B------:R-:W2:Y:S01]  /*5a30*/  MUFU.EX2 R162, R63 ;  /* 0x0000003f00a27308 */ /* 0x000ea20000000800 */
[----:B-1----:R-:W-:Y:S01]  /*5a40*/  @!P2 FMUL R157, R157, R157 ;  /* 0x0000009d9d9da220 */ /* 0x002fe20000400000 */
[----:B------:R-:W-:Y:S01]  /*5a50*/  FSETP.GEU.AND P2, PT, R71, -126, PT ;  /* 0xc2fc00004700780b */ /* 0x000fe20003f4e000 */
[--C-:B---3--:R-:W-:Y:S01]  /*5a60*/  FFMA R70, R91, UR4, -R129.reuse ;  /* 0x000000045b467c23 */ /* 0x108fe20008000881 */
[----:B------:R-:W-:Y:S01]  /*5a70*/  ULDC UR4, c[0x0][0x604] ;  /* 0x0001810000047ab9 */ /* 0x000fe20000000800 */
[----:B------:R-:W-:Y:S01]  /*5a80*/  F2FP.SATFINITE.E4M3.F32.PACK_AB_MERGE_C R91, R197, R126, RZ ;  /* 0x0000007ec55b723e */ /* 0x000fe200048070ff */
[--C-:B------:R-:W-:Y:S01]  /*5a90*/  FFMA R89, R94, UR4, -R129.reuse ;  /* 0x000000045e597c23 */ /* 0x100fe20008000881 */
[----:B------:R-:W-:Y:S01]  /*5aa0*/  @!P6 FMUL R79, R79, 0.5 ;  /* 0x3f0000004f4fe820 */ /* 0x000fe20000400000 */
[----:B------:R-:W1:Y:S01]  /*5ab0*/  MUFU.EX2 R169, R66 ;  /* 0x0000004200a97308 */ /* 0x000e620000000800 */
[----:B----4-:R-:W-:Y:S01]  /*5ac0*/  @!P1 FMUL R176, R176, R176 ;  /* 0x000000b0b0b09220 */ /* 0x010fe20000400000 */
[----:B------:R-:W-:Y:S01]  /*5ad0*/  FSETP.GEU.AND P1, PT, R82, -126, PT ;  /* 0xc2fc00005200780b */ /* 0x000fe20003f2e000 */
[----:B------:R-:W-:Y:S01]  /*5ae0*/  ULDC UR4, c[0x0][0x604] ;  /* 0x0001810000047ab9 */ /* 0x000fe20000000800 */
[----:B------:R-:W-:Y:S01]  /*5af0*/  F2FP.SATFINITE.E4M3.F32.PACK_AB_MERGE_C R94, R197, R92, RZ ;  /* 0x0000005cc55e723e */ /* 0x000fe200048070ff */
[--C-:B------:R-:W-:Y:S01]  /*5b00*/  FFMA R67, R95, UR4, -R129.reuse ;  /* 0x000000045f437c23 */ /* 0x100fe20008000881 */
[----:B------:R-:W-:Y:S01]  /*5b10*/  ULDC UR4, c[0x0][0x604] ;  /* 0x0001810000047ab9 */ /* 0x000fe20000000800 */
[----:B------:R-:W-:Y:S01]  /*5b20*/  @!P2 FMUL R71, R71, 0.5 ;  /* 0x3f0000004747a820 */ /* 0x000fe20000400000 */
[----:B------:R-:W3:Y:S01]  /*5b30*/  MUFU.EX2 R164, R62 ;  /* 0x0000003e00a47308 */ /* 0x000ee20000000800 */
[----:B--2---:R-:W-:Y:S01]  /*5b40*/  @!P4 FMUL R162, R162, R162 ;  /* 0x000000a2a2a2c220 */ /* 0x004fe20000400000 */
[----:B------:R-:W-:Y:S01]  /*5b50*/  FSETP.GEU.AND P4, PT, R75, -126, PT ;  /* 0xc2fc00004b00780b */ /* 0x000fe20003f8e000 */
[--C-:B------:R-:W-:Y:S01]  /*5b60*/  FFMA R88, R98, UR4, -R129.reuse ;  /* 0x0000000462587c23 */ /* 0x100fe20008000881 */
[----:B------:R-:W-:Y:S01]  /*5b70*/  ULDC UR4, c[0x0][0x604] ;  /* 0x0001810000047ab9 */ /* 0x000fe20000000800 */
[----:B------:R-:W-:Y:S01]  /*5b80*/  F2FP.SATFINITE.E4M3.F32.PACK_AB_MERGE_C R95, R197, R100, RZ ;  /* 0x00000064c55f723e */ /* 0x000fe200048070ff */
[----:B------:R-:W-:Y:S01]  /*5b90*/  FFMA R48, R48, UR4, -R129 ;  /* 0x0000000430307c23 */ /* 0x000fe20008000881 */
[----:B------:R-:W-:Y:S01]  /*5ba0*/  @!P1 FMUL R82, R82, 0.5 ;  /* 0x3f00000052529820 */ /* 0x000fe20000400000 */
[----:B------:R-:W2:Y:S01]  /*5bb0*/  MUFU.EX2 R184, R79 ;  /* 0x0000004f00b87308 */ /* 0x000ea20000000800 */
[----:B-1----:R-:W-:Y:S01]  /*5bc0*/  @!P5 FMUL R169, R169, R169 ;  /* 0x000000a9a9a9d220 */ /* 0x002fe20000400000 */
[----:B------:R-:W-:Y:S01]  /*5bd0*/  FSETP.GEU.AND P5, PT, R78, -126, PT ;  /* 0xc2fc00004e00780b */ /* 0x000fe20003fae000 */
[----:B------:R-:W-:Y:S01]  /*5be0*/  ULDC UR4, c[0x0][0x604] ;  /* 0x0001810000047ab9 */ /* 0x000fe20000000800 */
[----:B------:R-:W-:-:S02]  /*5bf0*/  LOP3.LUT R95, R95, 0xffff, RZ, 0xc0, !PT ;  /* 0x0000ffff5f5f7812 */ /* 0x000fc400078ec0ff */
[----:B------:R-:W-:Y:S01]  /*5c00*/  LOP3.LUT R94, R94, 0xffff, RZ, 0xc0, !PT ;  /* 0x0000ffff5e5e7812 */ /* 0x000fe200078ec0ff */
[----:B------:R-:W-:Y:S01]  /*5c10*/  @!P4 FMUL R75, R75, 0.5 ;  /* 0x3f0000004b4bc820 */ /* 0x000fe20000400000 */
[----:B------:R1:W4:Y:S01]  /*5c20*/  MUFU.EX2 R177, R71 ;  /* 0x0000004700b17308 */ /* 0x0003220000000800 */
[----:B---3--:R-:W-:Y:S01]  /*5c30*/  @!P3 FMUL R164, R164, R164 ;  /* 0x000000a4a4a4b220 */ /* 0x008fe20000400000 */
[----:B------:R-:W-:Y:S02]  /*5c40*/  FSETP.GEU.AND P3, PT, R74, -126, PT ;  /* 0xc2fc00004a00780b */ /* 0x000fe40003f6e000 */
[----:B------:R-:W-:Y:S02]  /*5c50*/  LOP3.LUT R5, R5, 0xffff, RZ, 0xc0, !PT ;  /* 0x0000ffff05057812 */ /* 0x000fe400078ec0ff */
[----:B------:R-:W-:Y:S01]  /*5c60*/  LOP3.LUT R37, R37, 0xffff, RZ, 0xc0, !PT ;  /* 0x0000ffff25257812 */ /* 0x000fe200078ec0ff */
[----:B------:R-:W-:Y:S01]  /*5c70*/  @!P5 FMUL R78, R78, 0.5 ;  /* 0x3f0000004e4ed820 */ /* 0x000fe20000400000 */
[----:B------:R-:W3:Y:S01]  /*5c80*/  MUFU.EX2 R110, R82 ;  /* 0x00000052006e7308 */ /* 0x000ee20000000800 */
[----:B--2---:R-:W-:Y:S01]  /*5c90*/  @!P6 FMUL R184, R184, R184 ;  /* 0x000000b8b8b8e220 */ /* 0x004fe20000400000 */
[----:B------:R-:W-:Y:S01]  /*5ca0*/  FSETP.GEU.AND P6, PT, R70, -126, PT ;  /* 0xc2fc00004600780b */ /* 0x000fe20003fce000 */
[----:B-1----:R-:W-:Y:S01]  /*5cb0*/  FADD R71, R128, R21 ;  /* 0x0000001580477221 */ /* 0x002fe20000000000 */
[----:B------:R-:W-:-:S02]  /*5cc0*/  F2FP.SATFINITE.E4M3.F32.PACK_AB_MERGE_C R21, R197, R21, RZ ;  /* 0x00000015c515723e */ /* 0x000fc400048070ff */
[----:B------:R-:W-:Y:S01]  /*5cd0*/  PRMT R36, R37, 0x7604, R36 ;  /* 0x0000760425247816 */ /* 0x000fe20000000024 */
[----:B------:R-:W-:Y:S01]  /*5ce0*/  @!P3 FMUL R74, R74, 0.5 ;  /* 0x3f0000004a4ab820 */ /* 0x000fe20000400000 */
[----:B------:R1:W2:Y:S01]  /*5cf0*/  MUFU.EX2 R183, R75 ;  /* 0x0000004b00b77308 */ /* 0x0002a20000000800 */
[----:B----4-:R-:W-:Y:S01]  /*5d00*/  @!P2 FMUL R177, R177, R177 ;  /* 0x000000b1b1b1a220 */ /* 0x010fe20000400000 */
[----:B------:R-:W-:Y:S01]  /*5d10*/  FSETP.GEU.AND P2, PT, R83, -126, PT ;  /* 0xc2fc00005300780b */ /* 0x000fe20003f4e000 */
[----:B------:R-:W-:Y:S01]  /*5d20*/  FADD R180, R71, R180 ;  /* 0x000000b447b47221 */ /* 0x000fe20000000000 */
[----:B------:R-:W-:Y:S02]  /*5d30*/  LOP3.LUT R21, R21, 0xffff, RZ, 0xc0, !PT ;  /* 0x0000ffff15157812 */ /* 0x000fe400078ec0ff */
[----:B------:R-:W-:Y:S01]  /*5d40*/  F2FP.SATFINITE.E4M3.F32.PACK_AB_MERGE_C R11, R197, R11, RZ ;  /* 0x0000000bc50b723e */ /* 0x000fe200048070ff */
[----:B------:R-:W-:Y:S01]  /*5d50*/  @!P6 FMUL R70, R70, 0.5 ;  /* 0x3f0000004646e820 */ /* 0x000fe20000400000 */
[----:B------:R4:W5:Y:S01]  /*5d60*/  MUFU.EX2 R181, R78 ;  /* 0x0000004e00b57308 */ /* 0x0009620000000800 */
[----:B---3--:R-:W-:Y:S01]  /*5d70*/  @!P1 FMUL R110, R110, R110 ;  /* 0x0000006e6e6e9220 */ /* 0x008fe20000400000 */
[----:B------:R-:W-:-:S02]  /*5d80*/  FSETP.GEU.AND P1, PT, R89, -126, PT ;  /* 0xc2fc00005900780b */ /* 0x000fc40003f2e000 */
[C---:B-1----:R-:W-:Y:S02]  /*5d90*/  F2FP.SATFINITE.E4M3.F32.PACK_AB_MERGE_C R75, R197.reuse, R154, RZ ;  /* 0x0000009ac54b723e */ /* 0x042fe400048070ff */
[----:B------:R-:W-:Y:S01]  /*5da0*/  F2FP.SATFINITE.E4M3.F32.PACK_AB_MERGE_C R50, R197, R117, RZ ;  /* 0x00000075c532723e */ /* 0x000fe200048070ff */
[----:B------:R-:W-:Y:S01]  /*5db0*/  @!P2 FMUL R83, R83, 0.5 ;  /* 0x3f0000005353a820 */ /* 0x000fe20000400000 */
[----:B------:R1:W3:Y:S01]  /*5dc0*/  MUFU.EX2 R185, R74 ;  /* 0x0000004a00b97308 */ /* 0x0002e20000000800 */
[----:B--2---:R-:W-:Y:S01]  /*5dd0*/  @!P4 FMUL R183, R183, R183 ;  /* 0x000000b7b7b7c220 */ /* 0x004fe20000400000 */
[----:B------:R-:W-:Y:S01]  /*5de0*/  FSETP.GEU.AND P4, PT, R87, -126, PT ;  /* 0xc2fc00005700780b */ /* 0x000fe20003f8e000 */
[----:B----4-:R-:W-:Y:S01]  /*5df0*/  FFMA R78, R116, UR5, -R129 ;  /* 0x00000005744e7c23 */ /* 0x010fe20008000881 */
[----:B------:R-:W-:Y:S02]  /*5e00*/  LOP3.LUT R51, R51, 0xffff, RZ, 0xc0, !PT ;  /* 0x0000ffff33337812 */ /* 0x000fe400078ec0ff */
[----:B------:R-:W-:Y:S01]  /*5e10*/  LOP3.LUT R50, R50, 0xffff, RZ, 0xc0, !PT ;  /* 0x0000ffff32327812 */ /* 0x000fe200078ec0ff */
[----:B------:R-:W-:Y:S01]  /*5e20*/  @!P1 FMUL R89, R89, 0.5 ;  /* 0x3f00000059599820 */ /* 0x000fe20000400000 */
[----:B------:R-:W2:Y:S01]  /*5e30*/  MUFU.EX2 R108, R83 ;  /* 0x00000053006c7308 */ /* 0x000ea20000000800 */
[----:B-----5:R-:W-:Y:S01]  /*5e40*/  @!P5 FMUL R181, R181, R181 ;  /* 0x000000b5b5b5d220 */ /* 0x020fe20000400000 */
[----:B------:R-:W-:-:S02]  /*5e50*/  FSETP.GEU.AND P5, PT, R90, -126, PT ;  /* 0xc2fc00005a00780b */ /* 0x000fc40003fae000 */
[C---:B-1----:R-:W-:Y:S02]  /*5e60*/  F2FP.SATFINITE.E4M3.F32.PACK_AB_MERGE_C R74, R197.reuse, R153, RZ ;  /* 0x00000099c54a723e */ /* 0x042fe400048070ff */
[----:B------:R-:W-:Y:S01]  /*5e70*/  F2FP.SATFINITE.E4M3.F32.PACK_AB_MERGE_C R26, R197, R26, RZ ;  /* 0x0000001ac51a723e */ /* 0x000fe200048070ff */
[----:B------:R-:W-:Y:S01]  /*5e80*/  @!P4 FMUL R87, R87, 0.5 ;  /* 0x3f0000005757c820 */ /* 0x000fe20000400000 */
[----:B------:R-:W1:Y:S01]  /*5e90*/  MUFU.EX2 R70, R70 ;  /* 0x0000004600467308 */ /* 0x000e620000000800 */
[----:B---3--:R-:W-:Y:S01]  /*5ea0*/  @!P3 FMUL R185, R185, R185 ;  /* 0x000000b9b9b9b220 */ /* 0x008fe20000400000 */
[----:B------:R-:W-:Y:S01]  /*5eb0*/  FSETP.GEU.AND P3, PT, R86, -126, PT ;  /* 0xc2fc00005600780b */ /* 0x000fe20003f6e000 */
[----:B------:R-:W-:Y:S01]  /*5ec0*/  IMAD.U32 R74, R74, 0x10000, RZ ;  /* 0x000100004a4a7824 */ /* 0x000fe200078e00ff */
[C---:B------:R-:W-:Y:S02]  /*5ed0*/  F2FP.SATFINITE.E4M3.F32.PACK_AB_MERGE_C R39, R197.reuse, R39, RZ ;  /* 0x00000027c527723e */ /* 0x040fe400048070ff */
[----:B------:R-:W-:Y:S01]  /*5ee0*/  F2FP.SATFINITE.E4M3.F32.PACK_AB_MERGE_C R38, R197, R38, RZ ;  /* 0x00000026c526723e */ /* 0x000fe200048070ff */
[----:B------:R-:W-:Y:S01]  /*5ef0*/  @!P5 FMUL R90, R90, 0.5 ;  /* 0x3f0000005a5ad820 */ /* 0x000fe20000400000 */
[----:B------:R-:W3:Y:S01]  /*5f00*/  MUFU.EX2 R89, R89 ;  /* 0x0000005900597308 */ /* 0x000ee20000000800 */
[----:B--2---:R-:W-:Y:S01]  /*5f10*/  @!P2 FMUL R108, R108, R108 ;  /* 0x0000006c6c6ca220 */ /* 0x004fe20000400000 */
[----:B------:R-:W-:-:S02]  /*5f20*/  FSETP.GEU.AND P2, PT, R67, -126, PT ;  /* 0xc2fc00004300780b */ /* 0x000fc40003f4e000 */
[----:B------:R-:W-:Y:S02]  /*5f30*/  LOP3.LUT R26, R26, 0xff, RZ, 0xc0, !PT ;  /* 0x000000ff1a1a7812 */ /* 0x000fe400078ec0ff */
[----:B------:R-:W-:Y:S01]  /*5f40*/  LOP3.LUT R47, R47, 0xffff, RZ, 0xc0, !PT ;  /* 0x0000ffff2f2f7812 */ /* 0x000fe200078ec0ff */
[----:B------:R-:W-:Y:S01]  /*5f50*/  @!P3 FMUL R86, R86, 0.5 ;  /* 0x3f0000005656b820 */ /* 0x000fe20000400000 */
[----:B------:R2:W4:Y:S01]  /*5f60*/  MUFU.EX2 R107, R87 ;  /* 0x00000057006b7308 */ /* 0x0005220000000800 */
[----:B-1----:R-:W-:Y:S01]  /*5f70*/  @!P6 FMUL R70, R70, R70 ;  /* 0x000000464646e220 */ /* 0x002fe20000400000 */
[----:B------:R-:W-:Y:S01]  /*5f80*/  LOP3.LUT R39, R39, 0xff, RZ, 0xc0, !PT ;  /* 0x000000ff27277812 */ /* 0x000fe200078ec0ff */
[----:B------:R-:W-:Y:S01]  /*5f90*/  IMAD.SHL.U32 R47, R47, 0x1000000, RZ ;  /* 0x010000002f2f7824 */ /* 0x000fe200078e00ff */
[----:B------:R-:W-:Y:S02]  /*5fa0*/  LOP3.LUT R38, R38, 0xffff, RZ, 0xc0, !PT ;  /* 0x0000ffff26267812 */ /* 0x000fe400078ec0ff */
[----:B------:R-:W-:Y:S01]  /*5fb0*/  LOP3.LUT R34, R34, 0xff, RZ, 0xc0, !PT ;  /* 0x000000ff22227812 */ /* 0x000fe200078ec0ff */
[----:B------:R-:W-:Y:S01]  /*5fc0*/  @!P2 FMUL R67, R67, 0.5 ;  /* 0x3f0000004343a820 */ /* 0x000fe20000400000 */
[----:B------:R-:W1:Y:S01]  /*5fd0*/  MUFU.EX2 R99, R90 ;  /* 0x0000005a00637308 */ /* 0x000e620000000800 */
[--C-:B--2---:R-:W-:Y:S01]  /*5fe0*/  FFMA R87, R102, UR4, -R129.reuse ;  /* 0x0000000466577c23 */ /* 0x104fe20008000881 */
[----:B------:R-:W-:Y:S01]  /*5ff0*/  ULDC UR4, c[0x0][0x604] ;  /* 0x0001810000047ab9 */ /* 0x000fe20000000800 */
[----:B---3--:R-:W-:Y:S01]  /*6000*/  @!P1 FMUL R89, R89, R89 ;  /* 0x0000005959599220 */ /* 0x008fe20000400000 */
[--C-:B------:R-:W-:Y:S01]  /*6010*/  FFMA R68, R103, UR4, -R129.reuse ;  /* 0x0000000467447c23 */ /* 0x100fe20008000881 */
[----:B------:R-:W-:Y:S01]  /*6020*/  ULDC UR4, c[0x0][0x604] ;  /* 0x0001810000047ab9 */ /* 0x000fe20000000800 */
[----:B------:R-:W-:Y:S01]  /*6030*/  F2FP.SATFINITE.E4M3.F32.PACK_AB_MERGE_C R103, R197, R104, RZ ;  /* 0x00000068c567723e */ /* 0x000fe200048070ff */
[--C-:B------:R-:W-:Y:S01]  /*6040*/  FFMA R98, R106, UR4, -R129.reuse ;  /* 0x000000046a627c23 */ /* 0x100fe20008000881 */
[----:B------:R-:W2:Y:S01]  /*6050*/  MUFU.EX2 R109, R86 ;  /* 0x00000056006d7308 */ /* 0x000ea20000000800 */
[----:B------:R-:W-:Y:S01]  /*6060*/  FSETP.GEU.AND P6, PT, R68, -126, PT ;  /* 0xc2fc00004400780b */ /* 0x000fe20003fce000 */
[----:B------:R-:W-:Y:S01]  /*6070*/  ULDC UR4, c[0x0][0x604] ;  /* 0x0001810000047ab9 */ /* 0x000fe20000000800 */
[----:B----4-:R-:W-:Y:S01]  /*6080*/  @!P4 FMUL R107, R107, R107 ;  /* 0x0000006b6b6bc220 */ /* 0x010fe20000400000 */
[----:B------:R-:W-:Y:S01]  /*6090*/  FSETP.GEU.AND P1, PT, R98, -126, PT ;  /* 0xc2fc00006200780b */ /* 0x000fe20003f2e000 */
[--C-:B------:R-:W-:Y:S01]  /*60a0*/  FFMA R49, R49, UR4, -R129.reuse ;  /* 0x0000000431317c23 */ /* 0x100fe20008000881 */
[----:B------:R-:W-:Y:S01]  /*60b0*/  FSETP.GEU.AND P4, PT, R48, -126, PT ;  /* 0xc2fc00003000780b */ /* 0x000fe20003f8e000 */
[----:B------:R-:W-:Y:S01]  /*60c0*/  ULDC UR4, c[0x0][0x604] ;  /* 0x0001810000047ab9 */ /* 0x000fe20000000800 */
[----:B------:R-:W3:Y:S01]  /*60d0*/  MUFU.EX2 R67, R67 ;  /* 0x0000004300437308 */ /* 0x000ee20000000800 */
[----:B-1----:R-:W-:Y:S01]  /*60e0*/  @!P5 FMUL R99, R99, R99 ;  /* 0x000000636363d220 */ /* 0x002fe20000400000 */
[----:B------:R-:W-:Y:S01]  /*60f0*/  FSETP.GEU.AND P5, PT, R87, -126, PT ;  /* 0xc2fc00005700780b */ /* 0x000fe20003fae000 */
[--C-:B------:R-:W-:Y:S01]  /*6100*/  FFMA R52, R52, UR4, -R129.reuse ;  /* 0x0000000434347c23 */ /* 0x100fe20008000881 */
[----:B------:R-:W-:Y:S01]  /*6110*/  ULDC UR4, c[0x0][0x604] ;  /* 0x0001810000047ab9 */ /* 0x000fe20000000800 */
[----:B------:R-:W-:Y:S01]  /*6120*/  F2FP.SATFINITE.E4M3.F32.PACK_AB_MERGE_C R106, R197, R77, RZ ;  /* 0x0000004dc56a723e */ /* 0x000fe200048070ff */
[----:B------:R-:W-:Y:S01]  /*6130*/  @!P6 FMUL R68, R68, 0.5 ;  /* 0x3f0000004444e820 */ /* 0x000fe20000400000 */
[--C-:B------:R-:W-:Y:S01]  /*6140*/  FFMA R63, R111, UR4, -R129.reuse ;  /* 0x000000046f3f7c23 */ /* 0x100fe20008000881 */
[----:B------:R-:W-:Y:S01]  /*6150*/  ULDC UR4, c[0x0][0x604] ;  /* 0x0001810000047ab9 */ /* 0x000fe20000000800 */
[----:B------:R-:W-:Y:S01]  /*6160*/  @!P1 FMUL R98, R98, 0.5 ;  /* 0x3f00000062629820 */ /* 0x000fe20000400000 */
[----:B--2---:R-:W-:Y:S01]  /*6170*/  @!P3 FMUL R109, R109, R109 ;  /* 0x0000006d6d6db220 */ /* 0x004fe20000400000 */
[----:B------:R-:W-:Y:S01]  /*6180*/  FSETP.GEU.AND P3, PT, R88, -126, PT ;  /* 0xc2fc00005800780b */ /* 0x000fe20003f6e000 */
[----:B------:R-:W1:Y:S01]  /*6190*/  MUFU.EX2 R68, R68 ;  /* 0x0000004400447308 */ /* 0x000e620000000800 */
[--C-:B------:R-:W-:Y:S01]  /*61a0*/  FFMA R85, R114, UR4, -R129.reuse ;  /* 0x0000000472557c23 */ /* 0x100fe20008000881 */
[----:B------:R-:W-:Y:S01]  /*61b0*/  ULDC UR4, c[0x0][0x604] ;  /* 0x0001810000047ab9 */ /* 0x000fe20000000800 */
[----:B------:R-:W-:Y:S01]  /*61c0*/  @!P5 FMUL R87, R87, 0.5 ;  /* 0x3f0000005757d820 */ /* 0x000fe20000400000 */
[--C-:B------:R-:W-:Y:S01]  /*61d0*/  FFMA R65, R115, UR4, -R129.reuse ;  /* 0x0000000473417c23 */ /* 0x100fe20008000881 */
[----:B------:R-:W-:Y:S01]  /*61e0*/  @!P4 FMUL R48, R48, 0.5 ;  /* 0x3f0000003030c820 */ /* 0x000fe20000400000 */
[----:B---3--:R-:W-:Y:S01]  /*61f0*/  @!P2 FMUL R67, R67, R67 ;  /* 0x000000434343a220 */ /* 0x008fe20000400000 */
[----:B------:R-:W-:Y:S01]  /*6200*/  ULDC UR4, c[0x0][0x604] ;  /* 0x0001810000047ab9 */ /* 0x000fe20000000800 */
[----:B------:R-:W2:Y:S01]  /*6210*/  MUFU.EX2 R98, R98 ;  /* 0x0000006200627308 */ /* 0x000ea20000000800 */
[----:B------:R-:W-:Y:S01]  /*6220*/  FSETP.GEU.AND P2, PT, R49, -126, PT ;  /* 0xc2fc00003100780b */ /* 0x000fe20003f4e000 */
[--C-:B------:R-:W-:Y:S01]  /*6230*/  FFMA R84, R118, UR4, -R129.reuse ;  /* 0x0000000476547c23 */ /* 0x100fe20008000881 */
[----:B------:R-:W-:Y:S01]  /*6240*/  ULDC UR4, c[0x0][0x604] ;  /* 0x0001810000047ab9 */ /* 0x000fe20000000800 */
[----:B------:R-:W-:Y:S01]  /*6250*/  @!P3 FMUL R88, R88, 0.5 ;  /* 0x3f0000005858b820 */ /* 0x000fe20000400000 */
[--C-:B------:R-:W-:Y:S01]  /*6260*/  FFMA R64, R119, UR4, -R129.reuse ;  /* 0x0000000477407c23 */ /* 0x100fe20008000881 */
[----:B------:R-:W-:Y:S01]  /*6270*/  ULDC UR4, c[0x0][0x604] ;  /* 0x0001810000047ab9 */ /* 0x000fe20000000800 */
[----:B------:R-:W-:Y:S01]  /*6280*/  FADD R90, R113, R12 ;  /* 0x0000000c715a7221 */ /* 0x000fe20000000000 */
[----:B------:R-:W3:Y:S01]  /*6290*/  MUFU.EX2 R87, R87 ;  /* 0x0000005700577308 */ /* 0x000ee20000000800 */
[----:B-1----:R-:W-:Y:S01]  /*62a0*/  @!P6 FMUL R68, R68, R68 ;  /* 0x000000444444e220 */ /* 0x002fe20000400000 */
[----:B------:R-:W-:Y:S01]  /*62b0*/  FSETP.GEU.AND P6, PT, R65, -126, PT ;  /* 0xc2fc00004100780b */ /* 0x000fe20003fce000 */
[----:B------:R-:W-:Y:S01]  /*62c0*/  FFMA R97, R122, UR4, -R129 ;  /* 0x000000047a617c23 */ /* 0x000fe20008000881 */
[----:B------:R-:W-:Y:S01]  /*62d0*/  ULDC UR4, c[0x0][0x604] ;  /* 0x0001810000047ab9 */ /* 0x000fe20000000800 */
[----:B------:R-:W-:Y:S01]  /*62e0*/  FADD R122, R120, R99 ;  /* 0x00000063787a7221 */ /* 0x000fe20000000000 */
[----:B------:R-:W-:Y:S01]  /*62f0*/  @!P2 FMUL R49, R49, 0.5 ;  /* 0x3f0000003131a820 */ /* 0x000fe20000400000 */
[----:B------:R-:W-:Y:S01]  /*6300*/  FFMA R62, R123, UR4, -R129 ;  /* 0x000000047b3e7c23 */ /* 0x000fe20008000881 */
[----:B------:R1:W4:Y:S01]  /*6310*/  MUFU.EX2 R69, R48 ;  /* 0x0000003000457308 */ /* 0x0003220000000800 */
        /* <DEDUP_REMOVED lines=12> */
[----:B-1----:R-:W-:Y:S01]  /*63e0*/  F2FP.SATFINITE.E4M3.F32.PACK_AB_MERGE_C R48, R197, R113, RZ ;  /* 0x00000071c530723e */ /* 0x002fe200048070ff */
[--C-:B------:R-:W-:Y:S01]  /*63f0*/  FFMA R82, R130, UR4, -R129.reuse ;  /* 0x0000000482527c23 */ /* 0x100fe20008000881 */
[----:B------:R-:W-:Y:S01]  /*6400*/  @!P1 FMUL R84, R84, 0.5 ;  /* 0x3f00000054549820 */ /* 0x000fe20000400000 */
[----:B------:R-:W1:Y:S01]  /*6410*/  MUFU.EX2 R66, R49 ;  /* 0x0000003100427308 */ /* 0x000e620000000800 */
[----:B----4-:R-:W-:Y:S01]  /*6420*/  @!P4 FMUL R69, R69, R69 ;  /* 0x000000454545c220 */ /* 0x010fe20000400000 */
[----:B------:R-:W-:Y:S01]  /*6430*/  FSETP.GEU.AND P4, PT, R63, -126, PT ;  /* 0xc2fc00003f00780b */ /* 0x000fe20003f8e000 */
[----:B------:R-:W-:Y:S01]  /*6440*/  ULDC UR4, c[0x0][0x604] ;  /* 0x0001810000047ab9 */ /* 0x000fe20000000800 */
[----:B------:R-:W-:Y:S01]  /*6450*/  FADD R120, R125, R70 ;  /* 0x000000467d787221 */ /* 0x000fe20000000000 */
        /* <DEDUP_REMOVED lines=12> */
[----:B-1----:R-:W-:Y:S01]  /*6520*/  @!P2 FMUL R66, R66, R66 ;  /* 0x000000424242a220 */ /* 0x002fe20000400000 */
[----:B------:R-:W-:Y:S01]  /*6530*/  FSETP.GEU.AND P2, PT, R64, -126, PT ;  /* 0xc2fc00004000780b */ /* 0x000fe20003f4e000 */
[----:B------:R-:W-:Y:S01]  /*6540*/  ULDC UR4, c[0x0][0x604] ;  /* 0x0001810000047ab9 */ /* 0x000fe20000000800 */
[----:B------:R-:W-:Y:S01]  /*6550*/  FADD R114, R165, R88 ;  /* 0x00000058a5727221 */ /* 0x000fe20000000000 */
[--C-:B------:R-:W-:Y:S01]  /*6560*/  FFMA R96, R138, UR4, -R129.reuse ;  /* 0x000000048a607c23 */ /* 0x100fe20008000881 */
[----:B------:R-:W-:Y:S01]  /*6570*/  ULDC UR4, c[0x0][0x604] ;  /* 0x0001810000047ab9 */ /* 0x000fe20000000800 */
[----:B------:R-:W-:Y:S01]  /*6580*/  @!P3 FMUL R52, R52, 0.5 ;  /* 0x3f0000003434b820 */ /* 0x000fe20000400000 */
[----:B------:R-:W1:Y:S01]  /*6590*/  MUFU.EX2 R85, R85 ;  /* 0x0000005500557308 */ /* 0x000e620000000800 */
        /* <DEDUP_REMOVED lines=8> */
[----:B--2---:R-:W-:Y:S01]  /*6620*/  @!P1 FMUL R84, R84, R84 ;  /* 0x0000005454549220 */ /* 0x004fe20000400000 */
[----:B------:R-:W-:Y:S01]  /*6630*/  FSETP.GEU.AND P1, PT, R82, -126, PT ;  /* 0xc2fc00005200780b */ /* 0x000fe20003f2e000 */
[----:B------:R-:W-:Y:S01]  /*6640*/  ULDC UR4, c[0x0][0x604] ;  /* 0x0001810000047ab9 */ /* 0x000fe20000000800 */
[C---:B------:R-:W-:Y:S01]  /*6650*/  F2FP.SATFINITE.E4M3.F32.PACK_AB_MERGE_C R165, R197.reuse, R168, RZ ;  /* 0x000000a8c5a5723e */ /* 0x040fe200048070ff */
[----:B------:R-:W-:Y:S01]  /*6660*/  FFMA R79, R146, UR4, -R129 ;  /* 0x00000004924f7c23 */ /* 0x000fe20008000881 */
[----:B------:R-:W-:Y:S01]  /*6670*/  F2FP.SATFINITE.E4M3.F32.PACK_AB_MERGE_C R168, R197, R169, RZ ;  /* 0x000000a9c5a8723e */ /* 0x000fe200048070ff */
[----:B------:R-:W-:Y:S01]  /*6680*/  @!P6 FMUL R59, R59, 0.5 ;  /* 0x3f0000003b3be820 */ /* 0x000fe20000400000 */
[----:B------:R-:W2:Y:S01]  /*6690*/  MUFU.EX2 R86, R52 ;  /* 0x0000003400567308 */ /* 0x000ea20000000800 */
[----:B-1----:R-:W-:Y:S01]  /*66a0*/  @!P5 FMUL R85, R85, R85 ;  /* 0x000000555555d220 */ /* 0x002fe20000400000 */
[----:B------:R-:W-:Y:S01]  /*66b0*/  FSETP.GEU.AND P5, PT, R53, -126, PT ;  /* 0xc2fc00003500780b */ /* 0x000fe20003fae000 */
[----:B------:R-:W-:Y:S01]  /*66c0*/  ULDC UR4, c[0x0][0x604] ;  /* 0x0001810000047ab9 */ /* 0x000fe20000000800 */
[----:B------:R-:W-:Y:S01]  /*66d0*/  FADD R119, R117, R66 ;  /* 0x0000004275777221 */ /* 0x000fe20000000000 */
[----:B------:R-:W-:Y:S01]  /*66e0*/  FADD R138, R140, R85 ;  /* 0x000000558c8a7221 */ /* 0x000fe20000000000 */
[----:B------:R-:W-:Y:S01]  /*66f0*/  FFMA R57, R112, UR4, -R129 ;  /* 0x0000000470397c23 */ /* 0x000fe20008000881 */
[----:B------:R-:W-:Y:S01]  /*6700*/  @!P1 FMUL R82, R82, 0.5 ;  /* 0x3f00000052529820 */ /* 0x000fe20000400000 */
[----:B------:R-:W1:Y:S01]  /*6710*/  MUFU.EX2 R64, R64 ;  /* 0x0000004000407308 */ /* 0x000e620000000800 */
[----:B---3--:R-:W-:Y:S01]  /*6720*/  @!P4 FMUL R63, R63, R63 ;  /* 0x0000003f3f3fc220 */ /* 0x008fe20000400000 */
[----:B------:R-:W-:Y:S01]  /*6730*/  FSETP.GEU.AND P4, PT, R62, -126, PT ;  /* 0xc2fc00003e00780b */ /* 0x000fe20003f8e000 */
[----:B------:R-:W-:Y:S01]  /*6740*/  ULDC UR4, c[0x0][0x604] ;  /* 0x0001810000047ab9 */ /* 0x000fe20000000800 */
[----:B------:R-:W-:Y:S01]  /*6750*/  FADD R49, R104, R13 ;  /* 0x0000000d68317221 */ /* 0x000fe20000000000 */
[----:B------:R-:W-:Y:S01]  /*6760*/  FADD R113, R124, R69 ;  /* 0x000000457c717221 */ /* 0x000fe20000000000 */
[----:B------:R-:W-:Y:S01]  /*6770*/  F2FP.SATFINITE.E4M3.F32.PACK_AB_MERGE_C R104, R197, R93, RZ ;  /* 0x0000005dc568723e */ /* 0x000fe200048070ff */
[----:B------:R-:W-:Y:S01]  /*6780*/  @!P5 FMUL R53, R53, 0.5 ;  /* 0x3f0000003535d820 */ /* 0x000fe20000400000 */
[----:B------:R-:W3:Y:S01]  /*6790*/  MUFU.EX2 R59, R59 ;  /* 0x0000003b003b7308 */ /* 0x000ee20000000800 */
[----:B--2---:R-:W-:Y:S01]  /*67a0*/  @!P3 FMUL R86, R86, R86 ;  /* 0x000000565656b220 */ /* 0x004fe20000400000 */
[----:B------:R-:W-:Y:S01]  /*67b0*/  FSETP.GEU.AND P3, PT, R97, -126, PT ;  /* 0xc2fc00006100780b */ /* 0x000fe20003f6e000 */
[----:B------:R-:W-:Y:S01]  /*67c0*/  FADD R71, R131, R156 ;  /* 0x0000009c83477221 */ /* 0x000fe20000000000 */
[----:B------:R-:W-:Y:S01]  /*67d0*/  LOP3.LUT R48, R48, 0xff, RZ, 0xc0, !PT ;  /* 0x000000ff30307812 */ /* 0x000fe200078ec0ff */
[----:B------:R-:W-:Y:S01]  /*67e0*/  FADD R112, R144, R87 ;  /* 0x0000005790707221 */ /* 0x000fe20000000000 */
[----:B------:R-:W-:Y:S01]  /*67f0*/  LOP3.LUT R103, R103, 0xffff, RZ, 0xc0, !PT ;  /* 0x0000ffff67677812 */ /* 0x000fe200078ec0ff */
[----:B------:R-:W-:Y:S01]  /*6800*/  @!P4 FMUL R62, R62, 0.5 ;  /* 0x3f0000003e3ec820 */ /* 0x000fe20000400000 */
[----:B------:R-:W2:Y:S01]  /*6810*/  MUFU.EX2 R82, R82 ;  /* 0x0000005200527308 */ /* 0x000ea20000000800 */
[----:B-1----:R-:W-:Y:S01]  /*6820*/  @!P2 FMUL R64, R64, R64 ;  /* 0x000000404040a220 */ /* 0x002fe20000400000 */
[----:B------:R-:W-:Y:S01]  /*6830*/  FSETP.GEU.AND P2, PT, R61, -126, PT ;  /* 0xc2fc00003d00780b */ /* 0x000fe20003f4e000 */
[----:B------:R-:W-:Y:S01]  /*6840*/  FADD R111, R121, R68 ;  /* 0x00000044796f7221 */ /* 0x000fe20000000000 */
[----:B------:R-:W-:Y:S01]  /*6850*/  LOP3.LUT R106, R106, 0xff, RZ, 0xc0, !PT ;  /* 0x000000ff6a6a7812 */ /* 0x000fe200078ec0ff */
[----:B------:R-:W-:Y:S01]  /*6860*/  FADD R118, R154, R89 ;  /* 0x000000599a767221 */ /* 0x000fe20000000000 */
[----:B------:R-:W-:Y:S01]  /*6870*/  F2FP.SATFINITE.E4M3.F32.PACK_AB_MERGE_C R102, R197, R73, RZ ;  /* 0x00000049c566723e */ /* 0x000fe200048070ff */
[----:B------:R-:W-:Y:S01]  /*6880*/  @!P3 FMUL R97, R97, 0.5 ;  /* 0x3f0000006161b820 */ /* 0x000fe20000400000 */
[----:B------:R1:W4:Y:S01]  /*6890*/  MUFU.EX2 R83, R53 ;  /* 0x0000003500537308 */ /* 0x0003220000000800 */
[----:B---3--:R-:W-:Y:S01]  /*68a0*/  @!P6 FMUL R59, R59, R59 ;  /* 0x0000003b3b3be220 */ /* 0x008fe20000400000 */
[----:B------:R-:W-:Y:S01]  /*68b0*/  FSETP.GEU.AND P6, PT, R58, -126, PT ;  /* 0xc2fc00003a00780b */ /* 0x000fe20003fce000 */
[----:B------:R-:W-:Y:S01]  /*68c0*/  FADD R121, R153, R98 ;  /* 0x0000006299797221 */ /* 0x000fe20000000000 */
[----:B------:R-:W-:Y:S01]  /*68d0*/  LOP3.LUT R104, R104, 0xff, RZ, 0xc0, !PT ;  /* 0x000000ff68687812 */ /* 0x000fe200078ec0ff */
[----:B------:R-:W-:Y:S01]  /*68e0*/  FADD R127, R105, R16 ;  /* 0x00000010697f7221 */ /* 0x000fe20000000000 */
[----:B------:R-:W-:Y:S01]  /*68f0*/  PRMT R48, R103, 0x7604, R48 ;  /* 0x0000760467307816 */ /* 0x000fe20000000030 */
[----:B------:R-:W-:Y:S01]  /*6900*/  @!P2 FMUL R61, R61, 0.5 ;  /* 0x3f0000003d3da820 */ /* 0x000fe20000400000 */
[----:B------:R-:W3:Y:S01]  /*6910*/  MUFU.EX2 R62, R62 ;  /* 0x0000003e003e7308 */ /* 0x000ee20000000800 */
[----:B--2---:R-:W-:Y:S01]  /*6920*/  @!P1 FMUL R82, R82, R82 ;  /* 0x0000005252529220 */ /* 0x004fe20000400000 */
[----:B------:R-:W-:Y:S01]  /*6930*/  FSETP.GEU.AND P1, PT, R80, -126, PT ;  /* 0xc2fc00005000780b */ /* 0x000fe20003f2e000 */
[----:B------:R-:W-:Y:S01]  /*6940*/  FADD R115, R132, R63 ;  /* 0x0000003f84737221 */ /* 0x000fe20000000000 */
[----:B-1----:R-:W-:Y:S01]  /*6950*/  F2FP.SATFINITE.E4M3.F32.PACK_AB_MERGE_C R53, R197, R124, RZ ;  /* 0x0000007cc535723e */ /* 0x002fe200048070ff */
        /* <DEDUP_REMOVED lines=8> */
[----:B------:R-:W-:Y:S01]  /*69e0*/  FADD R159, R164, R83 ;  /* 0x00000053a49f7221 */ /* 0x000fe20000000000 */
[----:B------:R-:W-:Y:S01]  /*69f0*/  F2FP.SATFINITE.E4M3.F32.PACK_AB_MERGE_C R76, R197, R144, RZ ;  /* 0x00000090c54c723e */ /* 0x000fe200048070ff */
[----:B------:R-:W-:Y:S01]  /*6a00*/  @!P1 FMUL R80, R80, 0.5 ;  /* 0x3f00000050509820 */ /* 0x000fe20000400000 */
[----:B------:R-:W2:Y:S01]  /*6a10*/  MUFU.EX2 R61, R61 ;  /* 0x0000003d003d7308 */ /* 0x000ea20000000800 */
[----:B---3--:R-:W-:Y:S01]  /*6a20*/  @!P4 FMUL R62, R62, R62 ;  /* 0x0000003e3e3ec220 */ /* 0x008fe20000400000 */
[----:B------:R-:W-:Y:S01]  /*6a30*/  FSETP.GEU.AND P4, PT, R135, -126, PT ;  /* 0xc2fc00008700780b */ /* 0x000fe20003f8e000 */
[----:B------:R-:W-:Y:S01]  /*6a40*/  FADD R143, R145, R84 ;  /* 0x00000054918f7221 */ /* 0x000fe20000000000 */
[----:B------:R-:W-:Y:S01]  /*6a50*/  F2FP.SATFINITE.E4M3.F32.PACK_AB_MERGE_C R144, R197, R145, RZ ;  /* 0x00000091c590723e */ /* 0x000fe200048070ff */
[----:B------:R-:W-:Y:S01]  /*6a60*/  FADD R153, R157, R62 ;  /* 0x0000003e9d997221 */ /* 0x000fe20000000000 */
[----:B------:R-:W-:Y:S01]  /*6a70*/  LOP3.LUT R102, R102, 0xff, RZ, 0xc0, !PT ;  /* 0x000000ff66667812 */ /* 0x000fe200078ec0ff */
[----:B------:R-:W-:Y:S01]  /*6a80*/  @!P5 FMUL R96, R96, 0.5 ;  /* 0x3f0000006060d820 */ /* 0x000fe20000400000 */
[----:B------:R-:W3:Y:S01]  /*6a90*/  MUFU.EX2 R58, R58 ;  /* 0x0000003a003a7308 */ /* 0x000ee20000000800 */
[----:B-1----:R-:W-:Y:S01]  /*6aa0*/  @!P3 FMUL R97, R97, R97 ;  /* 0x000000616161b220 */ /* 0x002fe20000400000 */
[----:B------:R-:W-:Y:S01]  /*6ab0*/  FSETP.GEU.AND P3, PT, R56, -126, PT ;  /* 0xc2fc00003800780b */ /* 0x000fe20003f6e000 */
[----:B------:R-:W-:Y:S01]  /*6ac0*/  IMAD.U32 R9, R144, 0x10000, RZ ;  /* 0x0001000090097824 */ /* 0x000fe200078e00ff */
[----:B------:R-:W-:Y:S01]  /*6ad0*/  LOP3.LUT R103, R91, 0xffff, RZ, 0xc0, !PT ;  /* 0x0000ffff5b677812 */ /* 0x000fe200078ec0ff */
[----:B------:R-:W-:Y:S01]  /*6ae0*/  FADD R116, R148, R67 ;  /* 0x0000004394747221 */ /* 0x000fe20000000000 */
[----:B------:R-:W-:Y:S01]  /*6af0*/  F2FP.SATFINITE.E4M3.F32.PACK_AB_MERGE_C R154, R197, R157, RZ ;  /* 0x0000009dc59a723e */ /* 0x000fe200048070ff */
[----:B------:R-:W-:Y:S01]  /*6b00*/  @!P4 FMUL R135, R135, 0.5 ;  /* 0x3f0000008787c820 */ /* 0x000fe20000400000 */
[----:B------:R-:W1:Y:S01]  /*6b10*/  MUFU.EX2 R80, R80 ;  /* 0x0000005000507308 */ /* 0x000e620000000800 */
[----:B--2---:R-:W-:Y:S01]  /*6b20*/  @!P2 FMUL R61, R61, R61 ;  /* 0x0000003d3d3da220 */ /* 0x004fe20000400000 */
[----:B------:R-:W-:Y:S01]  /*6b30*/  F2FP.SATFINITE.E4M3.F32.PACK_AB_MERGE_C R157, R197, R160, RZ ;  /* 0x000000a0c59d723e */ /* 0x000fe200048070ff */
[----:B------:R-:W-:Y:S01]  /*6b40*/  FADD R145, R147, R64 ;  /* 0x0000004093917221 */ /* 0x000fe20000000000 */
[----:B------:R-:W-:Y:S01]  /*6b50*/  F2FP.SATFINITE.E4M3.F32.PACK_AB_MERGE_C R160, R197, R164, RZ ;  /* 0x000000a4c5a0723e */ /* 0x000fe200048070ff */
[----:B------:R-:W-:Y:S01]  /*6b60*/  FADD R170, R172, R61 ;  /* 0x0000003dacaa7221 */ /* 0x000fe20000000000 */
[----:B------:R-:W-:Y:S01]  /*6b70*/  FADD R172, R174, R35 ;  /* 0x00000023aeac7221 */ /* 0x000fe20000000000 */
[----:B------:R-:W-:Y:S01]  /*6b80*/  @!P3 FMUL R56, R56, 0.5 ;  /* 0x3f0000003838b820 */ /* 0x000fe20000400000 */
[----:B------:R-:W2:Y:S01]  /*6b90*/  MUFU.EX2 R96, R96 ;  /* 0x0000006000607308 */ /* 0x000ea20000000800 */
[----:B---3--:R-:W-:Y:S01]  /*6ba0*/  @!P6 FMUL R58, R58, R58 ;  /* 0x0000003a3a3ae220 */ /* 0x008fe20000400000 */
[----:B------:R-:W-:Y:S01]  /*6bb0*/  FADD R123, R123, R172 ;  /* 0x000000ac7b7b7221 */ /* 0x000fe20000000000 */
[----:B------:R-:W-:Y:S01]  /*6bc0*/  LOP3.LUT R157, R157, 0xffff, RZ, 0xc0, !PT ;  /* 0x0000ffff9d9d7812 */ /* 0x000fe200078ec0ff */
[----:B------:R-:W-:Y:S01]  /*6bd0*/  FADD R164, R163, R32 ;  /* 0x00000020a3a47221 */ /* 0x000fe20000000000 */
[----:B------:R-:W-:Y:S01]  /*6be0*/  FADD R186, R183, R58 ;  /* 0x0000003ab7ba7221 */ /* 0x000fe20000000000 */
[----:B------:R-:W-:Y:S01]  /*6bf0*/  F2FP.SATFINITE.E4M3.F32.PACK_AB_MERGE_C R16, R197, R16, RZ ;  /* 0x00000010c510723e */ /* 0x000fe200048070ff */
[----:B------:R-:W-:Y:S01]  /*6c00*/  FADD R130, R73, R22 ;  /* 0x0000001649827221 */ /* 0x000fe20000000000 */
[----:B------:R3:W4:Y:S01]  /*6c10*/  MUFU.EX2 R60, R135 ;  /* 0x00000087003c7308 */ /* 0x0007220000000800 */
[----:B-1----:R-:W-:Y:S01]  /*6c20*/  @!P1 FMUL R80, R80, R80 ;  /* 0x0000005050509220 */ /* 0x002fe20000400000 */
[----:B------:R-:W-:Y:S01]  /*6c30*/  ISETP.GT.U32.AND P1, PT, R46, 0x1, PT ;  /* 0x000000012e00780c */ /* 0x000fe20003f24070 */
[----:B------:R-:W-:Y:S01]  /*6c40*/  FADD R131, R119, R186 ;  /* 0x000000ba77837221 */ /* 0x000fe20000000000 */
[C---:B------:R-:W-:Y:S01]  /*6c50*/  F2FP.SATFINITE.E4M3.F32.PACK_AB_MERGE_C R46, R197.reuse, R125, RZ ;  /* 0x0000007dc52e723e */ /* 0x040fe200048070ff */
[----:B------:R-:W-:Y:S01]  /*6c60*/  FADD R125, R92, R17 ;  /* 0x000000115c7d7221 */ /* 0x000fe20000000000 */
[----:B------:R-:W-:Y:S01]  /*6c70*/  F2FP.SATFINITE.E4M3.F32.PACK_AB_MERGE_C R92, R197, R101, RZ ;  /* 0x00000065c55c723e */ /* 0x000fe200048070ff */
[----:B------:R-:W-:Y:S01]  /*6c80*/  FADD R119, R113, R170 ;  /* 0x000000aa71777221 */ /* 0x000fe20000000000 */
[----:B------:R1:W5:Y:S01]  /*6c90*/  MUFU.EX2 R81, R56 ;  /* 0x0000003800517308 */ /* 0x0003620000000800 */
[C---:B---3--:R-:W-:Y:S01]  /*6ca0*/  F2FP.SATFINITE.E4M3.F32.PACK_AB_MERGE_C R135, R197.reuse, R140, RZ ;  /* 0x0000008cc587723e */ /* 0x048fe200048070ff */
[----:B--2---:R-:W-:Y:S01]  /*6cb0*/  @!P5 FMUL R96, R96, R96 ;  /* 0x000000606060d220 */ /* 0x004fe20000400000 */
[C---:B------:R-:W-:Y:S01]  /*6cc0*/  F2FP.SATFINITE.E4M3.F32.PACK_AB_MERGE_C R140, R197.reuse, R141, RZ ;  /* 0x0000008dc58c723e */ /* 0x040fe200048070ff */
[----:B------:R-:W-:Y:S01]  /*6cd0*/  FADD R141, R142, R27 ;  /* 0x0000001b8e8d7221 */ /* 0x000fe20000000000 */
[----:B------:R-:W-:Y:S01]  /*6ce0*/  F2FP.SATFINITE.E4M3.F32.PACK_AB_MERGE_C R142, R197, R142, RZ ;  /* 0x0000008ec58e723e */ /* 0x000fe200048070ff */
[----:B------:R-:W-:Y:S01]  /*6cf0*/  FADD R182, R185, R96 ;  /* 0x00000060b9b67221 */ /* 0x000fe20000000000 */
[----:B------:R-:W-:Y:S01]  /*6d00*/  LOP3.LUT R92, R92, 0xff, RZ, 0xc0, !PT ;  /* 0x000000ff5c5c7812 */ /* 0x000fe200078ec0ff */
[----:B------:R-:W-:Y:S01]  /*6d10*/  FADD R208, R141, R208 ;  /* 0x000000d08dd07221 */ /* 0x000fe20000000000 */
[----:B-1----:R-:W-:Y:S01]  /*6d20*/  FFMA R56, R151, UR4, -R129 ;  /* 0x0000000497387c23 */ /* 0x002fe20008000881 */
[----:B------:R-:W-:Y:S01]  /*6d30*/  FADD R129, R100, R15 ;  /* 0x0000000f64817221 */ /* 0x000fe20000000000 */
[----:B------:R-:W-:Y:S01]  /*6d40*/  FADD R100, R101, R20 ;  /* 0x0000001465647221 */ /* 0x000fe20000000000 */
[----:B------:R-:W-:Y:S01]  /*6d50*/  F2FP.SATFINITE.E4M3.F32.PACK_AB_MERGE_C R101, R197, R128, RZ ;  /* 0x00000080c565723e */ /* 0x000fe200048070ff */
[----:B------:R-:W-:Y:S01]  /*6d60*/  FADD R113, R123, R208 ;  /* 0x000000d07b717221 */ /* 0x000fe20000000000 */
[----:B------:R-:W-:Y:S01]  /*6d70*/  LOP3.LUT R123, R93, 0xffff, RZ, 0xc0, !PT ;  /* 0x0000ffff5d7b7812 */ /* 0x000fe200078ec0ff */
[----:B----4-:R-:W-:Y:S01]  /*6d80*/  @!P4 FMUL R60, R60, R60 ;  /* 0x0000003c3c3cc220 */ /* 0x010fe20000400000 */
[----:B------:R-:W-:Y:S01]  /*6d90*/  PRMT R93, R95, 0x7604, R106 ;  /* 0x000076045f5d7816 */ /* 0x000fe2000000006a */
[----:B-----5:R-:W-:Y:S01]  /*6da0*/  @!P3 FMUL R81, R81, R81 ;  /* 0x000000515151b220 */ /* 0x020fe20000400000 */
[----:B------:R-:W-:Y:S01]  /*6db0*/  LOP3.LUT R101, R101, 0xffff, RZ, 0xc0, !PT ;  /* 0x0000ffff65657812 */ /* 0x000fe200078ec0ff */
[----:B------:R-:W-:Y:S01]  /*6dc0*/  FADD R128, R126, R23 ;  /* 0x000000177e807221 */ /* 0x000fe20000000000 */
[----:B------:R-:W-:Y:S01]  /*6dd0*/  PRMT R95, R123, 0x7604, R104 ;  /* 0x000076047b5f7816 */ /* 0x000fe20000000068 */
[----:B------:R-:W-:Y:S01]  /*6de0*/  FADD R126, R133, R24 ;  /* 0x00000018857e7221 */ /* 0x000fe20000000000 */
[----:B------:R-:W-:Y:S01]  /*6df0*/  FSETP.GEU.AND P5, PT, R78, -126, PT ;  /* 0xc2fc00004e00780b */ /* 0x000fe20003fae000 */
[----:B------:R-:W-:Y:S01]  /*6e00*/  FADD R188, R181, R80 ;  /* 0x00000050b5bc7221 */ /* 0x000fe20000000000 */
[----:B------:R-:W-:Y:S01]  /*6e10*/  LOP3.LUT R140, R140, 0xff, RZ, 0xc0, !PT ;  /* 0x000000ff8c8c7812 */ /* 0x000fe200078ec0ff */
[----:B------:R-:W-:Y:S01]  /*6e20*/  FADD R151, R152, R97 ;  /* 0x0000006198977221 */ /* 0x000fe20000000000 */
[----:B------:R-:W-:Y:S01]  /*6e30*/  LOP3.LUT R123, R142, 0xffff, RZ, 0xc0, !PT ;  /* 0x0000ffff8e7b7812 */ /* 0x000fe200078ec0ff */
[----:B------:R-:W-:Y:S01]  /*6e40*/  FADD R175, R176, R81 ;  /* 0x00000051b0af7221 */ /* 0x000fe20000000000 */
[----:B------:R-:W-:Y:S01]  /*6e50*/  PRMT R91, R101, 0x7604, R92 ;  /* 0x00007604655b7816 */ /* 0x000fe2000000005c */
[----:B------:R-:W-:Y:S01]  /*6e60*/  FADD R124, R124, R171 ;  /* 0x000000ab7c7c7221 */ /* 0x000fe20000000000 */
[----:B------:R-:W-:Y:S01]  /*6e70*/  PRMT R92, R103, 0x7604, R102 ;  /* 0x00007604675c7816 */ /* 0x000fe20000000066 */
[----:B------:R-:W-:Y:S01]  /*6e80*/  FADD R167, R114, R167 ;  /* 0x000000a772a77221 */ /* 0x000fe20000000000 */
[----:B------:R-:W-:Y:S01]  /*6e90*/  PRMT R102, R123, 0x7604, R140 ;  /* 0x000076047b667816 */ /* 0x000fe2000000008c */
[----:B------:R-:W-:Y:S01]  /*6ea0*/  FADD R114, R124, R139 ;  /* 0x0000008b7c727221 */ /* 0x000fe20000000000 */
[----:B------:R-:W-:Y:S01]  /*6eb0*/  LOP3.LUT R104, R155, 0xff, RZ, 0xc0, !PT ;  /* 0x000000ff9b687812 */ /* 0x000fe200078ec0ff */
[----:B------:R-:W-:Y:S01]  /*6ec0*/  @!P5 FMUL R78, R78, 0.5 ;  /* 0x3f0000004e4ed820 */ /* 0x000fe20000400000 */
[----:B------:R-:W-:Y:S01]  /*6ed0*/  F2FP.SATFINITE.E4M3.F32.PACK_AB_MERGE_C R17, R197, R17, RZ ;  /* 0x00000011c511723e */ /* 0x000fe200048070ff */
[----:B------:R-:W-:Y:S01]  /*6ee0*/  FADD R117, R137, R86 ;  /* 0x0000005689757221 */ /* 0x000fe20000000000 */
[----:B------:R-:W-:Y:S01]  /*6ef0*/  LOP3.LUT R102, R102, 0xff0000, R9, 0xf8, !PT ;  /* 0x00ff000066667812 */ /* 0x000fe200078ef809 */
[----:B------:R-:W-:Y:S01]  /*6f00*/  IMAD.U32 R77, R77, 0x10000, RZ ;  /* 0x000100004d4d7824 */ /* 0x000fe200078e00ff */
[C---:B------:R-:W-:Y:S01]  /*6f10*/  F2FP.SATFINITE.E4M3.F32.PACK_AB_MERGE_C R12, R197.reuse, R12, RZ ;  /* 0x0000000cc50c723e */ /* 0x040fe200048070ff */
[----:B------:R-:W1:Y:S01]  /*6f20*/  MUFU.EX2 R78, R78 ;  /* 0x0000004e004e7308 */ /* 0x000e620000000800 */
[----:B------:R-:W-:Y:S01]  /*6f30*/  F2FP.SATFINITE.E4M3.F32.PACK_AB_MERGE_C R13, R197, R13, RZ ;  /* 0x0000000dc50d723e */ /* 0x000fe200048070ff */
[----:B------:R-:W-:Y:S01]  /*6f40*/  FADD R161, R162, R59 ;  /* 0x0000003ba2a17221 */ /* 0x000fe20000000000 */
[----:B------:R-:W-:Y:S01]  /*6f50*/  PRMT R104, R157, 0x7604, R104 ;  /* 0x000076049d687816 */ /* 0x000fe20000000068 */
[----:B------:R-:W-:Y:S01]  /*6f60*/  FADD R178, R177, R60 ;  /* 0x0000003cb1b27221 */ /* 0x000fe20000000000 */
[----:B------:R-:W-:Y:S01]  /*6f70*/  SHF.L.U32 R9, R160, 0x10, RZ ;  /* 0x00000010a0097819 */ /* 0x000fe200000006ff */
[----:B------:R-:W-:Y:S01]  /*6f80*/  IMAD.U32 R168, R168, 0x10000, RZ ;  /* 0x00010000a8a87824 */ /* 0x000fe200078e00ff */
[----:B------:R-:W-:Y:S01]  /*6f90*/  F2FP.SATFINITE.E4M3.F32.PACK_AB_MERGE_C R88, R197, R88, RZ ;  /* 0x00000058c558723e */ /* 0x000fe200048070ff */
[----:B------:R-:W-:Y:S01]  /*6fa0*/  FADD R179, R100, R179 ;  /* 0x000000b364b37221 */ /* 0x000fe20000000000 */
[----:B------:R-:W-:Y:S01]  /*6fb0*/  LOP3.LUT R16, R16, 0xff, RZ, 0xc0, !PT ;  /* 0x000000ff10107812 */ /* 0x000fe200078ec0ff */
[----:B------:R-:W-:Y:S01]  /*6fc0*/  FADD R100, R129, R158 ;  /* 0x0000009e81647221 */ /* 0x000fe20000000000 */
[----:B------:R-:W-:Y:S01]  /*6fd0*/  LOP3.LUT R17, R17, 0xffff, RZ, 0xc0, !PT ;  /* 0x0000ffff11117812 */ /* 0x000fe200078ec0ff */
[----:B------:R-:W-:Y:S01]  /*6fe0*/  FADD R189, R128, R189 ;  /* 0x000000bd80bd7221 */ /* 0x000fe20000000000 */
[----:B------:R-:W-:Y:S01]  /*6ff0*/  F2FP.SATFINITE.E4M3.F32.PACK_AB_MERGE_C R20, R197, R20, RZ ;  /* 0x00000014c514723e */ /* 0x000fe200048070ff */
[----:B------:R-:W-:Y:S01]  /*7000*/  FADD R125, R125, R166 ;  /* 0x000000a67d7d7221 */ /* 0x000fe20000000000 */
[----:B------:R-:W-:Y:S01]  /*7010*/  LOP3.LUT R12, R12, 0xff, RZ, 0xc0, !PT ;  /* 0x000000ff0c0c7812 */ /* 0x000fe200078ec0ff */
[----:B------:R-:W-:Y:S01]  /*7020*/  FADD R175, R112, R175 ;  /* 0x000000af70af7221 */ /* 0x000fe20000000000 */
[----:B------:R-:W-:Y:S01]  /*7030*/  LOP3.LUT R13, R13, 0xffff, RZ, 0xc0, !PT ;  /* 0x0000ffff0d0d7812 */ /* 0x000fe200078ec0ff */
[----:B-1----:R-:W-:Y:S01]  /*7040*/  @!P5 FMUL R78, R78, R78 ;  /* 0x0000004e4e4ed220 */ /* 0x002fe20000400000 */
[----:B------:R-:W-:Y:S01]  /*7050*/  LOP3.LUT R104, R104, 0xff0000, R9, 0xf8, !PT ;  /* 0x00ff000068687812 */ /* 0x000fe200078ef809 */
[----:B------:R-:W-:Y:S01]  /*7060*/  FADD R100, R100, R189 ;  /* 0x000000bd64647221 */ /* 0x000fe20000000000 */
[----:B------:R-:W-:Y:S01]  /*7070*/  F2FP.SATFINITE.E4M3.F32.PACK_AB_MERGE_C R98, R197, R98, RZ ;  /* 0x00000062c562723e */ /* 0x000fe200048070ff */
[----:B------:R-:W-:Y:S01]  /*7080*/  FADD R210, R109, R78 ;  /* 0x0000004e6dd27221 */ /* 0x000fe20000000000 */
[----:B------:R-:W-:Y:S01]  /*7090*/  PRMT R16, R17, 0x7604, R16 ;  /* 0x0000760411107816 */ /* 0x000fe20000000010 */
[----:B------:R-:W-:Y:S01]  /*70a0*/  FADD R100, R100, R113 ;  /* 0x0000007164647221 */ /* 0x000fe20000000000 */
[----:B------:R-:W-:Y:S01]  /*70b0*/  SHF.L.U32 R9, R88, 0x10, RZ ;  /* 0x0000001058097819 */ /* 0x000fe200000006ff */
[----:B------:R-:W-:Y:S01]  /*70c0*/  FADD R122, R122, R151 ;  /* 0x000000977a7a7221 */ /* 0x000fe20000000000 */
[----:B------:R-:W-:Y:S01]  /*70d0*/  LOP3.LUT R20, R20, 0xff, RZ, 0xc0, !PT ;  /* 0x000000ff14147812 */ /* 0x000fe200078ec0ff */
[----:B------:R-:W-:Y:S01]  /*70e0*/  FADD R129, R121, R182 ;  /* 0x000000b679817221 */ /* 0x000fe20000000000 */
[----:B------:R-:W-:Y:S01]  /*70f0*/  PRMT R12, R13, 0x7604, R12 ;  /* 0x000076040d0c7816 */ /* 0x000fe2000000000c */
[----:B------:R-:W-:Y:S01]  /*7100*/  FADD R120, R120, R153 ;  /* 0x0000009978787221 */ /* 0x000fe20000000000 */
[C---:B------:R-:W-:Y:S01]  /*7110*/  F2FP.SATFINITE.E4M3.F32.PACK_AB_MERGE_C R32, R197.reuse, R32, RZ ;  /* 0x00000020c520723e */ /* 0x040fe200048070ff */
[----:B------:R-:W-:Y:S01]  /*7120*/  FADD R118, R118, R159 ;  /* 0x0000009f76767221 */ /* 0x000fe20000000000 */
[----:B------:R-:W-:Y:S01]  /*7130*/  LOP3.LUT R13, R16, 0xff0000, R9, 0xf8, !PT ;  /* 0x00ff0000100d7812 */ /* 0x000fe200078ef809 */
[----:B------:R-:W-:Y:S01]  /*7140*/  IMAD.U32 R9, R98, 0x10000, RZ ;  /* 0x0001000062097824 */ /* 0x000fe200078e00ff */
[----:B------:R-:W-:Y:S01]  /*7150*/  F2FP.SATFINITE.E4M3.F32.PACK_AB_MERGE_C R105, R197, R105, RZ ;  /* 0x00000069c569723e */ /* 0x000fe200048070ff */
[----:B------:R-:W-:Y:S01]  /*7160*/  FADD R117, R117, R188 ;  /* 0x000000bc75757221 */ /* 0x000fe20000000000 */
[----:B------:R-:W-:Y:S01]  /*7170*/  F2FP.SATFINITE.E4M3.F32.PACK_AB_MERGE_C R82, R197, R82, RZ ;  /* 0x00000052c552723e */ /* 0x000fe200048070ff */
[----:B------:R-:W-:Y:S01]  /*7180*/  FADD R130, R130, R187 ;  /* 0x000000bb82827221 */ /* 0x000fe20000000000 */
[----:B------:R-:W-:Y:S01]  /*7190*/  PRMT R20, R21, 0x7604, R20 ;  /* 0x0000760415147816 */ /* 0x000fe20000000014 */
[----:B------:R-:W-:Y:S01]  /*71a0*/  FADD R127, R127, R164 ;  /* 0x000000a47f7f7221 */ /* 0x000fe20000000000 */
[----:B------:R-:W-:Y:S01]  /*71b0*/  LOP3.LUT R32, R32, 0xff, RZ, 0xc0, !PT ;  /* 0x000000ff20207812 */ /* 0x000fe200078ec0ff */
[----:B------:R-:W-:Y:S01]  /*71c0*/  FADD R126, R126, R193 ;  /* 0x000000c17e7e7221 */ /* 0x000fe20000000000 */
[----:B------:R-:W-:Y:S01]  /*71d0*/  FSETP.GEU.AND P3, PT, R79, -126, PT ;  /* 0xc2fc00004f00780b */ /* 0x000fe20003f6e000 */
[----:B------:R-:W-:Y:S01]  /*71e0*/  FADD R161, R116, R161 ;  /* 0x000000a174a17221 */ /* 0x000fe20000000000 */
[----:B------:R-:W-:Y:S01]  /*71f0*/  FSETP.GEU.AND P4, PT, R57, -126, PT ;  /* 0xc2fc00003900780b */ /* 0x000fe20003f8e000 */
[----:B------:R-:W-:Y:S01]  /*7200*/  FADD R210, R143, R210 ;  /* 0x000000d28fd27221 */ /* 0x000fe20000000000 */
[----:B------:R-:W-:Y:S01]  /*7210*/  FSETP.GEU.AND P6, PT, R56, -126, PT ;  /* 0xc2fc00003800780b */ /* 0x000fe20003fce000 */
[----:B------:R-:W-:Y:S01]  /*7220*/  FADD R121, R111, R178 ;  /* 0x000000b26f797221 */ /* 0x000fe20000000000 */
[----:B------:R-:W-:Y:S01]  /*7230*/  F2FP.SATFINITE.E4M3.F32.PACK_AB_MERGE_C R132, R197, R133, RZ ;  /* 0x00000085c584723e */ /* 0x000fe200048070ff */
[----:B------:R-:W-:Y:S01]  /*7240*/  FADD R133, R136, R25 ;  /* 0x0000001988857221 */ /* 0x000fe20000000000 */
[----:B------:R-:W-:Y:S01]  /*7250*/  FSETP.GEU.AND P2, PT, R55, -126, PT ;  /* 0xc2fc00003700780b */ /* 0x000fe20003f4e000 */
[----:B------:R-:W-:Y:S01]  /*7260*/  FADD R116, R120, R131 ;  /* 0x0000008378747221 */ /* 0x000fe20000000000 */
[----:B------:R-:W-:Y:S01]  /*7270*/  LOP3.LUT R105, R105, 0xff, RZ, 0xc0, !PT ;  /* 0x000000ff69697812 */ /* 0x000fe200078ec0ff */
[----:B------:R-:W-:Y:S01]  /*7280*/  FADD R192, R133, R192 ;  /* 0x000000c085c07221 */ /* 0x000fe20000000000 */
[----:B------:R-:W-:Y:S01]  /*7290*/  LOP3.LUT R20, R20, 0xff0000, R9, 0xf8, !PT ;  /* 0x00ff000014147812 */ /* 0x000fe200078ef809 */
[----:B------:R-:W-:Y:S01]  /*72a0*/  IMAD.U32 R9, R82, 0x10000, RZ ;  /* 0x0001000052097824 */ /* 0x000fe200078e00ff */
[----:B------:R-:W-:Y:S01]  /*72b0*/  F2FP.SATFINITE.E4M3.F32.PACK_AB_MERGE_C R136, R197, R136, RZ ;  /* 0x00000088c588723e */ /* 0x000fe200048070ff */
[----:B------:R-:W-:Y:S01]  /*72c0*/  @!P3 FMUL R79, R79, 0.5 ;  /* 0x3f0000004f4fb820 */ /* 0x000fe20000400000 */
[----:B------:R-:W-:Y:S01]  /*72d0*/  F2FP.SATFINITE.E4M3.F32.PACK_AB_MERGE_C R96, R197, R96, RZ ;  /* 0x00000060c560723e */ /* 0x000fe200048070ff */
[----:B------:R-:W-:Y:S01]  /*72e0*/  @!P4 FMUL R57, R57, 0.5 ;  /* 0x3f0000003939c820 */ /* 0x000fe20000400000 */
[----:B------:R-:W-:Y:S01]  /*72f0*/  PRMT R32, R33, 0x7604, R32 ;  /* 0x0000760421207816 */ /* 0x000fe20000000020 */
[----:B------:R-:W-:Y:S01]  /*7300*/  @!P6 FMUL R56, R56, 0.5 ;  /* 0x3f0000003838e820 */ /* 0x000fe20000400000 */
[C---:B------:R-:W-:Y:S01]  /*7310*/  F2FP.SATFINITE.E4M3.F32.PACK_AB_MERGE_C R52, R197.reuse, R148, RZ ;  /* 0x00000094c534723e */ /* 0x040fe200048070ff */
[----:B------:R-:W-:Y:S01]  /*7320*/  FADD R148, R150, R29 ;  /* 0x0000001d96947221 */ /* 0x000fe20000000000 */
[----:B------:R-:W-:Y:S01]  /*7330*/  F2FP.SATFINITE.E4M3.F32.PACK_AB_MERGE_C R146, R197, R147, RZ ;  /* 0x00000093c592723e */ /* 0x000fe200048070ff */
[----:B------:R-:W-:Y:S01]  /*7340*/  FADD R147, R149, R28 ;  /* 0x0000001c95937221 */ /* 0x000fe20000000000 */
[----:B------:R-:W-:Y:S01]  /*7350*/  PRMT R94, R94, 0x7604, R105 ;  /* 0x000076045e5e7816 */ /* 0x000fe20000000069 */
[----:B------:R-:W-:Y:S01]  /*7360*/  @!P2 FMUL R55, R55, 0.5 ;  /* 0x3f0000003737a820 */ /* 0x000fe20000400000 */
[----:B------:R-:W-:Y:S01]  /*7370*/  LOP3.LUT R132, R132, 0xff, RZ, 0xc0, !PT ;  /* 0x000000ff84847812 */ /* 0x000fe200078ec0ff */
[----:B------:R-:W1:Y:S01]  /*7380*/  MUFU.EX2 R79, R79 ;  /* 0x0000004f004f7308 */ /* 0x000e620000000800 */
[----:B------:R-:W-:Y:S01]  /*7390*/  LOP3.LUT R105, R136, 0xffff, RZ, 0xc0, !PT ;  /* 0x0000ffff88697812 */ /* 0x000fe200078ec0ff */
[----:B------:R-:W-:Y:S01]  /*73a0*/  FADD R49, R49, R148 ;  /* 0x0000009431317221 */ /* 0x000fe20000000000 */
[----:B------:R-:W-:Y:S01]  /*73b0*/  F2FP.SATFINITE.E4M3.F32.PACK_AB_MERGE_C R149, R197, R149, RZ ;  /* 0x00000095c595723e */ /* 0x000fe200048070ff */
[----:B------:R-:W-:Y:S01]  /*73c0*/  FADD R112, R125, R192 ;  /* 0x000000c07d707221 */ /* 0x000fe20000000000 */
[----:B------:R-:W-:Y:S01]  /*73d0*/  F2FP.SATFINITE.E4M3.F32.PACK_AB_MERGE_C R150, R197, R150, RZ ;  /* 0x00000096c596723e */ /* 0x000fe200048070ff */
[----:B------:R-:W-:Y:S01]  /*73e0*/  FADD R49, R49, R180 ;  /* 0x000000b431317221 */ /* 0x000fe20000000000 */
[C---:B------:R-:W-:Y:S01]  /*73f0*/  F2FP.SATFINITE.E4M3.F32.PACK_AB_MERGE_C R163, R197.reuse, R163, RZ ;  /* 0x000000a3c5a3723e */ /* 0x040fe200048070ff */
[----:B------:R-:W2:Y:S01]  /*7400*/  MUFU.EX2 R57, R57 ;  /* 0x0000003900397308 */ /* 0x000ea20000000800 */
[----:B------:R-:W-:Y:S01]  /*7410*/  F2FP.SATFINITE.E4M3.F32.PACK_AB_MERGE_C R181, R197, R181, RZ ;  /* 0x000000b5c5b5723e */ /* 0x000fe200048070ff */
[----:B------:R-:W-:Y:S01]  /*7420*/  FADD R49, R49, R112 ;  /* 0x0000007031317221 */ /* 0x000fe20000000000 */
[----:B------:R-:W-:Y:S01]  /*7430*/  LOP3.LUT R123, R10, 0xff, RZ, 0xc0, !PT ;  /* 0x000000ff0a7b7812 */ /* 0x000fe200078ec0ff */
[----:B------:R-:W-:Y:S01]  /*7440*/  FADD R90, R90, R147 ;  /* 0x000000935a5a7221 */ /* 0x000fe20000000000 */
[----:B------:R-:W-:Y:S01]  /*7450*/  LOP3.LUT R32, R32, 0xff0000, R9, 0xf8, !PT ;  /* 0x00ff000020207812 */ /* 0x000fe200078ef809 */
[----:B------:R-:W-:Y:S01]  /*7460*/  IMAD.U32 R9, R96, 0x10000, RZ ;  /* 0x0001000060097824 */ /* 0x000fe200078e00ff */
[----:B------:R-:W-:Y:S01]  /*7470*/  F2FP.SATFINITE.E4M3.F32.PACK_AB_MERGE_C R174, R197, R174, RZ ;  /* 0x000000aec5ae723e */ /* 0x000fe200048070ff */
[----:B------:R-:W-:Y:S01]  /*7480*/  IMAD.U32 R181, R181, 0x10000, RZ ;  /* 0x00010000b5b57824 */ /* 0x000fe200078e00ff */
[----:B------:R-:W-:Y:S01]  /*7490*/  PRMT R10, R5, 0x7604, R4 ;  /* 0x00007604050a7816 */ /* 0x000fe20000000004 */
[----:B------:R-:W-:Y:S01]  /*74a0*/  IMAD.U32 R4, R75, 0x10000, RZ ;  /* 0x000100004b047824 */ /* 0x000fe200078e00ff */
[C---:B------:R-:W-:Y:S01]  /*74b0*/  F2FP.SATFINITE.E4M3.F32.PACK_AB_MERGE_C R73, R197.reuse, R137, RZ ;  /* 0x00000089c549723e */ /* 0x040fe200048070ff */
[----:B------:R-:W3:Y:S01]  /*74c0*/  MUFU.EX2 R56, R56 ;  /* 0x0000003800387308 */ /* 0x000ee20000000800 */
[----:B------:R-:W-:Y:S01]  /*74d0*/  F2FP.SATFINITE.E4M3.F32.PACK_AB_MERGE_C R152, R197, R152, RZ ;  /* 0x00000098c598723e */ /* 0x000fe200048070ff */
[----:B-1----:R-:W-:Y:S01]  /*74e0*/  @!P3 FMUL R79, R79, R79 ;  /* 0x0000004f4f4fb220 */ /* 0x002fe20000400000 */
[----:B------:R-:W-:Y:S01]  /*74f0*/  F2FP.SATFINITE.E4M3.F32.PACK_AB_MERGE_C R176, R197, R176, RZ ;  /* 0x000000b0c5b0723e */ /* 0x000fe200048070ff */
[----:B------:R-:W-:Y:S01]  /*7500*/  IMAD.U32 R73, R73, 0x10000, RZ ;  /* 0x0001000049497824 */ /* 0x000fe200078e00ff */
[C---:B------:R-:W-:Y:S01]  /*7510*/  F2FP.SATFINITE.E4M3.F32.PACK_AB_MERGE_C R14, R197.reuse, R14, RZ ;  /* 0x0000000ec50e723e */ /* 0x040fe200048070ff */
[----:B------:R-:W-:Y:S01]  /*7520*/  IMAD.U32 R152, R152, 0x10000, RZ ;  /* 0x0001000098987824 */ /* 0x000fe200078e00ff */
[----:B------:R-:W-:Y:S01]  /*7530*/  F2FP.SATFINITE.E4M3.F32.PACK_AB_MERGE_C R15, R197, R15, RZ ;  /* 0x0000000fc50f723e */ /* 0x000fe200048070ff */
[----:B------:R-:W1:Y:S01]  /*7540*/  MUFU.EX2 R55, R55 ;  /* 0x0000003700377308 */ /* 0x000e620000000800 */
[----:B------:R-:W-:Y:S01]  /*7550*/  PRMT R101, R105, 0x7604, R132 ;  /* 0x0000760469657816 */ /* 0x000fe20000000084 */
[----:B--2---:R-:W-:Y:S01]  /*7560*/  @!P4 FMUL R57, R57, R57 ;  /* 0x000000393939c220 */ /* 0x004fe20000400000 */
[----:B------:R-:W-:Y:S01]  /*7570*/  LOP3.LUT R52, R52, 0xffff, RZ, 0xc0, !PT ;  /* 0x0000ffff34347812 */ /* 0x000fe200078ec0ff */
[----:B------:R-:W-:Y:S01]  /*7580*/  FADD R137, R134, R65 ;  /* 0x0000004186897221 */ /* 0x000fe20000000000 */
[----:B------:R-:W-:Y:S01]  /*7590*/  LOP3.LUT R103, R149, 0xff, RZ, 0xc0, !PT ;  /* 0x000000ff95677812 */ /* 0x000fe200078ec0ff */
[----:B------:R-:W-:Y:S01]  /*75a0*/  FADD R195, R110, R79 ;  /* 0x0000004f6ec37221 */ /* 0x000fe20000000000 */
[----:B------:R-:W-:Y:S01]  /*75b0*/  LOP3.LUT R150, R150, 0xffff, RZ, 0xc0, !PT ;  /* 0x0000ffff96967812 */ /* 0x000fe200078ec0ff */
[----:B------:R-:W-:Y:S01]  /*75c0*/  FADD R196, R108, R57 ;  /* 0x000000396cc47221 */ /* 0x000fe20000000000 */
[----:B------:R-:W-:Y:S01]  /*75d0*/  LOP3.LUT R105, R163, 0xff, RZ, 0xc0, !PT ;  /* 0x000000ffa3697812 */ /* 0x000fe200078ec0ff */
[----:B---3--:R-:W-:Y:S01]  /*75e0*/  @!P6 FMUL R56, R56, R56 ;  /* 0x000000383838e220 */ /* 0x008fe20000400000 */
[----:B------:R-:W-:Y:S01]  /*75f0*/  LOP3.LUT R106, R165, 0xffff, RZ, 0xc0, !PT ;  /* 0x0000ffffa56a7812 */ /* 0x000fe200078ec0ff */
[----:B------:R-:W-:Y:S01]  /*7600*/  FADD R100, R49, R100 ;  /* 0x0000006431647221 */ /* 0x000fe20000000000 */
[----:B------:R-:W-:Y:S01]  /*7610*/  F2FP.SATFINITE.E4M3.F32.PACK_AB_MERGE_C R89, R197, R89, RZ ;  /* 0x00000059c559723e */ /* 0x000fe200048070ff */
[----:B------:R-:W-:Y:S01]  /*7620*/  FADD R212, R107, R56 ;  /* 0x000000386bd47221 */ /* 0x000fe20000000000 */
[----:B------:R-:W-:Y:S01]  /*7630*/  F2FP.SATFINITE.E4M3.F32.PACK_AB_MERGE_C R67, R197, R67, RZ ;  /* 0x00000043c543723e */ /* 0x000fe200048070ff */
[----:B------:R-:W-:Y:S01]  /*7640*/  FADD R138, R138, R195 ;  /* 0x000000c38a8a7221 */ /* 0x000fe20000000000 */
[----:B------:R-:W-:Y:S01]  /*7650*/  LOP3.LUT R174, R174, 0xffff, RZ, 0xc0, !PT ;  /* 0x0000ffffaeae7812 */ /* 0x000fe200078ec0ff */
[----:B------:R-:W-:Y:S01]  /*7660*/  IMAD.U32 R89, R89, 0x10000, RZ ;  /* 0x0001000059597824 */ /* 0x000fe200078e00ff */
[----:B------:R-:W-:Y:S01]  /*7670*/  F2FP.SATFINITE.E4M3.F32.PACK_AB_MERGE_C R22, R197, R22, RZ ;  /* 0x00000016c516723e */ /* 0x000fe200048070ff */
[----:B-1----:R-:W-:Y:S01]  /*7680*/  @!P2 FMUL R55, R55, R55 ;  /* 0x000000373737a220 */ /* 0x002fe20000400000 */
[----:B------:R-:W-:Y:S01]  /*7690*/  F2FP.SATFINITE.E4M3.F32.PACK_AB_MERGE_C R23, R197, R23, RZ ;  /* 0x00000017c517723e */ /* 0x000fe200048070ff */
[----:B------:R-:W-:Y:S01]  /*76a0*/  FADD R196, R137, R196 ;  /* 0x000000c489c47221 */ /* 0x000fe20000000000 */
[----:B------:R-:W-:Y:S01]  /*76b0*/  LOP3.LUT R36, R36, 0xff0000, R9, 0xf8, !PT ;  /* 0x00ff000024247812 */ /* 0x000fe200078ef809 */
[----:B------:R-:W-:Y:S01]  /*76c0*/  FADD R190, R184, R55 ;  /* 0x00000037b8be7221 */ /* 0x000fe20000000000 */
[----:B------:R-:W-:Y:S01]  /*76d0*/  LOP3.LUT R154, R154, 0xffff, RZ, 0xc0, !PT ;  /* 0x0000ffff9a9a7812 */ /* 0x000fe200078ec0ff */
[----:B------:R-:W-:Y:S01]  /*76e0*/  FADD R212, R145, R212 ;  /* 0x000000d491d47221 */ /* 0x000fe20000000000 */
[----:B------:R-:W-:Y:S01]  /*76f0*/  LOP3.LUT R124, R11, 0xffff, RZ, 0xc0, !PT ;  /* 0x0000ffff0b7c7812 */ /* 0x000fe200078ec0ff */
[----:B------:R-:W-:Y:S01]  /*7700*/  IMAD.U32 R11, R176, 0x10000, RZ ;  /* 0x00010000b00b7824 */ /* 0x000fe200078e00ff */
[----:B------:R-:W-:Y:S01]  /*7710*/  LOP3.LUT R14, R14, 0xff, RZ, 0xc0, !PT ;  /* 0x000000ff0e0e7812 */ /* 0x000fe200078ec0ff */
[----:B------:R-:W-:Y:S01]  /*7720*/  IMAD.SHL.U32 R154, R154, 0x1000000, RZ ;  /* 0x010000009a9a7824 */ /* 0x000fe200078e00ff */
[----:B------:R-:W-:Y:S01]  /*7730*/  LOP3.LUT R15, R15, 0xffff, RZ, 0xc0, !PT ;  /* 0x0000ffff0f0f7812 */ /* 0x000fe200078ec0ff */
[----:B------:R-:W-:Y:S01]  /*7740*/  FADD R190, R115, R190 ;  /* 0x000000be73be7221 */ /* 0x000fe20000000000 */
[----:B------:R-:W-:Y:S01]  /*7750*/  LOP3.LUT R4, R93, 0xff0000, R4, 0xf8, !PT ;  /* 0x00ff00005d047812 */ /* 0x000fe200078ef804 */
[----:B------:R-:W-:Y:S01]  /*7760*/  FADD R115, R122, R129 ;  /* 0x000000817a737221 */ /* 0x000fe20000000000 */
[----:B------:R-:W-:Y:S01]  /*7770*/  SHF.L.U32 R9, R52, 0x18, RZ ;  /* 0x0000001834097819 */ /* 0x000fe200000006ff */
        /* <DEDUP_REMOVED lines=8> */
[----:B------:R-:W-:Y:S01]  /*7800*/  FADD R118, R161, R190 ;  /* 0x000000bea1767221 */ /* 0x000fe20000000000 */
[----:B------:R-:W-:Y:S01]  /*7810*/  F2FP.SATFINITE.E4M3.F32.PACK_AB_MERGE_C R86, R197, R86, RZ ;  /* 0x00000056c556723e */ /* 0x000fe200048070ff */
[----:B------:R-:W-:Y:S01]  /*7820*/  FADD R120, R167, R138 ;  /* 0x0000008aa7787221 */ /* 0x000fe20000000000 */
[----:B------:R-:W-:Y:S01]  /*7830*/  LOP3.LUT R22, R22, 0xff, RZ, 0xc0, !PT ;  /* 0x000000ff16167812 */ /* 0x000fe200078ec0ff */
[----:B------:R-:W-:Y:S01]  /*7840*/  IMAD.SHL.U32 R16, R67, 0x1000000, RZ ;  /* 0x0100000043107824 */ /* 0x000fe200078e00ff */
[----:B------:R-:W-:Y:S01]  /*7850*/  LOP3.LUT R23, R23, 0xffff, RZ, 0xc0, !PT ;  /* 0x0000ffff17177812 */ /* 0x000fe200078ec0ff */
[----:B------:R-:W-:Y:S01]  /*7860*/  FADD R119, R119, R196 ;  /* 0x000000c477777221 */ /* 0x000fe20000000000 */
[----:B------:R-:W-:Y:S01]  /*7870*/  SHF.L.U32 R6, R135, 0x10, RZ ;  /* 0x0000001087067819 */ /* 0x000fe200000006ff */
[----:B------:R-:W-:Y:S01]  /*7880*/  FADD R122, R175, R210 ;  /* 0x000000d2af7a7221 */ /* 0x000fe20000000000 */
[----:B------:R-:W-:Y:S01]  /*7890*/  LOP3.LUT R181, R10, 0xff0000, R181, 0xf8, !PT ;  /* 0x00ff00000ab57812 */ /* 0x000fe200078ef8b5 */
[----:B------:R-:W-:Y:S01]  /*78a0*/  IMAD.SHL.U32 R10, R51, 0x1000000, RZ ;  /* 0x01000000330a7824 */ /* 0x000fe200078e00ff */
[----:B------:R-:W-:Y:S01]  /*78b0*/  F2FP.SATFINITE.E4M3.F32.PACK_AB_MERGE_C R109, R197, R109, RZ ;  /* 0x0000006dc56d723e */ /* 0x000fe200048070ff */
[----:B------:R-:W-:Y:S01]  /*78c0*/  FADD R121, R121, R212 ;  /* 0x000000d479797221 */ /* 0x000fe20000000000 */
[----:B------:R-:W-:Y:S01]  /*78d0*/  F2FP.SATFINITE.E4M3.F32.PACK_AB_MERGE_C R27, R197, R27, RZ ;  /* 0x0000001bc51b723e */ /* 0x000fe200048070ff */
[----:B------:R-:W-:Y:S01]  /*78e0*/  FADD R90, R90, R111 ;  /* 0x0000006f5a5a7221 */ /* 0x000fe20000000000 */
[----:B------:R-:W-:Y:S01]  /*78f0*/  PRMT R14, R15, 0x7604, R14 ;  /* 0x000076040f0e7816 */ /* 0x000fe2000000000e */
[----:B------:R-:W-:Y:S01]  /*7900*/  FADD R71, R71, R114 ;  /* 0x0000007247477221 */ /* 0x000fe20000000000 */
[----:B------:R-:W-:Y:S01]  /*7910*/  LOP3.LUT R4, R4, R9, RZ, 0xfc, !PT ;  /* 0x0000000904047212 */ /* 0x000fe200078efcff */
[----:B------:R-:W-:Y:S01]  /*7920*/  FADD R115, R115, R120 ;  /* 0x0000007873737221 */ /* 0x000fe20000000000 */
[----:B------:R-:W-:Y:S01]  /*7930*/  LOP3.LUT R74, R91, 0xff0000, R74, 0xf8, !PT ;  /* 0x00ff00005b4a7812 */ /* 0x000fe200078ef84a */
[----:B------:R-:W-:Y:S01]  /*7940*/  FADD R116, R116, R119 ;  /* 0x0000007774747221 */ /* 0x000fe20000000000 */
[----:B------:R-:W-:Y:S01]  /*7950*/  LOP3.LUT R73, R92, 0xff0000, R73, 0xf8, !PT ;  /* 0x00ff00005c497812 */ /* 0x000fe200078ef849 */
[----:B------:R-:W-:Y:S01]  /*7960*/  FADD R122, R117, R122 ;  /* 0x0000007a757a7221 */ /* 0x000fe20000000000 */
[----:B------:R-:W-:Y:S01]  /*7970*/  LOP3.LUT R103, R103, 0xff0000, R152, 0xf8, !PT ;  /* 0x00ff000067677812 */ /* 0x000fe200078ef898 */
[----:B------:R-:W-:Y:S01]  /*7980*/  FADD R121, R118, R121 ;  /* 0x0000007976797221 */ /* 0x000fe20000000000 */
[----:B------:R-:W-:Y:S01]  /*7990*/  SHF.L.U32 R9, R50, 0x18, RZ ;  /* 0x0000001832097819 */ /* 0x000fe200000006ff */
[----:B------:R-:W-:Y:S01]  /*79a0*/  FADD R71, R90, R71 ;  /* 0x000000475a477221 */ /* 0x000fe20000000000 */
[----:B------:R-:W-:Y:S01]  /*79b0*/  LOP3.LUT R106, R106, 0xff0000, R11, 0xf8, !PT ;  /* 0x00ff00006a6a7812 */ /* 0x000fe200078ef80b */
[----:B------:R-:W-:Y:S01]  /*79c0*/  FADD R115, R115, R122 ;  /* 0x0000007a73737221 */ /* 0x000fe20000000000 */
[----:B------:R-:W-:Y:S01]  /*79d0*/  LOP3.LUT R46, R46, 0xffff, RZ, 0xc0, !PT ;  /* 0x0000ffff2e2e7812 */ /* 0x000fe200078ec0ff */
[----:B------:R-:W-:Y:S01]  /*79e0*/  FADD R116, R116, R121 ;  /* 0x0000007974747221 */ /* 0x000fe20000000000 */
[----:B------:R-:W-:-:S02]  /*79f0*/  F2FP.SATFINITE.E4M3.F32.PACK_AB_MERGE_C R35, R197, R35, RZ ;  /* 0x00000023c523723e */ /* 0x000fc400048070ff */
[----:B------:R-:W-:Y:S01]  /*7a00*/  F2FP.SATFINITE.E4M3.F32.PACK_AB_MERGE_C R80, R197, R80, RZ ;  /* 0x00000050c550723e */ /* 0x000fe200048070ff */
[----:B------:R-:W-:Y:S01]  /*7a10*/  IMAD.SHL.U32 R46, R46, 0x1000000, RZ ;  /* 0x010000002e2e7824 */ /* 0x000fe200078e00ff */
[----:B------:R-:W-:Y:S01]  /*7a20*/  PRMT R22, R23, 0x7604, R22 ;  /* 0x0000760417167816 */ /* 0x000fe20000000016 */
[----:B------:R-:W-:Y:S01]  /*7a30*/  FADD R196, R115, R116 ;  /* 0x0000007473c47221 */ /* 0x000fe20000000000 */
[----:B------:R-:W-:Y:S02]  /*7a40*/  LOP3.LUT R101, R101, 0xff0000, R6, 0xf8, !PT ;  /* 0x00ff000065657812 */ /* 0x000fe400078ef806 */
[----:B------:R-:W-:Y:S02]  /*7a50*/  SHF.L.U32 R11, R86, 0x10, RZ ;  /* 0x00000010560b7819 */ /* 0x000fe400000006ff */
[----:B------:R-:W-:Y:S02]  /*7a60*/  PRMT R123, R124, 0x7604, R123 ;  /* 0x000076047c7b7816 */ /* 0x000fe4000000007b */
[----:B------:R-:W-:-:S02]  /*7a70*/  LOP3.LUT R27, R27, 0xffff, RZ, 0xc0, !PT ;  /* 0x0000ffff1b1b7812 */ /* 0x000fc400078ec0ff */
[----:B------:R-:W-:Y:S02]  /*7a80*/  SHF.L.U32 R5, R54, 0x10, RZ ;  /* 0x0000001036057819 */ /* 0x000fe400000006ff */
[----:B------:R-:W-:Y:S02]  /*7a90*/  SHF.L.U32 R6, R109, 0x10, RZ ;  /* 0x000000106d067819 */ /* 0x000fe400000006ff */
[----:B------:R-:W-:Y:S02]  /*7aa0*/  LOP3.LUT R89, R14, 0xff0000, R89, 0xf8, !PT ;  /* 0x00ff00000e597812 */ /* 0x000fe400078ef859 */
[----:B------:R-:W-:Y:S02]  /*7ab0*/  LOP3.LUT R53, R53, 0xffff, RZ, 0xc0, !PT ;  /* 0x0000ffff35357812 */ /* 0x000fe400078ec0ff */
[----:B------:R-:W-:Y:S02]  /*7ac0*/  LOP3.LUT R9, R74, R9, RZ, 0xfc, !PT ;  /* 0x000000094a097212 */ /* 0x000fe400078efcff */
[----:B------:R-:W-:-:S02]  /*7ad0*/  LOP3.LUT R10, R73, R10, RZ, 0xfc, !PT ;  /* 0x0000000a490a7212 */ /* 0x000fc400078efcff */
[----:B------:R-:W-:Y:S01]  /*7ae0*/  LOP3.LUT R103, R103, R154, RZ, 0xfc, !PT ;  /* 0x0000009a67677212 */ /* 0x000fe200078efcff */
[----:B------:R-:W-:Y:S01]  /*7af0*/  IMAD.SHL.U32 R154, R0, 0x4, RZ ;  /* 0x00000004009a7824 */ /* 0x000fe200078e00ff */
[----:B------:R-:W-:Y:S02]  /*7b00*/  SHF.L.U32 R76, R76, 0x10, RZ ;  /* 0x000000104c4c7819 */ /* 0x000fe400000006ff */
[C---:B------:R-:W-:Y:S02]  /*7b10*/  F2FP.SATFINITE.E4M3.F32.PACK_AB_MERGE_C R24, R197.reuse, R24, RZ ;  /* 0x00000018c518723e */ /* 0x040fe400048070ff */
[----:B------:R-:W-:Y:S02]  /*7b20*/  F2FP.SATFINITE.E4M3.F32.PACK_AB_MERGE_C R25, R197, R25, RZ ;  /* 0x00000019c519723e */ /* 0x000fe400048070ff */
[----:B------:R-:W-:Y:S02]  /*7b30*/  LOP3.LUT R35, R35, 0xffff, RZ, 0xc0, !PT ;  /* 0x0000ffff23237812 */ /* 0x000fe400078ec0ff */
[----:B------:R-:W-:Y:S01]  /*7b40*/  LOP3.LUT R22, R22, 0xff0000, R11, 0xf8, !PT ;  /* 0x00ff000016167812 */ /* 0x000fe200078ef80b */
[----:B------:R-:W-:Y:S01]  /*7b50*/  IMAD.U32 R11, R80, 0x10000, RZ ;  /* 0x00010000500b7824 */ /* 0x000fe200078e00ff */
[----:B------:R-:W-:-:S02]  /*7b60*/  PRMT R26, R27, 0x7604, R26 ;  /* 0x000076041b1a7816 */ /* 0x000fc4000000001a */
[----:B------:R-:W-:Y:S02]  /*7b70*/  LOP3.LUT R5, R48, 0xff0000, R5, 0xf8, !PT ;  /* 0x00ff000030057812 */ /* 0x000fe400078ef805 */
[----:B------:R-:W-:Y:S01]  /*7b80*/  LOP3.LUT R123, R123, 0xff0000, R6, 0xf8, !PT ;  /* 0x00ff00007b7b7812 */ /* 0x000fe200078ef806 */
[----:B------:R-:W-:Y:S01]  /*7b90*/  IMAD.SHL.U32 R6, R53, 0x1000000, RZ ;  /* 0x0100000035067824 */ /* 0x000fe200078e00ff */
[----:B------:R-:W-:Y:S02]  /*7ba0*/  LOP3.LUT R89, R89, R16, RZ, 0xfc, !PT ;  /* 0x0000001059597212 */ /* 0x000fe400078efcff */
[----:B------:R-:W-:Y:S02]  /*7bb0*/  PRMT R38, R38, 0x7604, R39 ;  /* 0x0000760426267816 */ /* 0x000fe40000000027 */
[----:B------:R-:W-:Y:S02]  /*7bc0*/  SEL R27, R10, R9, P1 ;  /* 0x000000090a1b7207 */ /* 0x000fe40000800000 */
[----:B------:R-:W-:Y:S01]  /*7bd0*/  SEL R16, R9, R10, P1 ;  /* 0x0000000a09107207 */ /* 0x000fe20000800000 */
[----:B------:R-:W-:Y:S01]  /*7be0*/  IMAD.MOV.U32 R9, RZ, RZ, 0x3021 ;  /* 0x00003021ff097424 */ /* 0x000fe200078e00ff */
[----:B------:R-:W-:-:S02]  /*7bf0*/  F2FP.SATFINITE.E4M3.F32.PACK_AB_MERGE_C R162, R197, R162, RZ ;  /* 0x000000a2c5a2723e */ /* 0x000fc400048070ff */
[C---:B------:R-:W-:Y:S02]  /*7c00*/  F2FP.SATFINITE.E4M3.F32.PACK_AB_MERGE_C R18, R197.reuse, R18, RZ ;  /* 0x00000012c512723e */ /* 0x040fe400048070ff */
[----:B------:R-:W-:Y:S02]  /*7c10*/  F2FP.SATFINITE.E4M3.F32.PACK_AB_MERGE_C R19, R197, R19, RZ ;  /* 0x00000013c513723e */ /* 0x000fe400048070ff */
[----:B------:R-:W-:Y:S02]  /*7c20*/  LOP3.LUT R77, R94, 0xff0000, R77, 0xf8, !PT ;  /* 0x00ff00005e4d7812 */ /* 0x000fe400078ef84d */
[----:B------:R-:W-:Y:S02]  /*7c30*/  LOP3.LUT R76, R95, 0xff0000, R76, 0xf8, !PT ;  /* 0x00ff00005f4c7812 */ /* 0x000fe400078ef84c */
[----:B------:R-:W-:Y:S02]  /*7c40*/  LOP3.LUT R146, R146, 0xffff, RZ, 0xc0, !PT ;  /* 0x0000ffff92927812 */ /* 0x000fe400078ec0ff */
[----:B------:R-:W-:-:S02]  /*7c50*/  LOP3.LUT R24, R24, 0xff, RZ, 0xc0, !PT ;  /* 0x000000ff18187812 */ /* 0x000fc400078ec0ff */
[----:B------:R-:W-:Y:S02]  /*7c60*/  LOP3.LUT R25, R25, 0xffff, RZ, 0xc0, !PT ;  /* 0x0000ffff19197812 */ /* 0x000fe400078ec0ff */
[----:B------:R-:W-:Y:S02]  /*7c70*/  PRMT R34, R35, 0x7604, R34 ;  /* 0x0000760423227816 */ /* 0x000fe40000000022 */
[----:B------:R-:W-:Y:S02]  /*7c80*/  LOP3.LUT R154, R154, 0xc, RZ, 0xc0, !PT ;  /* 0x0000000c9a9a7812 */ /* 0x000fe400078ec0ff */
[----:B------:R-:W-:Y:S02]  /*7c90*/  F2FP.SATFINITE.E4M3.F32.PACK_AB_MERGE_C R87, R197, R87, RZ ;  /* 0x00000057c557723e */ /* 0x000fe400048070ff */
[----:B------:R-:W-:Y:S02]  /*7ca0*/  LOP3.LUT R5, R5, R46, RZ, 0xfc, !PT ;  /* 0x0000002e05057212 */ /* 0x000fe400078efcff */
[----:B------:R-:W-:Y:S01]  /*7cb0*/  MOV R35, 0x2130 ;  /* 0x0000213000237802 */ /* 0x000fe20000000f00 */
[----:B------:R-:W-:Y:S01]  /*7cc0*/  IMAD.U32 R87, R87, 0x10000, RZ ;  /* 0x0001000057577824 */ /* 0x000fe200078e00ff */
[----:B------:R-:W-:-:S02]  /*7cd0*/  LOP3.LUT R38, R38, 0xff0000, R11, 0xf8, !PT ;  /* 0x00ff000026267812 */ /* 0x000fc400078ef80b */
[----:B------:R-:W-:Y:S02]  /*7ce0*/  F2FP.SATFINITE.E4M3.F32.PACK_AB_MERGE_C R69, R197, R69, RZ ;  /* 0x00000045c545723e */ /* 0x000fe400048070ff */
[----:B------:R-:W-:Y:S02]  /*7cf0*/  LOP3.LUT R18, R18, 0xff, RZ, 0xc0, !PT ;  /* 0x000000ff12127812 */ /* 0x000fe400078ec0ff */
[----:B------:R-:W-:Y:S02]  /*7d00*/  LOP3.LUT R19, R19, 0xffff, RZ, 0xc0, !PT ;  /* 0x0000ffff13137812 */ /* 0x000fe400078ec0ff */
[----:B------:R-:W-:Y:S02]  /*7d10*/  LOP3.LUT R6, R77, R6, RZ, 0xfc, !PT ;  /* 0x000000064d067212 */ /* 0x000fe400078efcff */
[----:B------:R-:W-:Y:S02]  /*7d20*/  LOP3.LUT R47, R76, R47, RZ, 0xfc, !PT ;  /* 0x0000002f4c2f7212 */ /* 0x000fe400078efcff */
[----:B------:R-:W-:-:S02]  /*7d30*/  SHF.L.U32 R11, R146, 0x18, RZ ;  /* 0x00000018920b7819 */ /* 0x000fc400000006ff */
[----:B------:R-:W-:Y:S02]  /*7d40*/  LOP3.LUT R162, R162, 0xffff, RZ, 0xc0, !PT ;  /* 0x0000ffffa2a27812 */ /* 0x000fe400078ec0ff */
[----:B------:R-:W-:Y:S02]  /*7d50*/  PRMT R24, R25, 0x7604, R24 ;  /* 0x0000760419187816 */ /* 0x000fe40000000018 */
[----:B------:R-:W-:Y:S02]  /*7d60*/  SHF.R.U32.HI R10, RZ, R154, R9 ;  /* 0x0000009aff0a7219 */ /* 0x000fe40000011609 */
[C---:B------:R-:W-:Y:S02]  /*7d70*/  F2FP.SATFINITE.E4M3.F32.PACK_AB_MERGE_C R68, R197.reuse, R68, RZ ;  /* 0x00000044c544723e */ /* 0x040fe400048070ff */
[C---:B------:R-:W-:Y:S02]  /*7d80*/  F2FP.SATFINITE.E4M3.F32.PACK_AB_MERGE_C R66, R197.reuse, R66, RZ ;  /* 0x00000042c542723e */ /* 0x040fe400048070ff */
[----:B------:R-:W-:-:S02]  /*7d90*/  F2FP.SATFINITE.E4M3.F32.PACK_AB_MERGE_C R63, R197, R63, RZ ;  /* 0x0000003fc53f723e */ /* 0x000fc400048070ff */
[C---:B------:R-:W-:Y:S02]  /*7da0*/  F2FP.SATFINITE.E4M3.F32.PACK_AB_MERGE_C R43, R197.reuse, R43, RZ ;  /* 0x0000002bc52b723e */ /* 0x040fe400048070ff */
[----:B------:R-:W-:Y:S02]  /*7db0*/  F2FP.SATFINITE.E4M3.F32.PACK_AB_MERGE_C R42, R197, R42, RZ ;  /* 0x0000002ac52a723e */ /* 0x000fe400048070ff */
[----:B------:R-:W-:Y:S02]  /*7dc0*/  SEL R25, R4, R5, P1 ;  /* 0x0000000504197207 */ /* 0x000fe40000800000 */
[----:B------:R-:W-:Y:S02]  /*7dd0*/  SHF.R.U32.HI R9, RZ, R154, R35 ;  /* 0x0000009aff097219 */ /* 0x000fe40000011623 */
[----:B------:R-:W-:Y:S02]  /*7de0*/  SEL R4, R5, R4, P1 ;  /* 0x0000000405047207 */ /* 0x000fe40000800000 */
[----:B------:R-:W-:-:S02]  /*7df0*/  F2FP.SATFINITE.E4M3.F32.PACK_AB_MERGE_C R85, R197, R85, RZ ;  /* 0x00000055c555723e */ /* 0x000fc400048070ff */
[C---:B------:R-:W-:Y:S02]  /*7e00*/  F2FP.SATFINITE.E4M3.F32.PACK_AB_MERGE_C R84, R197.reuse, R84, RZ ;  /* 0x00000054c554723e */ /* 0x040fe400048070ff */
[----:B------:R-:W-:Y:S01]  /*7e10*/  F2FP.SATFINITE.E4M3.F32.PACK_AB_MERGE_C R64, R197, R64, RZ ;  /* 0x00000040c540723e */ /* 0x000fe200048070ff */
[----:B------:R-:W-:Y:S01]  /*7e20*/  IMAD.U32 R85, R85, 0x10000, RZ ;  /* 0x0001000055557824 */ /* 0x000fe200078e00ff */
[C---:B------:R-:W-:Y:S01]  /*7e30*/  F2FP.SATFINITE.E4M3.F32.PACK_AB_MERGE_C R28, R197.reuse, R28, RZ ;  /* 0x0000001cc51c723e */ /* 0x040fe200048070ff */
[----:B------:R-:W-:Y:S01]  /*7e40*/  IMAD.U32 R15, R84, 0x10000, RZ ;  /* 0x00010000540f7824 */ /* 0x000fe200078e00ff */
[C---:B------:R-:W-:Y:S02]  /*7e50*/  F2FP.SATFINITE.E4M3.F32.PACK_AB_MERGE_C R29, R197.reuse, R29, RZ ;  /* 0x0000001dc51d723e */ /* 0x040fe400048070ff */
[C---:B------:R-:W-:Y:S02]  /*7e60*/  F2FP.SATFINITE.E4M3.F32.PACK_AB_MERGE_C R30, R197.reuse, R30, RZ ;  /* 0x0000001ec51e723e */ /* 0x040fe400048070ff */
[----:B------:R-:W-:-:S02]  /*7e70*/  F2FP.SATFINITE.E4M3.F32.PACK_AB_MERGE_C R31, R197, R31, RZ ;  /* 0x0000001fc51f723e */ /* 0x000fc400048070ff */
[----:B------:R-:W-:Y:S02]  /*7e80*/  F2FP.SATFINITE.E4M3.F32.PACK_AB_MERGE_C R78, R197, R78, RZ ;  /* 0x0000004ec54e723e */ /* 0x000fe400048070ff */
[----:B------:R-:W-:Y:S02]  /*7e90*/  PRMT R18, R19, 0x7604, R18 ;  /* 0x0000760413127816 */ /* 0x000fe40000000012 */
[----:B------:R-:W-:Y:S01]  /*7ea0*/  LOP3.LUT R102, R102, R11, RZ, 0xfc, !PT ;  /* 0x0000000b66667212 */ /* 0x000fe200078efcff */
[----:B------:R-:W-:Y:S01]  /*7eb0*/  IMAD.SHL.U32 R11, R162, 0x1000000, RZ ;  /* 0x01000000a20b7824 */ /* 0x000fe200078e00ff */
[----:B------:R-:W-:Y:S01]  /*7ec0*/  LOP3.LUT R69, R69, 0xffff, RZ, 0xc0, !PT ;  /* 0x0000ffff45457812 */ /* 0x000fe200078ec0ff */
[----:B------:R-:W-:Y:S01]  /*7ed0*/  IMAD.U32 R17, R78, 0x10000, RZ ;  /* 0x000100004e117824 */ /* 0x000fe200078e00ff */
[----:B------:R-:W-:Y:S02]  /*7ee0*/  SEL R5, R47, R6, P1 ;  /* 0x000000062f057207 */ /* 0x000fe40000800000 */
[----:B------:R-:W-:-:S02]  /*7ef0*/  SEL R6, R6, R47, P1 ;  /* 0x0000002f06067207 */ /* 0x000fc40000800000 */
[C---:B------:R-:W-:Y:S02]  /*7f00*/  F2FP.SATFINITE.E4M3.F32.PACK_AB_MERGE_C R65, R197.reuse, R65, RZ ;  /* 0x00000041c541723e */ /* 0x040fe400048070ff */
[C---:B------:R-:W-:Y:S02]  /*7f10*/  F2FP.SATFINITE.E4M3.F32.PACK_AB_MERGE_C R62, R197.reuse, R62, RZ ;  /* 0x0000003ec53e723e */ /* 0x040fe400048070ff */
[----:B------:R-:W-:Y:S02]  /*7f20*/  F2FP.SATFINITE.E4M3.F32.PACK_AB_MERGE_C R83, R197, R83, RZ ;  /* 0x00000053c553723e */ /* 0x000fe400048070ff */
[----:B------:R-:W-:Y:S02]  /*7f30*/  LOP3.LUT R43, R43, 0xff, RZ, 0xc0, !PT ;  /* 0x000000ff2b2b7812 */ /* 0x000fe400078ec0ff */
[----:B------:R-:W-:Y:S01]  /*7f40*/  LOP3.LUT R42, R42, 0xffff, RZ, 0xc0, !PT ;  /* 0x0000ffff2a2a7812 */ /* 0x000fe200078ec0ff */
[----:B------:R-:W-:Y:S01]  /*7f50*/  IMAD.U32 R83, R83, 0x10000, RZ ;  /* 0x0001000053537824 */ /* 0x000fe200078e00ff */
[----:B------:R-:W-:-:S02]  /*7f60*/  LOP3.LUT R68, R68, 0xffff, RZ, 0xc0, !PT ;  /* 0x0000ffff44447812 */ /* 0x000fc400078ec0ff */
[----:B------:R-:W-:Y:S02]  /*7f70*/  LOP3.LUT R66, R66, 0xffff, RZ, 0xc0, !PT ;  /* 0x0000ffff42427812 */ /* 0x000fe400078ec0ff */
[----:B------:R-:W-:Y:S02]  /*7f80*/  LOP3.LUT R63, R63, 0xffff, RZ, 0xc0, !PT ;  /* 0x0000ffff3f3f7812 */ /* 0x000fe400078ec0ff */
[----:B------:R-:W-:Y:S02]  /*7f90*/  LOP3.LUT R10, R10, 0xf, RZ, 0xc0, !PT ;  /* 0x0000000f0a0a7812 */ /* 0x000fe400078ec0ff */
[----:B------:R-:W-:Y:S01]  /*7fa0*/  LOP3.LUT R9, R9, 0xf, RZ, 0xc0, !PT ;  /* 0x0000000f09097812 */ /* 0x000fe200078ec0ff */
[----:B------:R-:W-:Y:S01]  /*7fb0*/  IMAD.SHL.U32 R63, R63, 0x1000000, RZ ;  /* 0x010000003f3f7824 */ /* 0x000fe200078e00ff */
[C---:B------:R-:W-:Y:S01]  /*7fc0*/  F2FP.SATFINITE.E4M3.F32.PACK_AB_MERGE_C R97, R197.reuse, R97, RZ ;  /* 0x00000061c561723e */ /* 0x040fe200048070ff */
[----:B------:R-:W-:Y:S01]  /*7fd0*/  SHFL.IDX PT, R25, R25, R10, 0x1c1f ;  /* 0x001c1f0a19197589 */ /* 0x000fe200000e0000 */
[----:B------:R-:W-:-:S02]  /*7fe0*/  F2FP.SATFINITE.E4M3.F32.PACK_AB_MERGE_C R59, R197, R59, RZ ;  /* 0x0000003bc53b723e */ /* 0x000fc400048070ff */
[C---:B------:R-:W-:Y:S01]  /*7ff0*/  F2FP.SATFINITE.E4M3.F32.PACK_AB_MERGE_C R61, R197.reuse, R61, RZ ;  /* 0x0000003dc53d723e */ /* 0x040fe200048070ff */
[----:B------:R-:W1:Y:S01]  /*8000*/  SHFL.IDX PT, R4, R4, R9, 0x1c1f ;  /* 0x001c1f0904047589 */ /* 0x000e6200000e0000 */
[----:B------:R-:W-:Y:S02]  /*8010*/  F2FP.SATFINITE.E4M3.F32.PACK_AB_MERGE_C R60, R197, R60, RZ ;  /* 0x0000003cc53c723e */ /* 0x000fe400048070ff */
[----:B------:R-:W-:Y:S01]  /*8020*/  LOP3.LUT R28, R28, 0xff, RZ, 0xc0, !PT ;  /* 0x000000ff1c1c7812 */ /* 0x000fe200078ec0ff */
[----:B------:R-:W-:Y:S01]  /*8030*/  SHFL.IDX PT, R5, R5, R10, 0x1c1f ;  /* 0x001c1f0a05057589 */ /* 0x000fe200000e0000 */
[----:B------:R-:W-:Y:S02]  /*8040*/  LOP3.LUT R29, R29, 0xffff, RZ, 0xc0, !PT ;  /* 0x0000ffff1d1d7812 */ /* 0x000fe400078ec0ff */
[----:B------:R-:W-:Y:S01]  /*8050*/  LOP3.LUT R30, R30, 0xff, RZ, 0xc0, !PT ;  /* 0x000000ff1e1e7812 */ /* 0x000fe200078ec0ff */
[----:B------:R-:W2:Y:S01]  /*8060*/  SHFL.IDX PT, R6, R6, R9, 0x1c1f ;  /* 0x001c1f0906067589 */ /* 0x000ea200000e0000 */
[----:B------:R-:W-:-:S02]  /*8070*/  LOP3.LUT R31, R31, 0xffff, RZ, 0xc0, !PT ;  /* 0x0000ffff1f1f7812 */ /* 0x000fc400078ec0ff */
[----:B------:R-:W-:Y:S01]  /*8080*/  LOP3.LUT R87, R18, 0xff0000, R87, 0xf8, !PT ;  /* 0x00ff000012577812 */ /* 0x000fe200078ef857 */
[----:B------:R-:W-:Y:S01]  /*8090*/  IMAD.SHL.U32 R18, R69, 0x1000000, RZ ;  /* 0x0100000045127824 */ /* 0x000fe200078e00ff */
[----:B------:R-:W-:Y:S01]  /*80a0*/  LOP3.LUT R64, R64, 0xffff, RZ, 0xc0, !PT ;  /* 0x0000ffff40407812 */ /* 0x000fe200078ec0ff */
[----:B------:R-:W-:Y:S01]  /*80b0*/  SHFL.IDX PT, R27, R27, R10, 0x1c1f ;  /* 0x001c1f0a1b1b7589 */ /* 0x000fe200000e0000 */
[C---:B------:R-:W-:Y:S02]  /*80c0*/  F2FP.SATFINITE.E4M3.F32.PACK_AB_MERGE_C R134, R197.reuse, R134, RZ ;  /* 0x00000086c586723e */ /* 0x040fe400048070ff */
[C---:B------:R-:W-:Y:S01]  /*80d0*/  F2FP.SATFINITE.E4M3.F32.PACK_AB_MERGE_C R110, R197.reuse, R110, RZ ;  /* 0x0000006ec56e723e */ /* 0x040fe200048070ff */
[----:B------:R-:W3:Y:S01]  /*80e0*/  SHFL.IDX PT, R16, R16, R9, 0x1c1f ;  /* 0x001c1f0910107589 */ /* 0x000ee200000e0000 */
[C---:B------:R-:W-:Y:S01]  /*80f0*/  F2FP.SATFINITE.E4M3.F32.PACK_AB_MERGE_C R108, R197.reuse, R108, RZ ;  /* 0x0000006cc56c723e */ /* 0x040fe200048070ff */
[----:B------:R-:W-:Y:S01]  /*8100*/  IMAD.SHL.U32 R64, R64, 0x1000000, RZ ;  /* 0x0100000040407824 */ /* 0x000fe200078e00ff */
[C---:B------:R-:W-:Y:S01]  /*8110*/  F2FP.SATFINITE.E4M3.F32.PACK_AB_MERGE_C R107, R197.reuse, R107, RZ ;  /* 0x0000006bc56b723e */ /* 0x040fe200048070ff */
[----:B------:R-:W-:Y:S01]  /*8120*/  IMAD.U32 R110, R110, 0x10000, RZ ;  /* 0x000100006e6e7824 */ /* 0x000fe200078e00ff */
[----:B------:R-:W-:-:S02]  /*8130*/  F2FP.SATFINITE.E4M3.F32.PACK_AB_MERGE_C R99, R197, R99, RZ ;  /* 0x00000063c563723e */ /* 0x000fc400048070ff */
[C---:B------:R-:W-:Y:S02]  /*8140*/  F2FP.SATFINITE.E4M3.F32.PACK_AB_MERGE_C R41, R197.reuse, R41, RZ ;  /* 0x00000029c529723e */ /* 0x040fe400048070ff */
[----:B------:R-:W-:Y:S01]  /*8150*/  F2FP.SATFINITE.E4M3.F32.PACK_AB_MERGE_C R40, R197, R40, RZ ;  /* 0x00000028c528723e */ /* 0x000fe200048070ff */
[----:B------:R-:W-:Y:S01]  /*8160*/  IMAD.U32 R99, R99, 0x10000, RZ ;  /* 0x0001000063637824 */ /* 0x000fe200078e00ff */
[C---:B------:R-:W-:Y:S02]  /*8170*/  F2FP.SATFINITE.E4M3.F32.PACK_AB_MERGE_C R177, R197.reuse, R177, RZ ;  /* 0x000000b1c5b1723e */ /* 0x040fe400048070ff */
[C---:B------:R-:W-:Y:S02]  /*8180*/  F2FP.SATFINITE.E4M3.F32.PACK_AB_MERGE_C R183, R197.reuse, R183, RZ ;  /* 0x000000b7c5b7723e */ /* 0x040fe400048070ff */
[C---:B------:R-:W-:Y:S02]  /*8190*/  F2FP.SATFINITE.E4M3.F32.PACK_AB_MERGE_C R81, R197.reuse, R81, RZ ;  /* 0x00000051c551723e */ /* 0x040fe400048070ff */
[----:B------:R-:W-:-:S02]  /*81a0*/  F2FP.SATFINITE.E4M3.F32.PACK_AB_MERGE_C R55, R197, R55, RZ ;  /* 0x00000037c537723e */ /* 0x000fc400048070ff */
[----:B------:R-:W-:Y:S02]  /*81b0*/  PRMT R42, R42, 0x7604, R43 ;  /* 0x000076042a2a7816 */ /* 0x000fe4000000002b */
[----:B------:R-:W-:Y:S01]  /*81c0*/  LOP3.LUT R104, R104, R11, RZ, 0xfc, !PT ;  /* 0x0000000b68687212 */ /* 0x000fe200078efcff */
[----:B------:R-:W-:Y:S01]  /*81d0*/  IMAD.SHL.U32 R11, R66, 0x1000000, RZ ;  /* 0x01000000420b7824 */ /* 0x000fe200078e00ff */
[----:B------:R-:W-:Y:S02]  /*81e0*/  SHF.L.U32 R68, R68, 0x18, RZ ;  /* 0x0000001844447819 */ /* 0x000fe400000006ff */
[----:B------:R-:W-:Y:S02]  /*81f0*/  LOP3.LUT R65, R65, 0xffff, RZ, 0xc0, !PT ;  /* 0x0000ffff41417812 */ /* 0x000fe400078ec0ff */
[----:B------:R-:W-:Y:S02]  /*8200*/  LOP3.LUT R62, R62, 0xffff, RZ, 0xc0, !PT ;  /* 0x0000ffff3e3e7812 */ /* 0x000fe400078ec0ff */
[----:B------:R-:W-:-:S02]  /*8210*/  F2FP.SATFINITE.E4M3.F32.PACK_AB_MERGE_C R185, R197, R185, RZ ;  /* 0x000000b9c5b9723e */ /* 0x000fc400048070ff */
[C---:B------:R-:W-:Y:S02]  /*8220*/  F2FP.SATFINITE.E4M3.F32.PACK_AB_MERGE_C R184, R197.reuse, R184, RZ ;  /* 0x000000b8c5b8723e */ /* 0x040fe400048070ff */
[C---:B------:R-:W-:Y:S02]  /*8230*/  F2FP.SATFINITE.E4M3.F32.PACK_AB_MERGE_C R70, R197.reuse, R70, RZ ;  /* 0x00000046c546723e */ /* 0x040fe400048070ff */
[C---:B------:R-:W-:Y:S02]  /*8240*/  F2FP.SATFINITE.E4M3.F32.PACK_AB_MERGE_C R58, R197.reuse, R58, RZ ;  /* 0x0000003ac53a723e */ /* 0x040fe400048070ff */
[----:B------:R-:W-:Y:S02]  /*8250*/  F2FP.SATFINITE.E4M3.F32.PACK_AB_MERGE_C R57, R197, R57, RZ ;  /* 0x00000039c539723e */ /* 0x000fe400048070ff */
[----:B------:R-:W-:Y:S02]  /*8260*/  PRMT R28, R29, 0x7604, R28 ;  /* 0x000076041d1c7816 */ /* 0x000fe4000000001c */
[----:B------:R-:W-:-:S02]  /*8270*/  PRMT R30, R31, 0x7604, R30 ;  /* 0x000076041f1e7816 */ /* 0x000fc4000000001e */
[----:B------:R-:W-:Y:S02]  /*8280*/  SHF.L.U32 R97, R97, 0x10, RZ ;  /* 0x0000001061617819 */ /* 0x000fe400000006ff */
[----:B------:R-:W-:Y:S02]  /*8290*/  LOP3.LUT R59, R59, 0xffff, RZ, 0xc0, !PT ;  /* 0x0000ffff3b3b7812 */ /* 0x000fe400078ec0ff */
[----:B------:R-:W-:Y:S02]  /*82a0*/  LOP3.LUT R61, R61, 0xffff, RZ, 0xc0, !PT ;  /* 0x0000ffff3d3d7812 */ /* 0x000fe400078ec0ff */
[----:B------:R-:W-:Y:S02]  /*82b0*/  LOP3.LUT R60, R60, 0xffff, RZ, 0xc0, !PT ;  /* 0x0000ffff3c3c7812 */ /* 0x000fe400078ec0ff */
[----:B------:R-:W-:Y:S01]  /*82c0*/  LOP3.LUT R41, R41, 0xff, RZ, 0xc0, !PT ;  /* 0x000000ff29297812 */ /* 0x000fe200078ec0ff */
[----:B------:R-:W-:Y:S01]  /*82d0*/  IMAD.SHL.U32 R61, R61, 0x1000000, RZ ;  /* 0x010000003d3d7824 */ /* 0x000fe200078e00ff */
[----:B------:R-:W-:Y:S01]  /*82e0*/  LOP3.LUT R40, R40, 0xffff, RZ, 0xc0, !PT ;  /* 0x0000ffff28287812 */ /* 0x000fe200078ec0ff */
[----:B------:R-:W-:Y:S01]  /*82f0*/  IMAD.SHL.U32 R19, R60, 0x1000000, RZ ;  /* 0x010000003c137824 */ /* 0x000fe200078e00ff */
[----:B------:R-:W-:-:S02]  /*8300*/  LOP3.LUT R134, R134, 0xffff, RZ, 0xc0, !PT ;  /* 0x0000ffff86867812 */ /* 0x000fc400078ec0ff */
[----:B------:R-:W-:Y:S02]  /*8310*/  LOP3.LUT R108, R108, 0xffff, RZ, 0xc0, !PT ;  /* 0x0000ffff6c6c7812 */ /* 0x000fe400078ec0ff */
[----:B------:R-:W-:Y:S01]  /*8320*/  LOP3.LUT R107, R107, 0xffff, RZ, 0xc0, !PT ;  /* 0x0000ffff6b6b7812 */ /* 0x000fe200078ec0ff */
[----:B------:R-:W-:Y:S01]  /*8330*/  IMAD.SHL.U32 R134, R134, 0x1000000, RZ ;  /* 0x0100000086867824 */ /* 0x000fe200078e00ff */
[C---:B------:R-:W-:Y:S01]  /*8340*/  F2FP.SATFINITE.E4M3.F32.PACK_AB_MERGE_C R79, R197.reuse, R79, RZ ;  /* 0x0000004fc54f723e */ /* 0x040fe200048070ff */
[----:B------:R-:W-:Y:S01]  /*8350*/  IMAD.SHL.U32 R108, R108, 0x1000000, RZ ;  /* 0x010000006c6c7824 */ /* 0x000fe200078e00ff */
[----:B------:R-:W-:Y:S01]  /*8360*/  F2FP.SATFINITE.E4M3.F32.PACK_AB_MERGE_C R56, R197, R56, RZ ;  /* 0x00000038c538723e */ /* 0x000fe200048070ff */
[----:B------:R-:W-:Y:S01]  /*8370*/  IMAD.SHL.U32 R14, R107, 0x1000000, RZ ;  /* 0x010000006b0e7824 */ /* 0x000fe200078e00ff */
[----:B------:R-:W-:Y:S01]  /*8380*/  LOP3.LUT R24, R24, 0xff0000, R85, 0xf8, !PT ;  /* 0x00ff000018187812 */ /* 0x000fe200078ef855 */
[----:B------:R-:W-:Y:S01]  /*8390*/  FADD R197, R71, R100 ;  /* 0x0000006447c57221 */ /* 0x000fe20000000000 */
[----:B------:R-:W-:-:S02]  /*83a0*/  LOP3.LUT R15, R26, 0xff0000, R15, 0xf8, !PT ;  /* 0x00ff00001a0f7812 */ /* 0x000fc400078ef80f */
[----:B------:R-:W-:Y:S02]  /*83b0*/  SHF.L.U32 R81, R81, 0x10, RZ ;  /* 0x0000001051517819 */ /* 0x000fe400000006ff */
[----:B------:R-:W-:Y:S01]  /*83c0*/  LOP3.LUT R42, R42, 0xff0000, R17, 0xf8, !PT ;  /* 0x00ff00002a2a7812 */ /* 0x000fe200078ef811 */
[----:B------:R-:W-:Y:S01]  /*83d0*/  IMAD.SHL.U32 R17, R62, 0x1000000, RZ ;  /* 0x010000003e117824 */ /* 0x000fe200078e00ff */
[----:B------:R-:W-:Y:S02]  /*83e0*/  LOP3.LUT R177, R177, 0xffff, RZ, 0xc0, !PT ;  /* 0x0000ffffb1b17812 */ /* 0x000fe400078ec0ff */
[----:B------:R-:W-:Y:S02]  /*83f0*/  LOP3.LUT R183, R183, 0xffff, RZ, 0xc0, !PT ;  /* 0x0000ffffb7b77812 */ /* 0x000fe400078ec0ff */
[----:B------:R-:W-:Y:S01]  /*8400*/  LOP3.LUT R13, R13, R18, RZ, 0xfc, !PT ;  /* 0x000000120d0d7212 */ /* 0x000fe200078efcff */
[----:B------:R-:W-:Y:S01]  /*8410*/  IMAD.SHL.U32 R177, R177, 0x1000000, RZ ;  /* 0x01000000b1b17824 */ /* 0x000fe200078e00ff */
[----:B------:R-:W-:Y:S01]  /*8420*/  LOP3.LUT R68, R87, R68, RZ, 0xfc, !PT ;  /* 0x0000004457447212 */ /* 0x000fe200078efcff */
[----:B------:R-:W-:Y:S01]  /*8430*/  IMAD.SHL.U32 R183, R183, 0x1000000, RZ ;  /* 0x01000000b7b77824 */ /* 0x000fe200078e00ff */
[----:B------:R-:W-:-:S02]  /*8440*/  SHF.L.U32 R65, R65, 0x18, RZ ;  /* 0x0000001841417819 */ /* 0x000fc400000006ff */
[----:B------:R-:W-:Y:S02]  /*8450*/  LOP3.LUT R55, R55, 0xffff, RZ, 0xc0, !PT ;  /* 0x0000ffff37377812 */ /* 0x000fe400078ec0ff */
[----:B------:R-:W-:Y:S02]  /*8460*/  SHF.L.U32 R185, R185, 0x10, RZ ;  /* 0x00000010b9b97819 */ /* 0x000fe400000006ff */
[----:B------:R-:W-:Y:S01]  /*8470*/  LOP3.LUT R28, R28, 0xff0000, R97, 0xf8, !PT ;  /* 0x00ff00001c1c7812 */ /* 0x000fe200078ef861 */
[----:B------:R-:W-:Y:S01]  /*8480*/  IMAD.SHL.U32 R55, R55, 0x1000000, RZ ;  /* 0x0100000037377824 */ /* 0x000fe200078e00ff */
[----:B------:R-:W-:Y:S02]  /*8490*/  LOP3.LUT R30, R30, 0xff0000, R83, 0xf8, !PT ;  /* 0x00ff00001e1e7812 */ /* 0x000fe400078ef853 */
[----:B------:R-:W-:Y:S02]  /*84a0*/  LOP3.LUT R169, R169, 0xffff, RZ, 0xc0, !PT ;  /* 0x0000ffffa9a97812 */ /* 0x000fe400078ec0ff */
[----:B------:R-:W-:-:S02]  /*84b0*/  LOP3.LUT R184, R184, 0xffff, RZ, 0xc0, !PT ;  /* 0x0000ffffb8b87812 */ /* 0x000fc400078ec0ff */
[----:B------:R-:W-:Y:S02]  /*84c0*/  LOP3.LUT R70, R70, 0xffff, RZ, 0xc0, !PT ;  /* 0x0000ffff46467812 */ /* 0x000fe400078ec0ff */
[----:B------:R-:W-:Y:S02]  /*84d0*/  LOP3.LUT R11, R20, R11, RZ, 0xfc, !PT ;  /* 0x0000000b140b7212 */ /* 0x000fe400078efcff */
[----:B------:R-:W-:Y:S02]  /*84e0*/  LOP3.LUT R22, R22, R63, RZ, 0xfc, !PT ;  /* 0x0000003f16167212 */ /* 0x000fe400078efcff */
[----:B------:R-:W-:Y:S02]  /*84f0*/  SHF.L.U32 R59, R59, 0x18, RZ ;  /* 0x000000183b3b7819 */ /* 0x000fe400000006ff */
[----:B------:R-:W-:Y:S02]  /*8500*/  LOP3.LUT R58, R58, 0xffff, RZ, 0xc0, !PT ;  /* 0x0000ffff3a3a7812 */ /* 0x000fe400078ec0ff */
[----:B------:R-:W-:-:S02]  /*8510*/  LOP3.LUT R57, R57, 0xffff, RZ, 0xc0, !PT ;  /* 0x0000ffff39397812 */ /* 0x000fc400078ec0ff */
[----:B------:R-:W-:Y:S02]  /*8520*/  PRMT R40, R40, 0x7604, R41 ;  /* 0x0000760428287816 */ /* 0x000fe40000000029 */
[----:B------:R-:W-:Y:S01]  /*8530*/  LOP3.LUT R34, R34, 0xff0000, R81, 0xf8, !PT ;  /* 0x00ff000022227812 */ /* 0x000fe200078ef851 */
[----:B------:R-:W-:Y:S01]  /*8540*/  IMAD.SHL.U32 R57, R57, 0x1000000, RZ ;  /* 0x0100000039397824 */ /* 0x000fe200078e00ff */
[----:B------:R-:W-:Y:S02]  /*8550*/  SHF.L.U32 R79, R79, 0x10, RZ ;  /* 0x000000104f4f7819 */ /* 0x000fe400000006ff */
[----:B------:R-:W-:Y:S02]  /*8560*/  LOP3.LUT R24, R24, R65, RZ, 0xfc, !PT ;  /* 0x0000004118187212 */ /* 0x000fe400078efcff */
[----:B------:R-:W-:Y:S02]  /*8570*/  LOP3.LUT R15, R15, R64, RZ, 0xfc, !PT ;  /* 0x000000400f0f7212 */ /* 0x000fe400078efcff */
[----:B------:R-:W-:-:S02]  /*8580*/  LOP3.LUT R56, R56, 0xffff, RZ, 0xc0, !PT ;  /* 0x0000ffff38387812 */ /* 0x000fc400078ec0ff */
[----:B------:R-:W-:Y:S02]  /*8590*/  SEL R41, R68, R13, P1 ;  /* 0x0000000d44297207 */ /* 0x000fe40000800000 */
[----:B------:R-:W-:Y:S02]  /*85a0*/  LOP3.LUT R45, R45, 0xff0000, R110, 0xf8, !PT ;  /* 0x00ff00002d2d7812 */ /* 0x000fe400078ef86e */
[----:B------:R-:W-:Y:S02]  /*85b0*/  LOP3.LUT R99, R12, 0xff0000, R99, 0xf8, !PT ;  /* 0x00ff00000c637812 */ /* 0x000fe400078ef863 */
[----:B------:R-:W-:Y:S02]  /*85c0*/  SEL R68, R13, R68, P1 ;  /* 0x000000440d447207 */ /* 0x000fe40000800000 */
[----:B------:R-:W-:Y:S02]  /*85d0*/  LOP3.LUT R105, R105, 0xff0000, R168, 0xf8, !PT ;  /* 0x00ff000069697812 */ /* 0x000fe400078ef8a8 */
[----:B------:R-:W-:-:S02]  /*85e0*/  LOP3.LUT R44, R44, 0xff0000, R185, 0xf8, !PT ;  /* 0x00ff00002c2c7812 */ /* 0x000fc400078ef8b9 */
[----:B------:R-:W-:Y:S02]  /*85f0*/  SHF.L.U32 R12, R169, 0x18, RZ ;  /* 0x00000018a90c7819 */ /* 0x000fe400000006ff */
[----:B------:R-:W-:Y:S02]  /*8600*/  SHF.L.U32 R184, R184, 0x18, RZ ;  /* 0x00000018b8b87819 */ /* 0x000fe400000006ff */
[----:B------:R-:W-:Y:S02]  /*8610*/  SHF.L.U32 R70, R70, 0x18, RZ ;  /* 0x0000001846467819 */ /* 0x000fe400000006ff */
[----:B------:R-:W-:Y:S02]  /*8620*/  LOP3.LUT R17, R28, R17, RZ, 0xfc, !PT ;  /* 0x000000111c117212 */ /* 0x000fe400078efcff */
[----:B------:R-:W-:Y:S02]  /*8630*/  LOP3.LUT R30, R30, R59, RZ, 0xfc, !PT ;  /* 0x0000003b1e1e7212 */ /* 0x000fe400078efcff */
[----:B------:R-:W-:-:S02]  /*8640*/  SHF.L.U32 R21, R58, 0x18, RZ ;  /* 0x000000183a157819 */ /* 0x000fc400000006ff */
[----:B------:R-:W-:Y:S02]  /*8650*/  SEL R13, R22, R11, P1 ;  /* 0x0000000b160d7207 */ /* 0x000fe40000800000 */
[----:B------:R-:W-:Y:S02]  /*8660*/  SEL R22, R11, R22, P1 ;  /* 0x000000160b167207 */ /* 0x000fe40000800000 */
[----:B------:R-:W-:Y:S02]  /*8670*/  LOP3.LUT R40, R40, 0xff0000, R79, 0xf8, !PT ;  /* 0x00ff000028287812 */ /* 0x000fe400078ef84f */
[----:B------:R-:W-:Y:S01]  /*8680*/  LOP3.LUT R32, R32, R61, RZ, 0xfc, !PT ;  /* 0x0000003d20207212 */ /* 0x000fe200078efcff */
[----:B------:R-:W-:Y:S01]  /*8690*/  SHFL.IDX PT, R13, R13, R10, 0x1c1f ;  /* 0x001c1f0a0d0d7589 */ /* 0x000fe200000e0000 */
[----:B------:R-:W-:Y:S02]  /*86a0*/  LOP3.LUT R19, R34, R19, RZ, 0xfc, !PT ;  /* 0x0000001322137212 */ /* 0x000fe400078efcff */
[----:B------:R-:W-:Y:S01]  /*86b0*/  SHF.L.U32 R23, R56, 0x18, RZ ;  /* 0x0000001838177819 */ /* 0x000fe200000006ff */
[----:B------:R-:W-:Y:S01]  /*86c0*/  SHFL.IDX PT, R22, R22, R9, 0x1c1f ;  /* 0x001c1f0916167589 */ /* 0x000fe200000e0000 */
[----:B------:R-:W-:-:S02]  /*86d0*/  SEL R11, R15, R24, P1 ;  /* 0x000000180f0b7207 */ /* 0x000fc40000800000 */
[----:B------:R-:W-:Y:S02]  /*86e0*/  LOP3.LUT R101, R101, R134, RZ, 0xfc, !PT ;  /* 0x0000008665657212 */ /* 0x000fe400078efcff */
[----:B------:R-:W-:Y:S02]  /*86f0*/  LOP3.LUT R45, R45, R108, RZ, 0xfc, !PT ;  /* 0x0000006c2d2d7212 */ /* 0x000fe400078efcff */
[----:B------:R-:W-:Y:S01]  /*8700*/  LOP3.LUT R14, R123, R14, RZ, 0xfc, !PT ;  /* 0x0000000e7b0e7212 */ /* 0x000fe200078efcff */
[----:B------:R-:W-:Y:S01]  /*8710*/  SHFL.IDX PT, R11, R11, R10, 0x1c1f ;  /* 0x001c1f0a0b0b7589 */ /* 0x000fe200000e0000 */
[----:B------:R-:W-:Y:S02]  /*8720*/  SEL R24, R24, R15, P1 ;  /* 0x0000000f18187207 */ /* 0x000fe40000800000 */
[----:B------:R-:W-:Y:S02]  /*8730*/  LOP3.LUT R12, R105, R12, RZ, 0xfc, !PT ;  /* 0x0000000c690c7212 */ /* 0x000fe400078efcff */
[----:B------:R-:W-:-:S02]  /*8740*/  LOP3.LUT R177, R106, R177, RZ, 0xfc, !PT ;  /* 0x000000b16ab17212 */ /* 0x000fc400078efcff */
[----:B------:R-:W-:Y:S01]  /*8750*/  LOP3.LUT R44, R44, R183, RZ, 0xfc, !PT ;  /* 0x000000b72c2c7212 */ /* 0x000fe200078efcff */
[----:B------:R-:W-:Y:S01]  /*8760*/  SHFL.IDX PT, R24, R24, R9, 0x1c1f ;  /* 0x001c1f0918187589 */ /* 0x000fe200000e0000 */
[----:B------:R-:W-:Y:S02]  /*8770*/  LOP3.LUT R181, R181, R184, RZ, 0xfc, !PT ;  /* 0x000000b8b5b57212 */ /* 0x000fe400078efcff */
[----:B------:R-:W-:Y:S02]  /*8780*/  LOP3.LUT R70, R99, R70, RZ, 0xfc, !PT ;  /* 0x0000004663467212 */ /* 0x000fe400078efcff */
[----:B------:R-:W-:Y:S02]  /*8790*/  LOP3.LUT R21, R36, R21, RZ, 0xfc, !PT ;  /* 0x0000001524157212 */ /* 0x000fe400078efcff */
[----:B------:R-:W-:Y:S02]  /*87a0*/  LOP3.LUT R38, R38, R55, RZ, 0xfc, !PT ;  /* 0x0000003726267212 */ /* 0x000fe400078efcff */
[----:B------:R-:W-:-:S02]  /*87b0*/  SEL R15, R30, R17, P1 ;  /* 0x000000111e0f7207 */ /* 0x000fc40000800000 */
[----:B------:R-:W-:Y:S02]  /*87c0*/  SEL R30, R17, R30, P1 ;  /* 0x0000001e111e7207 */ /* 0x000fe40000800000 */
[----:B------:R-:W-:Y:S02]  /*87d0*/  LOP3.LUT R40, R40, R57, RZ, 0xfc, !PT ;  /* 0x0000003928287212 */ /* 0x000fe400078efcff */
[----:B------:R-:W-:Y:S01]  /*87e0*/  LOP3.LUT R23, R42, R23, RZ, 0xfc, !PT ;  /* 0x000000172a177212 */ /* 0x000fe200078efcff */
[----:B------:R-:W-:Y:S01]  /*87f0*/  SHFL.IDX PT, R15, R15, R10, 0x1c1f ;  /* 0x001c1f0a0f0f7589 */ /* 0x000fe200000e0000 */
[----:B------:R-:W-:Y:S02]  /*8800*/  SEL R17, R19, R32, P1 ;  /* 0x0000002013117207 */ /* 0x000fe40000800000 */
[----:B------:R-:W-:Y:S01]  /*8810*/  SEL R29, R102, R101, P1 ;  /* 0x00000065661d7207 */ /* 0x000fe20000800000 */
[----:B------:R-:W-:Y:S01]  /*8820*/  SHFL.IDX PT, R30, R30, R9, 0x1c1f ;  /* 0x001c1f091e1e7589 */ /* 0x000fe200000e0000 */
[----:B------:R-:W-:-:S02]  /*8830*/  SEL R37, R14, R45, P1 ;  /* 0x0000002d0e257207 */ /* 0x000fc40000800000 */
[----:B------:R-:W-:Y:S01]  /*8840*/  SEL R32, R32, R19, P1 ;  /* 0x0000001320207207 */ /* 0x000fe20000800000 */
[----:B------:R-:W-:Y:S01]  /*8850*/  SHFL.IDX PT, R17, R17, R10, 0x1c1f ;  /* 0x001c1f0a11117589 */ /* 0x000fe200000e0000 */
[----:B------:R-:W-:Y:S02]  /*8860*/  SEL R102, R101, R102, P1 ;  /* 0x0000006665667207 */ /* 0x000fe40000800000 */
[----:B------:R-:W-:Y:S01]  /*8870*/  SEL R31, R104, R103, P1 ;  /* 0x00000067681f7207 */ /* 0x000fe20000800000 */
[----:B------:R-:W-:Y:S01]  /*8880*/  SHFL.IDX PT, R29, R29, R10, 0x1c1f ;  /* 0x001c1f0a1d1d7589 */ /* 0x000fe200000e0000 */
[----:B------:R-:W-:Y:S02]  /*8890*/  SEL R33, R177, R12, P1 ;  /* 0x0000000cb1217207 */ /* 0x000fe40000800000 */
[----:B------:R-:W-:Y:S01]  /*88a0*/  SEL R35, R181, R44, P1 ;  /* 0x0000002cb5237207 */ /* 0x000fe20000800000 */
[----:B------:R-:W4:Y:S01]  /*88b0*/  SHFL.IDX PT, R102, R102, R9, 0x1c1f ;  /* 0x001c1f0966667589 */ /* 0x000f2200000e0000 */
        /* <DEDUP_REMOVED lines=8> */
[----:B------:R-:W-:Y:S01]  /*8940*/  SHFL.IDX PT, R14, R14, R9, 0x1c1f ;  /* 0x001c1f090e0e7589 */ /* 0x000fe200000e0000 */
[----:B------:R-:W-:-:S02]  /*8950*/  SEL R70, R70, R89, P1 ;  /* 0x0000005946467207 */ /* 0x000fc40000800000 */
[----:B------:R-:W-:Y:S01]  /*8960*/  SEL R38, R21, R38, P1 ;  /* 0x0000002615267207 */ /* 0x000fe20000800000 */
[----:B------:R-:W5:Y:S01]  /*8970*/  SHFL.IDX PT, R0, R44, R9, 0x1c1f ;  /* 0x001c1f092c007589 */ /* 0x000f6200000e0000 */
[----:B------:R-:W-:Y:S02]  /*8980*/  SEL R21, R23, R40, P1 ;  /* 0x0000002817157207 */ /* 0x000fe40000800000 */
[----:B------:R-:W-:Y:S01]  /*8990*/  SEL R18, R40, R23, P1 ;  /* 0x0000001728127207 */ /* 0x000fe20000800000 */
[----:B------:R-:W-:Y:S01]  /*89a0*/  SHFL.IDX PT, R31, R31, R10, 0x1c1f ;  /* 0x001c1f0a1f1f7589 */ /* 0x000fe200000e0000 */
[----:B------:R-:W-:Y:S02]  /*89b0*/  SEL R199, R199, 0x5410, P1 ;  /* 0x00005410c7c77807 */ /* 0x000fe40000800000 */
[----:B------:R-:W-:Y:S01]  /*89c0*/  SEL R198, R198, 0x7632, P1 ;  /* 0x00007632c6c67807 */ /* 0x000fe20000800000 */
[----:B------:R-:W5:Y:S01]  /*89d0*/  SHFL.IDX PT, R104, R104, R9, 0x1c1f ;  /* 0x001c1f0968687589 */ /* 0x000f6200000e0000 */
[----:B-1----:R-:W-:-:S02]  /*89e0*/  PRMT R52, R25, R199, R4 ;  /* 0x000000c719347216 */ /* 0x002fc40000000004 */
[-C--:B------:R-:W-:Y:S01]  /*89f0*/  PRMT R53, R25, R198.reuse, R4 ;  /* 0x000000c619357216 */ /* 0x080fe20000000004 */
[----:B------:R-:W-:Y:S01]  /*8a00*/  SHFL.IDX PT, R33, R33, R10, 0x1c1f ;  /* 0x001c1f0a21217589 */ /* 0x000fe200000e0000 */
[CCC-:B--2---:R-:W-:Y:S02]  /*8a10*/  PRMT R54, R5.reuse, R199.reuse, R6.reuse ;  /* 0x000000c705367216 */ /* 0x1c4fe40000000006 */
[-C--:B------:R-:W-:Y:S01]  /*8a20*/  PRMT R55, R5, R198.reuse, R6 ;  /* 0x000000c605377216 */ /* 0x080fe20000000006 */
[----:B------:R-:W1:Y:S01]  /*8a30*/  SHFL.IDX PT, R12, R12, R9, 0x1c1f ;  /* 0x001c1f090c0c7589 */ /* 0x000e6200000e0000 */
[CCC-:B---3--:R-:W-:Y:S02]  /*8a40*/  PRMT R48, R27.reuse, R199.reuse, R16.reuse ;  /* 0x000000c71b307216 */ /* 0x1c8fe40000000010 */
[----:B------:R-:W-:Y:S01]  /*8a50*/  PRMT R49, R27, R198, R16 ;  /* 0x000000c61b317216 */ /* 0x000fe20000000010 */
[----:B------:R-:W-:Y:S01]  /*8a60*/  SHFL.IDX PT, R39, R39, R10, 0x1c1f ;  /* 0x001c1f0a27277589 */ /* 0x000fe200000e0000 */
[----:B----4-:R-:W-:-:S02]  /*8a70*/  PRMT R50, R29, R199, R102 ;  /* 0x000000c71d327216 */ /* 0x010fc40000000066 */
[-C--:B------:R-:W-:Y:S01]  /*8a80*/  PRMT R51, R29, R198.reuse, R102 ;  /* 0x000000c61d337216 */ /* 0x080fe20000000066 */
[----:B------:R-:W2:Y:S01]  /*8a90*/  SHFL.IDX PT, R70, R70, R9, 0x1c1f ;  /* 0x001c1f0946467589 */ /* 0x000ea200000e0000 */
[-C--:B-----5:R-:W-:Y:S02]  /*8aa0*/  PRMT R40, R35, R199.reuse, R0 ;  /* 0x000000c723287216 */ /* 0x0a0fe40000000000 */
[CCC-:B------:R-:W-:Y:S01]  /*8ab0*/  PRMT R42, R37.reuse, R199.reuse, R14.reuse ;  /* 0x000000c7252a7216 */ /* 0x1c0fe2000000000e */
[----:B------:R3:W-:Y:S01]  /*8ac0*/  SHFL.IDX PT, R4, R41, R10, 0x1c1f ;  /* 0x001c1f0a29047589 */ /* 0x0007e200000e0000 */
[----:B------:R-:W-:Y:S02]  /*8ad0*/  PRMT R43, R37, R198, R14 ;  /* 0x000000c6252b7216 */ /* 0x000fe4000000000e */
[-C--:B------:R-:W-:Y:S01]  /*8ae0*/  PRMT R34, R11, R199.reuse, R24 ;  /* 0x000000c70b227216 */ /* 0x080fe20000000018 */
[----:B------:R-:W4:Y:S01]  /*8af0*/  SHFL.IDX PT, R5, R68, R9, 0x1c1f ;  /* 0x001c1f0944057589 */ /* 0x000f2200000e0000 */
[----:B------:R-:W-:-:S02]  /*8b00*/  PRMT R44, R31, R199, R104 ;  /* 0x000000c71f2c7216 */ /* 0x000fc40000000068 */
[-C--:B------:R-:W-:Y:S01]  /*8b10*/  PRMT R45, R31, R198.reuse, R104 ;  /* 0x000000c61f2d7216 */ /* 0x080fe20000000068 */
[----:B------:R5:W4:Y:S01]  /*8b20*/  SHFL.IDX PT, R6, R32, R9, 0x1c1f ;  /* 0x001c1f0920067589 */ /* 0x000b2200000e0000 */
[-C--:B------:R-:W-:Y:S02]  /*8b30*/  PRMT R28, R15, R199.reuse, R30 ;  /* 0x000000c70f1c7216 */ /* 0x080fe4000000001e */
[-C--:B---3--:R-:W-:Y:S01]  /*8b40*/  PRMT R41, R35, R198.reuse, R0 ;  /* 0x000000c623297216 */ /* 0x088fe20000000000 */
[----:B------:R-:W-:Y:S01]  /*8b50*/  SHFL.IDX PT, R19, R19, R10, 0x1c1f ;  /* 0x001c1f0a13137589 */ /* 0x000fe200000e0000 */
[C-C-:B-1----:R-:W-:Y:S02]  /*8b60*/  PRMT R46, R33.reuse, R199, R12.reuse ;  /* 0x000000c7212e7216 */ /* 0x142fe4000000000c */
[-C--:B------:R-:W-:Y:S01]  /*8b70*/  PRMT R47, R33, R198.reuse, R12 ;  /* 0x000000c6212f7216 */ /* 0x080fe2000000000c */
[----:B------:R4:W1:Y:S01]  /*8b80*/  SHFL.IDX PT, R16, R38, R9, 0x1c1f ;  /* 0x001c1f0926107589 */ /* 0x00086200000e0000 */
[----:B------:R-:W-:-:S02]  /*8b90*/  PRMT R35, R11, R198, R24 ;  /* 0x000000c60b237216 */ /* 0x000fc40000000018 */
[-C--:B------:R-:W-:Y:S01]  /*8ba0*/  PRMT R29, R15, R198.reuse, R30 ;  /* 0x000000c60f1d7216 */ /* 0x080fe2000000001e */
[----:B------:R-:W-:Y:S01]  /*8bb0*/  SHFL.IDX PT, R21, R21, R10, 0x1c1f ;  /* 0x001c1f0a15157589 */ /* 0x000fe200000e0000 */
[CCC-:B--2---:R-:W-:Y:S02]  /*8bc0*/  PRMT R36, R39.reuse, R199.reuse, R70.reuse ;  /* 0x000000c727247216 */ /* 0x1c4fe40000000046 */
[-C--:B------:R-:W-:Y:S01]  /*8bd0*/  PRMT R37, R39, R198.reuse, R70 ;  /* 0x000000c627257216 */ /* 0x080fe20000000046 */
[----:B------:R-:W2:Y:S01]  /*8be0*/  SHFL.IDX PT, R18, R18, R9, 0x1c1f ;  /* 0x001c1f0912127589 */ /* 0x000ea200000e0000 */
[CCC-:B-----5:R-:W-:Y:S02]  /*8bf0*/  PRMT R32, R13.reuse, R199.reuse, R22.reuse ;  /* 0x000000c70d207216 */ /* 0x1e0fe40000000016 */
[----:B------:R-:W-:Y:S02]  /*8c00*/  PRMT R33, R13, R198, R22 ;  /* 0x000000c60d217216 */ /* 0x000fe40000000016 */
[----:B----4-:R-:W-:-:S02]  /*8c10*/  PRMT R38, R4, R199, R5 ;  /* 0x000000c704267216 */ /* 0x010fc40000000005 */
[-C--:B------:R-:W-:Y:S02]  /*8c20*/  PRMT R39, R4, R198.reuse, R5 ;  /* 0x000000c604277216 */ /* 0x080fe40000000005 */
[CCC-:B------:R-:W-:Y:S02]  /*8c30*/  PRMT R30, R17.reuse, R199.reuse, R6.reuse ;  /* 0x000000c7111e7216 */ /* 0x1c0fe40000000006 */
[-C--:B------:R-:W-:Y:S02]  /*8c40*/  PRMT R31, R17, R198.reuse, R6 ;  /* 0x000000c6111f7216 */ /* 0x080fe40000000006 */
[CCC-:B-1----:R-:W-:Y:S02]  /*8c50*/  PRMT R24, R19.reuse, R199.reuse, R16.reuse ;  /* 0x000000c713187216 */ /* 0x1c2fe40000000010 */
[----:B------:R-:W-:Y:S02]  /*8c60*/  PRMT R25, R19, R198, R16 ;  /* 0x000000c613197216 */ /* 0x000fe40000000010 */
[----:B--2---:R-:W-:-:S02]  /*8c70*/  PRMT R26, R21, R199, R18 ;  /* 0x000000c7151a7216 */ /* 0x004fc40000000012 */
[----:B------:R-:W-:Y:S01]  /*8c80*/  PRMT R27, R21, R198, R18 ;  /* 0x000000c6151b7216 */ /* 0x000fe20000000012 */
[----:B------:R-:W-:Y:S06]  /*8c90*/  @!P0 BRA `(.L_x_19) ;  /* 0x0000000000048947 */ /* 0x000fec0003800000 */
[----:B------:R-:W-:Y:S01]  /*8ca0*/  BPT.TRAP 0x1 ;  /* 0x000000040000795c */ /* 0x000fe20000300000 */
.L_x_19:
[----:B------:R-:W1:Y:S02]  /*8cb0*/  SYNCS.PHASECHK.TRANS64.TRYWAIT P2, [UR61+0xb0008], R3 ;  /* 0x0b000803ff0075a7 */ /* 0x000e64000804017d */
[----:B-1----:R-:W-:Y:S05]  /*8cc0*/  @!P2 BRA `(.L_x_20) ;  /* 0x000003a00080a947 */ /* 0x002fea0003800000 */
.L_x_117:
[----:B------:R-:W-:Y:S01]  /*8cd0*/  STL [R1+0xcb4], R40 ;  /* 0x000cb42801007387 */ /* 0x000fe20000100800 */
[----:B------:R-:W-:Y:S01]  /*8ce0*/  UIADD3 UR4, UR60, 0x2000, URZ ;  /* 0x000020003c047890 */ /* 0x000fe2000fffe03f */
[----:B------:R-:W-:Y:S02]  /*8cf0*/  UMOV UR7, 0x40000040 ;  /* 0x4000004000077882 */ /* 0x000fe40000000000 */
[----:B------:R-:W-:Y:S04]  /*8d00*/  STL [R1+0xcb0], R41 ;  /* 0x000cb02901007387 */ /* 0x000fe80000100800 */
[----:B------:R-:W-:Y:S01]  /*8d10*/  STL [R1+0xcac], R42 ;  /* 0x000cac2a01007387 */ /* 0x000fe20000100800 */
[----:B------:R-:W-:Y:S01]  /*8d20*/  UMOV UR6, UR4 ;  /* 0x0000000400067c82 */ /* 0x000fe20008000000 */
[----:B------:R-:W-:-:S02]  /*8d30*/  UIADD3 UR4, UR60, 0x2800, URZ ;  /* 0x000028003c047890 */ /* 0x000fc4000fffe03f */
[----:B------:R-:W-:Y:S04]  /*8d40*/  STL [R1+0xca8], R43 ;  /* 0x000ca82b01007387 */ /* 0x000fe80000100800 */
        /* <DEDUP_REMOVED lines=22> */
[----:B------:R2:W-:Y:S02]  /*8eb0*/  STL [R1+0x40c], R72 ;  /* 0x00040c4801007387 */ /* 0x0005e40000100800 */
[----:B--2---:R-:W-:-:S06]  /*8ec0*/  WARPGROUP.ARRIVE ;  /* 0x00000000000079c5 */ /* 0x004fcc0000000000 */
[----:B------:R-:W-:Y:S01]  /*8ed0*/  QGMMA.64x256x32.F32.E4M3.E4M3 R56, R52, gdesc[UR4], RZ, !UPT, gsb0 ;  /* 0x03e0000434387df3 */ /* 0x000fe2000c0008ff */
[----:B------:R-:W-:Y:S01]  /*8ee0*/  UMOV UR6, UR4 ;  /* 0x0000000400067c82 */ /* 0x000fe20008000000 */
[----:B------:R-:W-:Y:S01]  /*8ef0*/  UMOV UR7, 0x40000040 ;  /* 0x4000004000077882 */ /* 0x000fe20000000000 */
[----:B------:R-:W-:Y:S02]  /*8f00*/  WARPGROUP.DEPBAR.LE gsb0, 0x0 ;  /* 0x00008000000079c5 */ /* 0x000fe40000010000 */
[----:B------:R-:W-:Y:S01]  /*8f10*/  STL.64 [R1+0x200], R56 ;  /* 0x0002003801007387 */ /* 0x000fe20000100a00 */
[----:B------:R-:W-:Y:S01]  /*8f20*/  MOV R235, R103 ;  /* 0x0000006700eb7202 */ /* 0x000fe20000000f00 */
[----:B------:R-:W-:Y:S01]  /*8f30*/  IMAD.MOV.U32 R234, RZ, RZ, R104 ;  /* 0x000000ffffea7224 */ /* 0x000fe200078e0068 */
[----:B------:R-:W-:Y:S01]  /*8f40*/  MOV R232, R106 ;  /* 0x0000006a00e87202 */ /* 0x000fe20000000f00 */
[----:B------:R-:W-:Y:S01]  /*8f50*/  STL.64 [R1+0x208], R58 ;  /* 0x0002083a01007387 */ /* 0x000fe20000100a00 */
[----:B------:R-:W-:Y:S01]  /*8f60*/  IMAD.MOV.U32 R233, RZ, RZ, R105 ;  /* 0x000000ffffe97224 */ /* 0x000fe200078e0069 */
[----:B------:R-:W-:Y:S01]  /*8f70*/  MOV R229, R109 ;  /* 0x0000006d00e57202 */ /* 0x000fe20000000f00 */
[----:B------:R-:W-:Y:S01]  /*8f80*/  IMAD.MOV.U32 R231, RZ, RZ, R107 ;  /* 0x000000ffffe77224 */ /* 0x000fe200078e006b */
        /* <DEDUP_REMOVED lines=84> */
[----:B------:R-:W-:Y:S01]  /*94d0*/  MOV R9, R175 ;  /* 0x000000af00097202 */ /* 0x000fe20000000f00 */
[----:B------:R-:W-:Y:S01]  /*94e0*/  IMAD.MOV.U32 R13, RZ, RZ, R171 ;  /* 0x000000ffff0d7224 */ /* 0x000fe200078e00ab */
[----:B------:R-:W-:Y:S01]  /*94f0*/  MOV R6, R178 ;  /* 0x000000b200067202 */ /* 0x000fe20000000f00 */
[----:B------:R-:W-:Y:S01]  /*9500*/  IMAD.MOV.U32 R11, RZ, RZ, R173 ;  /* 0x000000ffff0b7224 */ /* 0x000fe200078e00ad */
[----:B-1----:R-:W-:Y:S01]  /*9510*/  MOV R3, R181 ;  /* 0x000000b500037202 */ /* 0x002fe20000000f00 */
[----:B------:R-:W-:Y:S01]  /*9520*/  IMAD.MOV.U32 R10, RZ, RZ, R174 ;  /* 0x000000ffff0a7224 */ /* 0x000fe200078e00ae */
[----:B------:R1:W-:Y:S01]  /*9530*/  STL [R1+0x2b8], R102 ;  /* 0x0002b86601007387 */ /* 0x0003e20000100800 */
[----:B------:R-:W-:-:S02]  /*9540*/  IMAD.MOV.U32 R8, RZ, RZ, R176 ;  /* 0x000000ffff087224 */ /* 0x000fc400078e00b0 */
[----:B------:R-:W-:Y:S01]  /*9550*/  IMAD.MOV.U32 R7, RZ, RZ, R177 ;  /* 0x000000ffff077224 */ /* 0x000fe200078e00b1 */
[----:B------:R-:W-:Y:S01]  /*9560*/  STL.64 [R1+0x1018], R206 ;  /* 0x001018ce01007387 */ /* 0x000fe20000100a00 */
[----:B------:R-:W-:Y:S02]  /*9570*/  IMAD.MOV.U32 R5, RZ, RZ, R179 ;  /* 0x000000ffff057224 */ /* 0x000fe400078e00b3 */
[----:B------:R-:W-:Y:S01]  /*9580*/  IMAD.MOV.U32 R4, RZ, RZ, R180 ;  /* 0x000000ffff047224 */ /* 0x000fe200078e00b4 */
[----:B------:R-:W-:Y:S01]  /*9590*/  STL.64 [R1+0x1010], R204 ;  /* 0x001010cc01007387 */ /* 0x000fe20000100a00 */
[----:B------:R-:W-:Y:S02]  /*95a0*/  IMAD.MOV.U32 R2, RZ, RZ, R182 ;  /* 0x000000ffff027224 */ /* 0x000fe400078e00b6 */
[----:B------:R-:W-:Y:S01]  /*95b0*/  IMAD.MOV.U32 R0, RZ, RZ, R183 ;  /* 0x000000ffff007224 */ /* 0x000fe200078e00b7 */
[----:B------:R-:W-:Y:S01]  /*95c0*/  STL.64 [R1+0x1008], R202 ;  /* 0x001008ca01007387 */ /* 0x000fe20000100a00 */
[----:B-1----:R-:W-:-:S03]  /*95d0*/  WARPGROUP.ARRIVE ;  /* 0x00000000000079c5 */ /* 0x002fc60000000000 */
[----:B------:R-:W-:Y:S03]  /*95e0*/  STL.64 [R1+0x1000], R200 ;  /* 0x001000c801007387 */ /* 0x000fe60000100a00 */
[----:B------:R-:W-:Y:S01]  /*95f0*/  QGMMA.64x256x32.F32.E4M3.E4M3 R56, R52, gdesc[UR4], RZ, !UPT, gsb0 ;  /* 0x03e0000434387df3 */ /* 0x000fe2000c0008ff */
[----:B------:R-:W-:Y:S04]  /*9600*/  STL.64 [R1+0xff8], R198 ;  /* 0x000ff8c601007387 */ /* 0x000fe80000100a00 */
[----:B------:R-:W-:Y:S04]  /*9610*/  STL.64 [R1+0xff0], R196 ;  /* 0x000ff0c401007387 */ /* 0x000fe80000100a00 */
[----:B------:R-:W-:Y:S04]  /*9620*/  STL [R1+0xfec], R194 ;  /* 0x000fecc201007387 */ /* 0x000fe80000100800 */
[----:B------:R-:W-:Y:S01]  /*9630*/  STL [R1+0xfe8], R191 ;  /* 0x000fe8bf01007387 */ /* 0x000fe20000100800 */
[----:B------:R-:W-:-:S03]  /*9640*/  WARPGROUP.DEPBAR.LE gsb0, 0x0 ;  /* 0x00008000000079c5 */ /* 0x000fc60000010000 */
[----:B------:R-:W-:Y:S04]  /*9650*/  STL.64 [R1+0xfe0], R182 ;  /* 0x000fe0b601007387 */ /* 0x000fe80000100a00 */
        /* <DEDUP_REMOVED lines=36> */
[----:B------:R1:W-:Y:S04]  /*98a0*/  STL.64 [R1+0xeb8], R108 ;  /* 0x000eb86c01007387 */ /* 0x0003e80000100a00 */
[----:B-1----:R-:W2:Y:S04]  /*98b0*/  LDL.LU R108, [R1+0x200] ;  /* 0x00020000016c7983 */ /* 0x002ea80000300800 */
[----:B------:R-:W2:Y:S04]  /*98c0*/  LDL.LU R109, [R1+0x204] ;  /* 0x00020400016d7983 */ /* 0x000ea80000300800 */
        /* <DEDUP_REMOVED lines=44> */
[----:B------:R-:W2:Y:S01]  /*9b90*/  LDL.LU R154, [R1+0x2b8] ;  /* 0x0002b800019a7983 */ /* 0x000ea20000300800 */
[----:B------:R-:W-:Y:S01]  /*9ba0*/  MOV R155, R235 ;  /* 0x000000eb009b7202 */ /* 0x000fe20000000f00 */
[----:B------:R-:W-:Y:S01]  /*9bb0*/  IMAD.MOV.U32 R156, RZ, RZ, R234 ;  /* 0x000000ffff9c7224 */ /* 0x000fe200078e00ea */
        /* <DEDUP_REMOVED lines=48> */
[----:B------:R-:W-:Y:S01]  /*9ec0*/  UIADD3 UR4, UR60, 0x2002, URZ ;  /* 0x000020023c047890 */ /* 0x000fe2000fffe03f */
[----:B------:R-:W-:Y:S01]  /*9ed0*/  IMAD.MOV.U32 R201, RZ, RZ, R35 ;  /* 0x000000ffffc97224 */ /* 0x000fe200078e0023 */
[----:B------:R-:W-:Y:S01]  /*9ee0*/  UMOV UR7, 0x40000040 ;  /* 0x4000004000077882 */ /* 0x000fe20000000000 */
[----:B------:R-:W-:-:S02]  /*9ef0*/  IMAD.MOV.U32 R203, RZ, RZ, R33 ;  /* 0x000000ffffcb7224 */ /* 0x000fc400078e0021 */
[----:B------:R-:W-:Y:S02]  /*9f00*/  IMAD.MOV.U32 R204, RZ, RZ, R32 ;  /* 0x000000ffffcc7224 */ /* 0x000fe400078e0020 */
[----:B------:R-:W-:Y:S01]  /*9f10*/  IMAD.MOV.U32 R206, RZ, RZ, R30 ;  /* 0x000000ffffce7224 */ /* 0x000fe200078e001e */
[----:B------:R-:W-:Y:S01]  /*9f20*/  UMOV UR6, UR4 ;  /* 0x0000000400067c82 */ /* 0x000fe20008000000 */
[----:B------:R-:W-:Y:S02]  /*9f30*/  IMAD.MOV.U32 R207, RZ, RZ, R29 ;  /* 0x000000ffffcf7224 */ /* 0x000fe400078e001d */
[----:B------:R-:W-:Y:S02]  /*9f40*/  IMAD.MOV.U32 R209, RZ, RZ, R27 ;  /* 0x000000ffffd17224 */ /* 0x000fe400078e001b */
[----:B------:R-:W-:Y:S02]  /*9f50*/  IMAD.MOV.U32 R210, RZ, RZ, R26 ;  /* 0x000000ffffd27224 */ /* 0x000fe400078e001a */
[----:B------:R-:W-:-:S02]  /*9f60*/  IMAD.MOV.U32 R212, RZ, RZ, R24 ;  /* 0x000000ffffd47224 */ /* 0x000fc400078e0018 */
[----:B------:R-:W-:Y:S02]  /*9f70*/  IMAD.MOV.U32 R213, RZ, RZ, R23 ;  /* 0x000000ffffd57224 */ /* 0x000fe400078e0017 */
[----:B------:R-:W-:Y:S02]  /*9f80*/  IMAD.MOV.U32 R215, RZ, RZ, R21 ;  /* 0x000000ffffd77224 */ /* 0x000fe400078e0015 */
        /* <DEDUP_REMOVED lines=12> */
[----:B------:R-:W-:-:S06]  /*a050*/  IMAD.MOV.U32 R234, RZ, RZ, R2 ;  /* 0x000000ffffea7224 */ /* 0x000fcc00078e0002 */
[----:B--2---:R-:W-:-:S06]  /*a060*/  WARPGROUP.ARRIVE ;  /* 0x00000000000079c5 */ /* 0x004fcc0000000000 */
[----:B------:R-:W-:Y:S03]  /*a070*/  QGMMA.64x256x32.F32.E4M3.E4M3 R108, R48, gdesc[UR4], R108, gsb0 ;  /* 0x03e00004306c7df3 */ /* 0x000fe6000800086c */
[----:B------:R-:W-:Y:S02]  /*a080*/  WARPGROUP.DEPBAR.LE gsb0, 0x0 ;  /* 0x00008000000079c5 */ /* 0x000fe40000010000 */
        /* <DEDUP_REMOVED lines=64> */
[----:B-1----:R-:W2:Y:S04]  /*a490*/  LDL.LU.64 R206, [R1+0x1018] ;  /* 0x0010180001ce7983 */ /* 0x002ea80000300a00 */
[----:B------:R-:W3:Y:S04]  /*a4a0*/  LDL.LU.64 R204, [R1+0x1010] ;  /* 0x0010100001cc7983 */ /* 0x000ee80000300a00 */
[----:B------:R-:W4:Y:S04]  /*a4b0*/  LDL.LU.64 R202, [R1+0x1008] ;  /* 0x0010080001ca7983 */ /* 0x000f280000300a00 */
[----:B------:R-:W4:Y:S04]  /*a4c0*/  LDL.LU.64 R200, [R1+0x1000] ;  /* 0x0010000001c87983 */ /* 0x000f280000300a00 */
[----:B------:R-:W4:Y:S04]  /*a4d0*/  LDL.LU.64 R198, [R1+0xff8] ;  /* 0x000ff80001c67983 */ /* 0x000f280000300a00 */
[----:B------:R-:W4:Y:S04]  /*a4e0*/  LDL.LU.64 R196, [R1+0xff0] ;  /* 0x000ff00001c47983 */ /* 0x000f280000300a00 */
[----:B------:R-:W4:Y:S04]  /*a4f0*/  LDL.LU R194, [R1+0xfec] ;  /* 0x000fec0001c27983 */ /* 0x000f280000300800 */
[----:B------:R-:W4:Y:S04]  /*a500*/  LDL.LU R191, [R1+0xfe8] ;  /* 0x000fe80001bf7983 */ /* 0x000f280000300800 */
[----:B------:R-:W2:Y:S04]  /*a510*/  LDL.LU.64 R182, [R1+0xfe0] ;  /* 0x000fe00001b67983 */ /* 0x000ea80000300a00 */
        /* <DEDUP_REMOVED lines=36> */
[----:B------:R-:W2:Y:S01]  /*a760*/  LDL.LU.64 R108, [R1+0xeb8] ;  /* 0x000eb800016c7983 */ /* 0x000ea20000300a00 */
[----:B------:R-:W-:Y:S01]  /*a770*/  UIADD3 UR4, UR60, 0x2802, URZ ;  /* 0x000028023c047890 */ /* 0x000fe2000fffe03f */
[----:B------:R-:W-:-:S06]  /*a780*/  UMOV UR7, 0x40000040 ;  /* 0x4000004000077882 */ /* 0x000fcc0000000000 */
[----:B------:R-:W-:Y:S01]  /*a790*/  UMOV UR6, UR4 ;  /* 0x0000000400067c82 */ /* 0x000fe20008000000 */
        /* <DEDUP_REMOVED lines=67> */
[----:B-1----:R-:W2:Y:S04]  /*abd0*/  LDL.LU.64 R56, [R1+0x200] ;  /* 0x0002000001387983 */ /* 0x002ea80000300a00 */
        /* <DEDUP_REMOVED lines=145> */
[----:B------:R1:W-:Y:S01]  /*b4f0*/  STL [R1+0x298], R94 ;  /* 0x0002985e01007387 */ /* 0x0003e20000100800 */
[----:B------:R-:W-:Y:S01]  /*b500*/  IMAD.MOV.U32 R212, RZ, RZ, R126 ;  /* 0x000000ffffd47224 */ /* 0x000fe200078e007e */
[----:B------:R-:W-:Y:S01]  /*b510*/  MOV R214, R124 ;  /* 0x0000007c00d67202 */ /* 0x000fe20000000f00 */
[----:B------:R-:W-:Y:S01]  /*b520*/  IMAD.MOV.U32 R213, RZ, RZ, R125 ;  /* 0x000000ffffd57224 */ /* 0x000fe200078e007d */
[----:B------:R-:W2:Y:S01]  /*b530*/  LDL.LU.64 R182, [R1+0xeb0] ;  /* 0x000eb00001b67983 */ /* 0x000ea20000300a00 */
        /* <DEDUP_REMOVED lines=36> */
[----:B------:R-:W-:-:S02]  /*b780*/  IMAD.MOV.U32 R41, RZ, RZ, R96 ;  /* 0x000000ffff297224 */ /* 0x000fc400078e0060 */
[----:B------:R-:W-:Y:S01]  /*b790*/  IMAD.MOV.U32 R40, RZ, RZ, R95 ;  /* 0x000000ffff287224 */ /* 0x000fe200078e005f */
        /* <DEDUP_REMOVED lines=57> */
[----:B------:R-:W-:Y:S04]  /*bb30*/  STL.64 [R1+0xc90], R206 ;  /* 0x000c90ce01007387 */ /* 0x000fe80000100a00 */
[----:B---3--:R-:W-:Y:S04]  /*bb40*/  STL.64 [R1+0xc88], R204 ;  /* 0x000c88cc01007387 */ /* 0x008fe80000100a00 */
[----:B----4-:R-:W-:Y:S04]  /*bb50*/  STL.64 [R1+0xc80], R202 ;  /* 0x000c80ca01007387 */ /* 0x010fe80000100a00 */
[----:B------:R-:W-:Y:S04]  /*bb60*/  STL.64 [R1+0xc78], R200 ;  /* 0x000c78c801007387 */ /* 0x000fe80000100a00 */
[----:B------:R-:W-:Y:S04]  /*bb70*/  STL.64 [R1+0xc70], R198 ;  /* 0x000c70c601007387 */ /* 0x000fe80000100a00 */
[----:B------:R-:W-:Y:S04]  /*bb80*/  STL.64 [R1+0xc68], R196 ;  /* 0x000c68c401007387 */ /* 0x000fe80000100a00 */
[----:B------:R-:W-:Y:S04]  /*bb90*/  STL [R1+0xc64], R194 ;  /* 0x000c64c201007387 */ /* 0x000fe80000100800 */
[----:B------:R-:W-:Y:S01]  /*bba0*/  STL [R1+0xc60], R191 ;  /* 0x000c60bf01007387 */ /* 0x000fe20000100800 */
        /* <DEDUP_REMOVED lines=76> */
[----:B------:R-:W-:-:S03]  /*c070*/  MOV R147, R40 ;  /* 0x0000002800937202 */ /* 0x000fc60000000f00 */
[----:B------:R-:W2:Y:S01]  /*c080*/  LDL.LU R143, [R1+0x28c] ;  /* 0x00028c00018f7983 */ /* 0x000ea20000300800 */
[----:B------:R-:W-:-:S03]  /*c090*/  IMAD.MOV.U32 R148, RZ, RZ, R41 ;  /* 0x000000ffff947224 */ /* 0x000fc600078e0029 */
[----:B------:R-:W2:Y:S01]  /*c0a0*/  LDL.LU R144, [R1+0x290] ;  /* 0x0002900001907983 */ /* 0x000ea20000300800 */
[----:B------:R-:W-:-:S03]  /*c0b0*/  IMAD.MOV.U32 R149, RZ, RZ, R42 ;  /* 0x000000ffff957224 */ /* 0x000fc600078e002a */
[----:B------:R-:W2:Y:S01]  /*c0c0*/  LDL.LU R145, [R1+0x294] ;  /* 0x0002940001917983 */ /* 0x000ea20000300800 */
[----:B------:R-:W-:-:S03]  /*c0d0*/  MOV R150, R43 ;  /* 0x0000002b00967202 */ /* 0x000fc60000000f00 */
[----:B------:R-:W2:Y:S04]  /*c0e0*/  LDL.LU R146, [R1+0x298] ;  /* 0x0002980001927983 */ /* 0x000ea80000300800 */
[----:B------:R-:W2:Y:S04]  /*c0f0*/  LDL.LU R40, [R1+0xcb4] ;  /* 0x000cb40001287983 */ /* 0x000ea80000300800 */
[----:B------:R-:W2:Y:S04]  /*c100*/  LDL.LU R41, [R1+0xcb0] ;  /* 0x000cb00001297983 */ /* 0x000ea80000300800 */
[----:B------:R-:W2:Y:S04]  /*c110*/  LDL.LU R42, [R1+0xcac] ;  /* 0x000cac00012a7983 */ /* 0x000ea80000300800 */
[----:B------:R-:W2:Y:S01]  /*c120*/  LDL.LU R43, [R1+0xca8] ;  /* 0x000ca800012b7983 */ /* 0x000ea20000300800 */
        /* <DEDUP_REMOVED lines=50> */
[----:B------:R-:W-:-:S02]  /*c450*/  IMAD.MOV.U32 R196, RZ, RZ, R52 ;  /* 0x000000ffffc47224 */ /* 0x000fc400078e0034 */
[----:B------:R-:W-:Y:S02]  /*c460*/  IMAD.MOV.U32 R198, RZ, RZ, R50 ;  /* 0x000000ffffc67224 */ /* 0x000fe400078e0032 */
[----:B------:R-:W-:Y:S02]  /*c470*/  IMAD.MOV.U32 R199, RZ, RZ, R49 ;  /* 0x000000ffffc77224 */ /* 0x000fe400078e0031 */
[----:B------:R-:W-:Y:S02]  /*c480*/  IMAD.MOV.U32 R201, RZ, RZ, R35 ;  /* 0x000000ffffc97224 */ /* 0x000fe400078e0023 */
[----:B------:R-:W-:Y:S02]  /*c490*/  IMAD.MOV.U32 R202, RZ, RZ, R34 ;  /* 0x000000ffffca7224 */ /* 0x000fe400078e0022 */
[----:B------:R-:W-:Y:S02]  /*c4a0*/  IMAD.MOV.U32 R204, RZ, RZ, R32 ;  /* 0x000000ffffcc7224 */ /* 0x000fe400078e0020 */
[----:B------:R-:W-:-:S02]  /*c4b0*/  IMAD.MOV.U32 R205, RZ, RZ, R31 ;  /* 0x000000ffffcd7224 */ /* 0x000fc400078e001f */
[----:B------:R-:W-:Y:S01]  /*c4c0*/  IMAD.MOV.U32 R207, RZ, RZ, R29 ;  /* 0x000000ffffcf7224 */ /* 0x000fe200078e001d */
[----:B------:R-:W-:Y:S01]  /*c4d0*/  UIADD3 UR4, UR60, 0x2006, URZ ;  /* 0x000020063c047890 */ /* 0x000fe2000fffe03f */
[----:B------:R-:W-:Y:S01]  /*c4e0*/  IMAD.MOV.U32 R208, RZ, RZ, R28 ;  /* 0x000000ffffd07224 */ /* 0x000fe200078e001c */
[----:B------:R-:W-:Y:S01]  /*c4f0*/  UMOV UR7, 0x40000040 ;  /* 0x4000004000077882 */ /* 0x000fe20000000000 */
[----:B------:R-:W-:Y:S01]  /*c500*/  IMAD.MOV.U32 R210, RZ, RZ, R26 ;  /* 0x000000ffffd27224 */ /* 0x000fe200078e001a */
[----:B------:R-:W3:Y:S01]  /*c510*/  LDL.LU R36, [R1+0xca4] ;  /* 0x000ca40001247983 */ /* 0x000ee20000300800 */
        /* <DEDUP_REMOVED lines=16> */
[----:B------:R-:W-:Y:S01]  /*c620*/  IMAD.MOV.U32 R235, RZ, RZ, R0 ;  /* 0x000000ffffeb7224 */ /* 0x000fe200078e0000 */
[----:B------:R-:W-:Y:S01]  /*c630*/  UMOV UR6, UR4 ;  /* 0x0000000400067c82 */ /* 0x000fe20008000000 */
[----:B------:R-:W3:Y:S04]  /*c640*/  LDL.LU R37, [R1+0xca0] ;  /* 0x000ca00001257983 */ /* 0x000ee80000300800 */
[----:B------:R-:W3:Y:S04]  /*c650*/  LDL.LU R38, [R1+0xc9c] ;  /* 0x000c9c0001267983 */ /* 0x000ee80000300800 */
[----:B------:R-:W3:Y:S01]  /*c660*/  LDL.LU R39, [R1+0xc98] ;  /* 0x000c980001277983 */ /* 0x000ee20000300800 */
        /* <DEDUP_REMOVED lines=68> */
[----:B------:R-:W4:Y:S04]  /*cab0*/  LDL.LU.64 R204, [R1+0xc88] ;  /* 0x000c880001cc7983 */ /* 0x000f280000300a00 */
[----:B------:R-:W4:Y:S04]  /*cac0*/  LDL.LU.64 R202, [R1+0xc80] ;  /* 0x000c800001ca7983 */ /* 0x000f280000300a00 */
[----:B------:R-:W4:Y:S04]  /*cad0*/  LDL.LU.64 R200, [R1+0xc78] ;  /* 0x000c780001c87983 */ /* 0x000f280000300a00 */
[----:B------:R-:W4:Y:S04]  /*cae0*/  LDL.LU.64 R198, [R1+0xc70] ;  /* 0x000c700001c67983 */ /* 0x000f280000300a00 */
[----:B------:R-:W4:Y:S04]  /*caf0*/  LDL.LU.64 R196, [R1+0xc68] ;  /* 0x000c680001c47983 */ /* 0x000f280000300a00 */
[----:B------:R-:W4:Y:S04]  /*cb00*/  LDL.LU R194, [R1+0xc64] ;  /* 0x000c640001c27983 */ /* 0x000f280000300800 */
[----:B------:R-:W4:Y:S04]  /*cb10*/  LDL.LU R191, [R1+0xc60] ;  /* 0x000c600001bf7983 */ /* 0x000f280000300800 */
[----:B------:R-:W3:Y:S04]  /*cb20*/  LDL.LU.64 R182, [R1+0xc58] ;  /* 0x000c580001b67983 */ /* 0x000ee80000300a00 */
        /* <DEDUP_REMOVED lines=36> */
[----:B------:R-:W3:Y:S01]  /*cd70*/  LDL.LU.64 R108, [R1+0xb30] ;  /* 0x000b3000016c7983 */ /* 0x000ee20000300a00 */
[----:B------:R-:W-:Y:S01]  /*cd80*/  UIADD3 UR4, UR60, 0x2806, URZ ;  /* 0x000028063c047890 */ /* 0x000fe2000fffe03f */
[----:B------:R-:W-:-:S06]  /*cd90*/  UMOV UR7, 0x40000040 ;  /* 0x4000004000077882 */ /* 0x000fcc0000000000 */
[----:B------:R-:W-:Y:S01]  /*cda0*/  UMOV UR6, UR4 ;  /* 0x0000000400067c82 */ /* 0x000fe20008000000 */
[----:B---3--:R-:W-:-:S06]  /*cdb0*/  WARPGROUP.ARRIVE ;  /* 0x00000000000079c5 */ /* 0x008fcc0000000000 */
        /* <DEDUP_REMOVED lines=66> */
[----:B-1----:R-:W3:Y:S04]  /*d1e0*/  LDL.LU.64 R56, [R1+0x200] ;  /* 0x0002000001387983 */ /* 0x002ee80000300a00 */
        /* <DEDUP_REMOVED lines=84> */
[----:B------:R-:W-:Y:S01]  /*d730*/  STL.64 [R1+0x278], R86 ;  /* 0x0002785601007387 */ /* 0x000fe20000100a00 */
[----:B------:R-:W-:-:S03]  /*d740*/  MOV R2, R182 ;  /* 0x000000b600027202 */ /* 0x000fc60000000f00 */
[----:B------:R-:W-:Y:S01]  /*d750*/  STL.64 [R1+0x280], R88 ;  /* 0x0002805801007387 */ /* 0x000fe20000100a00 */
[----:B------:R-:W-:-:S03]  /*d760*/  IMAD.MOV.U32 R0, RZ, RZ, R183 ;  /* 0x000000ffff007224 */ /* 0x000fc600078e00b7 */
[----:B------:R-:W-:Y:S01]  /*d770*/  STL.64 [R1+0x288], R90 ;  /* 0x0002885a01007387 */ /* 0x000fe20000100a00 */
[----:B------:R-:W-:-:S03]  /*d780*/  IMAD.MOV.U32 R4, RZ, RZ, R180 ;  /* 0x000000ffff047224 */ /* 0x000fc600078e00b4 */
[----:B------:R-:W-:Y:S01]  /*d790*/  STL.64 [R1+0x290], R92 ;  /* 0x0002905c01007387 */ /* 0x000fe20000100a00 */
[----:B------:R-:W-:Y:S01]  /*d7a0*/  IMAD.MOV.U32 R3, RZ, RZ, R181 ;  /* 0x000000ffff037224 */ /* 0x000fe200078e00b5 */
[----:B------:R-:W-:Y:S02]  /*d7b0*/  MOV R5, R179 ;  /* 0x000000b300057202 */ /* 0x000fe40000000f00 */
[----:B------:R1:W-:Y:S01]  /*d7c0*/  STL [R1+0x298], R94 ;  /* 0x0002985e01007387 */ /* 0x0003e20000100800 */
[----:B------:R-:W-:Y:S01]  /*d7d0*/  IMAD.MOV.U32 R6, RZ, RZ, R178 ;  /* 0x000000ffff067224 */ /* 0x000fe200078e00b2 */
[----:B------:R-:W-:Y:S02]  /*d7e0*/  MOV R8, R176 ;  /* 0x000000b000087202 */ /* 0x000fe40000000f00 */
[----:B------:R-:W3:Y:S01]  /*d7f0*/  LDL.LU.64 R182, [R1+0xb28] ;  /* 0x000b280001b67983 */ /* 0x000ee20000300a00 */
[----:B------:R-:W-:-:S03]  /*d800*/  IMAD.MOV.U32 R7, RZ, RZ, R177 ;  /* 0x000000ffff077224 */ /* 0x000fc600078e00b1 */
[----:B------:R-:W3:Y:S01]  /*d810*/  LDL.LU.64 R180, [R1+0xb20] ;  /* 0x000b200001b47983 */ /* 0x000ee20000300a00 */
[----:B------:R-:W-:Y:S01]  /*d820*/  IMAD.MOV.U32 R10, RZ, RZ, R174 ;  /* 0x000000ffff0a7224 */ /* 0x000fe200078e00ae */
[----:B------:R-:W-:Y:S01]  /*d830*/  MOV R11, R173 ;  /* 0x000000ad000b7202 */ /* 0x000fe20000000f00 */
[----:B------:R-:W-:Y:S01]  /*d840*/  IMAD.MOV.U32 R9, RZ, RZ, R175 ;  /* 0x000000ffff097224 */ /* 0x000fe200078e00af */
[----:B------:R-:W3:Y:S01]  /*d850*/  LDL.LU.64 R178, [R1+0xb18] ;  /* 0x000b180001b27983 */ /* 0x000ee20000300a00 */
        /* <DEDUP_REMOVED lines=116> */
[----:B------:R-:W3:Y:S04]  /*dfa0*/  LDL.LU.64 R100, [R1+0x9e0] ;  /* 0x0009e00001647983 */ /* 0x000ee80000300a00 */
[----:B------:R-:W3:Y:S04]  /*dfb0*/  LDL.LU.64 R98, [R1+0x9d8] ;  /* 0x0009d80001627983 */ /* 0x000ee80000300a00 */
[----:B------:R-:W3:Y:S04]  /*dfc0*/  LDL.LU.64 R96, [R1+0x9d0] ;  /* 0x0009d00001607983 */ /* 0x000ee80000300a00 */
        /* <DEDUP_REMOVED lines=23> */
[----:B--2---:R-:W-:Y:S04]  /*e140*/  STL.64 [R1+0x908], R206 ;  /* 0x000908ce01007387 */ /* 0x004fe80000100a00 */
[----:B----4-:R-:W-:Y:S04]  /*e150*/  STL.64 [R1+0x900], R204 ;  /* 0x000900cc01007387 */ /* 0x010fe80000100a00 */
[----:B------:R-:W-:Y:S04]  /*e160*/  STL.64 [R1+0x8f8], R202 ;  /* 0x0008f8ca01007387 */ /* 0x000fe80000100a00 */
[----:B------:R-:W-:Y:S04]  /*e170*/  STL.64 [R1+0x8f0], R200 ;  /* 0x0008f0c801007387 */ /* 0x000fe80000100a00 */
[----:B------:R-:W-:Y:S04]  /*e180*/  STL.64 [R1+0x8e8], R198 ;  /* 0x0008e8c601007387 */ /* 0x000fe80000100a00 */
[----:B------:R-:W-:Y:S04]  /*e190*/  STL.64 [R1+0x8e0], R196 ;  /* 0x0008e0c401007387 */ /* 0x000fe80000100a00 */
[----:B------:R-:W-:Y:S04]  /*e1a0*/  STL [R1+0x8dc], R194 ;  /* 0x0008dcc201007387 */ /* 0x000fe80000100800 */
[----:B------:R-:W-:Y:S01]  /*e1b0*/  STL [R1+0x8d8], R191 ;  /* 0x0008d8bf01007387 */ /* 0x000fe20000100800 */
        /* <DEDUP_REMOVED lines=76> */
[----:B------:R-:W-:-:S03]  /*e680*/  IMAD.MOV.U32 R147, RZ, RZ, R32 ;  /* 0x000000ffff937224 */ /* 0x000fc600078e0020 */
[----:B------:R-:W2:Y:S01]  /*e690*/  LDL.LU R143, [R1+0x28c] ;  /* 0x00028c00018f7983 */ /* 0x000ea20000300800 */
[----:B------:R-:W-:-:S03]  /*e6a0*/  MOV R148, R33 ;  /* 0x0000002100947202 */ /* 0x000fc60000000f00 */
[----:B------:R-:W2:Y:S01]  /*e6b0*/  LDL.LU R144, [R1+0x290] ;  /* 0x0002900001907983 */ /* 0x000ea20000300800 */
[----:B------:R-:W-:-:S03]  /*e6c0*/  IMAD.MOV.U32 R149, RZ, RZ, R34 ;  /* 0x000000ffff957224 */ /* 0x000fc600078e0022 */
[----:B------:R-:W2:Y:S01]  /*e6d0*/  LDL.LU R145, [R1+0x294] ;  /* 0x0002940001917983 */ /* 0x000ea20000300800 */
[----:B------:R-:W-:-:S03]  /*e6e0*/  IMAD.MOV.U32 R150, RZ, RZ, R35 ;  /* 0x000000ffff967224 */ /* 0x000fc600078e0023 */
        /* <DEDUP_REMOVED lines=62> */
[----:B------:R-:W-:Y:S01]  /*ead0*/  IMAD.MOV.U32 R206, RZ, RZ, R42 ;  /* 0x000000ffffce7224 */ /* 0x000fe200078e002a */
[----:B------:R-:W-:Y:S01]  /*eae0*/  UIADD3 UR4, UR60, 0x3002, URZ ;  /* 0x000030023c047890 */ /* 0x000fe2000fffe03f */
[----:B------:R-:W-:Y:S01]  /*eaf0*/  IMAD.MOV.U32 R208, RZ, RZ, R40 ;  /* 0x000000ffffd07224 */ /* 0x000fe200078e0028 */
[----:B------:R-:W-:Y:S01]  /*eb00*/  UMOV UR7, 0x40000040 ;  /* 0x4000004000077882 */ /* 0x000fe20000000000 */
[----:B------:R-:W-:Y:S01]  /*eb10*/  IMAD.MOV.U32 R209, RZ, RZ, R27 ;  /* 0x000000ffffd17224 */ /* 0x000fe200078e001b */
[----:B------:R-:W3:Y:S01]  /*eb20*/  LDL.LU R28, [R1+0x91c] ;  /* 0x00091c00011c7983 */ /* 0x000ee20000300800 */
        /* <DEDUP_REMOVED lines=290> */
[----:B------:R-:W-:-:S03]  /*fd50*/  IMAD.MOV.U32 R3, RZ, RZ, R182 ;  /* 0x000000ffff037224 */ /* 0x000fc600078e00b6 */
[----:B------:R-:W-:Y:S01]  /*fd60*/  STL.64 [R1+0x280], R88 ;  /* 0x0002805801007387 */ /* 0x000fe20000100a00 */
[----:B------:R-:W-:-:S03]  /*fd70*/  MOV R0, R183 ;  /* 0x000000b700007202 */ /* 0x000fc60000000f00 */
[----:B------:R-:W-:Y:S01]  /*fd80*/  STL.64 [R1+0x288], R90 ;  /* 0x0002885a01007387 */ /* 0x000fe20000100a00 */
[----:B------:R-:W-:Y:S01]  /*fd90*/  MOV R5, R180 ;  /* 0x000000b400057202 */ /* 0x000fe20000000f00 */
[----:B------:R-:W-:Y:S02]  /*fda0*/  IMAD.MOV.U32 R4, RZ, RZ, R181 ;  /* 0x000000ffff047224 */ /* 0x000fe400078e00b5 */
[----:B------:R-:W-:Y:S01]  /*fdb0*/  STL.64 [R1+0x290], R92 ;  /* 0x0002905c01007387 */ /* 0x000fe20000100a00 */
[----:B------:R-:W-:-:S03]  /*fdc0*/  IMAD.MOV.U32 R11, RZ, RZ, R178 ;  /* 0x000000ffff0b7224 */ /* 0x000fc600078e00b2 */
[----:B------:R1:W-:Y:S01]  /*fdd0*/  STL [R1+0x298], R94 ;  /* 0x0002985e01007387 */ /* 0x0003e20000100800 */
[----:B------:R-:W-:Y:S01]  /*fde0*/  IMAD.MOV.U32 R6, RZ, RZ, R179 ;  /* 0x000000ffff067224 */ /* 0x000fe200078e00b3 */
[----:B------:R-:W-:Y:S02]  /*fdf0*/  MOV R12, R177 ;  /* 0x000000b1000c7202 */ /* 0x000fe40000000f00 */
        /* <DEDUP_REMOVED lines=123> */
[----:B------:R-:W-:-:S03]  /*105b0*/  IMAD.MOV.U32 R24, RZ, RZ, R95 ;  /* 0x000000ffff187224 */ /* 0x000fc600078e005f */
        /* <DEDUP_REMOVED lines=111> */
[----:B------:R-:W-:-:S03]  /*10cb0*/  IMAD.MOV.U32 R148, RZ, RZ, R25 ;  /* 0x000000ffff947224 */ /* 0x000fc600078e0019 */
[----:B------:R-:W2:Y:S01]  /*10cc0*/  LDL.LU R144, [R1+0x290] ;  /* 0x0002900001907983 */ /* 0x000ea20000300800 */
[----:B------:R-:W-:-:S03]  /*10cd0*/  MOV R149, R26 ;  /* 0x0000001a00957202 */ /* 0x000fc60000000f00 */
        /* <DEDUP_REMOVED lines=68> */
[----:B------:R1:W5:Y:S01]  /*11120*/  LDL.LU R10, [R1+0x590] ;  /* 0x00059000010a7983 */ /* 0x0003620000300800 */
        /* <DEDUP_REMOVED lines=18> */
[----:B------:R1:W5:Y:S04]  /*11250*/  LDL.LU R9, [R1+0x58c] ;  /* 0x00058c0001097983 */ /* 0x0003680000300800 */
[----:B------:R1:W5:Y:S04]  /*11260*/  LDL.LU R8, [R1+0x588] ;  /* 0x0005880001087983 */ /* 0x0003680000300800 */
[----:B------:R1:W5:Y:S04]  /*11270*/  LDL.LU R7, [R1+0x584] ;  /* 0x0005840001077983 */ /* 0x0003680000300800 */
[----:B------:R1:W5:Y:S01]  /*11280*/  LDL.LU R2, [R1+0x580] ;  /* 0x0005800001027983 */ /* 0x0003620000300800 */
        /* <DEDUP_REMOVED lines=67> */
[----:B--2---:R1:W5:Y:S04]  /*116c0*/  LDL.LU.64 R206, [R1+0x578] ;  /* 0x0005780001ce7983 */ /* 0x0043680000300a00 */
[----:B------:R1:W5:Y:S04]  /*116d0*/  LDL.LU.64 R204, [R1+0x570] ;  /* 0x0005700001cc7983 */ /* 0x0003680000300a00 */
[----:B------:R1:W5:Y:S04]  /*116e0*/  LDL.LU.64 R202, [R1+0x568] ;  /* 0x0005680001ca7983 */ /* 0x0003680000300a00 */
[----:B------:R1:W5:Y:S04]  /*116f0*/  LDL.LU.64 R200, [R1+0x560] ;  /* 0x0005600001c87983 */ /* 0x0003680000300a00 */
[----:B------:R1:W5:Y:S04]  /*11700*/  LDL.LU.64 R198, [R1+0x558] ;  /* 0x0005580001c67983 */ /* 0x0003680000300a00 */
[----:B------:R1:W5:Y:S04]  /*11710*/  LDL.LU.64 R196, [R1+0x550] ;  /* 0x0005500001c47983 */ /* 0x0003680000300a00 */
[----:B------:R1:W5:Y:S04]  /*11720*/  LDL.LU R194, [R1+0x54c] ;  /* 0x00054c0001c27983 */ /* 0x0003680000300800 */
[----:B------:R1:W5:Y:S04]  /*11730*/  LDL.LU R191, [R1+0x548] ;  /* 0x0005480001bf7983 */ /* 0x0003680000300800 */
        /* <DEDUP_REMOVED lines=44> */
[----:B------:R-:W-:Y:S04]  /*11a00*/  STL.64 [R1], R56 ;  /* 0x0000003801007387 */ /* 0x000fe80000100a00 */
        /* <DEDUP_REMOVED lines=63> */
[----:B--2---:R1:W5:Y:S04]  /*11e00*/  LDL.LU R154, [R1+0x410] ;  /* 0x00041000019a7983 */ /* 0x0043680000300800 */
[----:B------:R1:W5:Y:S01]  /*11e10*/  LDL.LU R72, [R1+0x40c] ;  /* 0x00040c0001487983 */ /* 0x0003620000300800 */
[----:B------:R-:W-:Y:S05]  /*11e20*/  @!P0 BRA `(.L_x_21) ;  /* 0x0000000000048947 */ /* 0x000fea0003800000 */
[----:B------:R-:W-:Y:S01]  /*11e30*/  BPT.TRAP 0x1 ;  /* 0x000000040000795c */ /* 0x000fe20000300000 */
.L_x_21:
[----:B------:R-:W-:Y:S01]  /*11e40*/  UISETP.GT.U32.AND UP0, UPT, UR14, 0x1, UPT ;  /* 0x000000010e00788c */ /* 0x000fe2000bf04070 */
[----:B------:R-:W-:Y:S01]  /*11e50*/  MOV R0, RZ ;  /* 0x000000ff00007202 */ /* 0x000fe20000000f00 */
[----:B------:R-:W-:-:S04]  /*11e60*/  UIADD3 UR4, UR61, 0xb0028, URZ ;  /* 0x000b00283d047890 */ /* 0x000fc8000fffe03f */
[----:B------:R-:W-:Y:S01]  /*11e70*/  PLOP3.LUT P2, PT, PT, PT, UP0, 0x80, 0x0 ;  /* 0x000000000000781c */ /* 0x000fe20003f4f008 */
[----:B------:R-:W-:-:S09]  /*11e80*/  UPRMT UR4, URZ, 0x654, UR4 ;  /* 0x000006543f047896 */ /* 0x000fd20008000004 */
[----:B------:R-:W-:Y:S03]  /*11e90*/  SYNCS.ARRIVE.TRANS64.RED.A1T0 RZ, [UR4], RZ ;  /* 0x000000ffffff79a7 */ /* 0x000fe60008100404 */
[----:B------:R-:W-:Y:S05]  /*11ea0*/  @P2 BRA `(.L_x_22) ;  /* 0x0000000000042947 */ /* 0x000fea0003800000 */
[----:B------:R-:W-:Y:S01]  /*11eb0*/  BPT.TRAP 0x1 ;  /* 0x000000040000795c */ /* 0x000fe20000300000 */
.L_x_22:
[----:B-----5:R-:W-:Y:S01]  /*11ec0*/  ISETP.GE.AND P3, PT, R194, 0x3, PT ;  /* 0x00000003c200780c */ /* 0x020fe20003f66270 */
[----:B------:R-:W-:Y:S01]  /*11ed0*/  UMOV UR7, 0x1 ;  /* 0x0000000100077882 */ /* 0x000fe20000000000 */
[----:B------:R-:W-:Y:S01]  /*11ee0*/  UMOV UR4, 0x2 ;  /* 0x0000000200047882 */ /* 0x000fe20000000000 */
[----:B------:R-:W-:Y:S02]  /*11ef0*/  VIADD R6, R2, 0x100 ;  /* 0x0000010002067836 */ /* 0x000fe40000000000 */
[----:B------:R-:W-:-:S08]  /*11f00*/  VIADD R194, R194, 0xffffffff ;  /* 0xffffffffc2c27836 */ /* 0x000fd00000000000 */
[----:B------:R-:W-:Y:S05]  /*11f10*/  @!P3 BRA `(.L_x_23) ;  /* 0x0000013000d8b947 */ /* 0x000fea0003800000 */
[----:B------:R-:W-:Y:S01]  /*11f20*/  MOV R16, R72 ;  /* 0x0000004800107202 */ /* 0x000fe20000000f00 */
[----:B------:R-:W-:Y:S01]  /*11f30*/  IMAD.MOV.U32 R3, RZ, RZ, R191 ;  /* 0x000000ffff037224 */ /* 0x000fe200078e00bf */
[----:B------:R-:W-:Y:S01]  /*11f40*/  MOV R0, RZ ;  /* 0x000000ff00007202 */ /* 0x000fe20000000f00 */
[----:B------:R-:W-:Y:S01]  /*11f50*/  IMAD.MOV.U32 R152, RZ, RZ, R194 ;  /* 0x000000ffff987224 */ /* 0x000fe200078e00c2 */
[----:B------:R-:W-:Y:S01]  /*11f60*/  UMOV UR4, 0x2 ;  /* 0x0000000200047882 */ /* 0x000fe20000000000 */
[----:B------:R-:W-:Y:S01]  /*11f70*/  UMOV UR7, 0x1 ;  /* 0x0000000100077882 */ /* 0x000fe20000000000 */
[----:B------:R-:W-:-:S05]  /*11f80*/  ULDC UR5, c[0x0][0x604] ;  /* 0x0001810000057ab9 */ /* 0x000fca0000000800 */
.L_x_34:
[----:B------:R-:W-:-:S13]  /*11f90*/  PLOP3.LUT P4, PT, PT, PT, UP1, 0x80, 0x0 ;  /* 0x000000000000781c */ /* 0x000fda0003f8f018 */
[----:B------:R-:W-:Y:S05]  /*11fa0*/  @!P4 BRA `(.L_x_24) ;  /* 0x000000000004c947 */ /* 0x000fea0003800000 */
[----:B------:R-:W-:Y:S01]  /*11fb0*/  BPT.TRAP 0x1 ;  /* 0x000000040000795c */ /* 0x000fe20000300000 */
.L_x_24:
[----:B------:R-:W-:Y:S01]  /*11fc0*/  ULEA UR6, UR4, UR61, 0x3 ;  /* 0x0000003d04067291 */ /* 0x000fe2000f8e183f */
[----:B------:R-:W-:-:S08]  /*11fd0*/  SHF.L.U32 R2, R0, 0x1f, RZ ;  /* 0x0000001f00027819 */ /* 0x000fd000000006ff */
[----:B------:R-:W2:Y:S02]  /*11fe0*/  SYNCS.PHASECHK.TRANS64.TRYWAIT P3, [UR6+0xb0000], R2 ;  /* 0x0b000002ff0075a7 */ /* 0x000ea40008060146 */
[----:B--2---:R-:W-:Y:S05]  /*11ff0*/  @!P3 BRA `(.L_x_25) ;  /* 0x0000030c00ccb947 */ /* 0x004fea0003800000 */
.L_x_118:
[----:B------:R-:W-:Y:S01]  /*12000*/  MOV R11, UR45 ;  /* 0x0000002d000b7c02 */ /* 0x000fe20008000f00 */
[----:B------:R-:W-:Y:S01]  /*12010*/  ULEA UR6, UR4, UR60, 0xd ;  /* 0x0000003c04067291 */ /* 0x000fe2000f8e683f */
[----:B------:R-:W-:Y:S01]  /*12020*/  MOV R10, UR44 ;  /* 0x0000002c000a7c02 */ /* 0x000fe20008000f00 */
[----:B------:R-:W-:Y:S01]  /*12030*/  WARPGROUP.ARRIVE ;  /* 0x00000000000079c5 */ /* 0x000fe20000000000 */
[----:B------:R-:W-:Y:S01]  /*12040*/  R2UR UR44, R206 ;  /* 0x00000000ce2c72ca */ /* 0x000fe200000e0000 */
[----:B------:R-:W-:Y:S01]  /*12050*/  UMOV UR47, 0x40000040 ;  /* 0x40000040002f7882 */ /* 0x000fe20000000000 */
[----:B------:R-:W-:Y:S01]  /*12060*/  R2UR UR45, R207 ;  /* 0x00000000cf2d72ca */ /* 0x000fe200000e0000 */
[----:B------:R-:W-:Y:S01]  /*12070*/  UIADD3 UR10, UR6, 0x2, URZ ;  /* 0x00000002060a7890 */ /* 0x000fe2000fffe03f */
[----:B------:R-:W-:Y:S01]  /*12080*/  MOV R9, UR49 ;  /* 0x0000003100097c02 */ /* 0x000fe20008000f00 */
[----:B------:R-:W-:Y:S01]  /*12090*/  UMOV UR46, UR6 ;  /* 0x00000006002e7c82 */ /* 0x000fe20008000000 */
[----:B------:R-:W-:Y:S01]  /*120a0*/  MOV R5, UR48 ;  /* 0x0000003000057c02 */ /* 0x000fe20008000f00 */
[----:B------:R-:W-:Y:S01]  /*120b0*/  UMOV UR51, 0x40000040 ;  /* 0x4000004000337882 */ /* 0x000fe20000000000 */
[----:B------:R-:W-:Y:S01]  /*120c0*/  R2UR UR48, R204 ;  /* 0x00000000cc3072ca */ /* 0x000fe200000e0000 */
[----:B------:R-:W-:Y:S01]  /*120d0*/  UMOV UR59, 0x40000040 ;  /* 0x40000040003b7882 */ /* 0x000fe20000000000 */
[----:B------:R-:W-:Y:S01]  /*120e0*/  R2UR UR49, R205 ;  /* 0x00000000cd3172ca */ /* 0x000fe200000e0000 */
[----:B------:R-:W-:Y:S01]  /*120f0*/  UMOV UR50, UR10 ;  /* 0x0000000a00327c82 */ /* 0x000fe20008000000 */
[----:B--2---:R-:W-:Y:S01]  /*12100*/  MOV R4, UR57 ;  /* 0x0000003900047c02 */ /* 0x004fe20008000f00 */
[----:B------:R-:W-:Y:S01]  /*12110*/  UIADD3 UR10, UR6, 0x4, URZ ;  /* 0x00000004060a7890 */ /* 0x000fe2000fffe03f */
[----:B------:R-:W-:Y:S01]  /*12120*/  MOV R2, UR56 ;  /* 0x0000003800027c02 */ /* 0x000fe20008000f00 */
[----:B------:R-:W-:Y:S01]  /*12130*/  QGMMA.64x256x32.F32.E4M3.E4M3 R24, gdesc[UR44], RZ, !UPT, gsb0 ;  /* 0x03e000002c1879f3 */ /* 0x000fe2000c0008ff */
[----:B------:R-:W-:Y:S01]  /*12140*/  R2UR UR56, R202 ;  /* 0x00000000ca3872ca */ /* 0x000fe200000e0000 */
[----:B------:R-:W-:Y:S01]  /*12150*/  UMOV UR55, 0x40000040 ;  /* 0x4000004000377882 */ /* 0x000fe20000000000 */
[----:B------:R-:W-:Y:S01]  /*12160*/  R2UR UR57, R203 ;  /* 0x00000000cb3972ca */ /* 0x000fe200000e0000 */
[----:B------:R-:W-:Y:S01]  /*12170*/  UMOV UR11, 0x40000040 ;  /* 0x40000040000b7882 */ /* 0x000fe20000000000 */
[----:B------:R-:W-:Y:S01]  /*12180*/  UMOV UR58, UR10 ;  /* 0x0000000a003a7c82 */ /* 0x000fe20008000000 */
[----:B------:R-:W-:Y:S01]  /*12190*/  R2UR UR52, R200 ;  /* 0x00000000c83472ca */ /* 0x000fe200000e0000 */
[----:B------:R-:W-:Y:S01]  /*121a0*/  UIADD3 UR10, UR6, 0x6, URZ ;  /* 0x00000006060a7890 */ /* 0x000fe2000fffe03f */
[----:B------:R-:W-:Y:S01]  /*121b0*/  R2UR UR53, R201 ;  /* 0x00000000c93572ca */ /* 0x000fe200000e0000 */
[----:B------:R-:W-:Y:S01]  /*121c0*/  UIADD3 UR14, UR6, 0x802, URZ ;  /* 0x00000802060e7890 */ /* 0x000fe2000fffe03f */
[----:B------:R-:W-:Y:S01]  /*121d0*/  R2UR UR45, R11 ;  /* 0x000000000b2d72ca */ /* 0x000fe200000e0000 */
[----:B------:R-:W-:Y:S01]  /*121e0*/  UMOV UR15, 0x40000040 ;  /* 0x40000040000f7882 */ /* 0x000fe20000000000 */
[----:B------:R-:W-:Y:S01]  /*121f0*/  UIADD3 UR18, UR6, 0x804, URZ ;  /* 0x0000080406127890 */ /* 0x000fe2000fffe03f */
[----:B------:R-:W-:Y:S01]  /*12200*/  R2UR UR44, R10 ;  /* 0x000000000a2c72ca */ /* 0x000fe200000e0000 */
[----:B------:R-:W-:Y:S01]  /*12210*/  UMOV UR54, UR10 ;  /* 0x0000000a00367c82 */ /* 0x000fe20008000000 */
[----:B------:R-:W-:Y:S01]  /*12220*/  UIADD3 UR10, UR6, 0x800, URZ ;  /* 0x00000800060a7890 */ /* 0x000fe2000fffe03f */
[----:B------:R-:W-:Y:S01]  /*12230*/  UMOV UR19, 0x40000040 ;  /* 0x4000004000137882 */ /* 0x000fe20000000000 */
        /* <DEDUP_REMOVED lines=14> */
[----:B------:R-:W-:-:S04]  /*12320*/  UIADD3 UR4, UR4, 0x1, URZ ;  /* 0x0000000104047890 */ /* 0x000fc8000fffe03f */
[----:B------:R-:W-:-:S04]  /*12330*/  UISETP.NE.AND UP0, UPT, UR4, 0x5, UPT ;  /* 0x000000050400788c */ /* 0x000fc8000bf05270 */
[----:B------:R-:W-:Y:S01]  /*12340*/  USEL UR4, UR4, URZ, UP0 ;  /* 0x0000003f04047287 */ /* 0x000fe20008000000 */
[----:B------:R-:W-:Y:S02]  /*12350*/  WARPGROUP.DEPBAR.LE gsb0, 0x0 ;  /* 0x00008000000079c5 */ /* 0x000fe40000010000 */
[----:B------:R-:W-:-:S06]  /*12360*/  WARPGROUP.ARRIVE ;  /* 0x00000000000079c5 */ /* 0x000fcc0000000000 */
[----:B------:R-:W-:Y:S01]  /*12370*/  QGMMA.64x256x32.F32.E4M3.E4M3 R24, gdesc[UR48], R24, gsb0 ;  /* 0x03e00000301879f3 */ /* 0x000fe20008000818 */
[----:B------:R-:W-:Y:S01]  /*12380*/  R2UR UR49, R9 ;  /* 0x00000000093172ca */ /* 0x000fe200000e0000 */
[----:B------:R-:W-:Y:S01]  /*12390*/  UIADD3 UR50, UR6, 0x1804, URZ ;  /* 0x0000180406327890 */ /* 0x000fe2000fffe03f */
[----:B------:R-:W-:Y:S01]  /*123a0*/  R2UR UR48, R5 ;  /* 0x00000000053072ca */ /* 0x000fe200000e0000 */
[----:B------:R-:W-:Y:S01]  /*123b0*/  UMOV UR51, 0x40000040 ;  /* 0x4000004000337882 */ /* 0x000fe20000000000 */
[----:B------:R-:W-:Y:S02]  /*123c0*/  WARPGROUP.DEPBAR.LE gsb0, 0x0 ;  /* 0x00008000000079c5 */ /* 0x000fe40000010000 */
[----:B------:R-:W-:-:S15]  /*123d0*/  WARPGROUP.ARRIVE ;  /* 0x00000000000079c5 */ /* 0x000fde0000000000 */
[----:B------:R-:W-:-:S06]  /*123e0*/  NOP ;  /* 0x0000000000007918 */ /* 0x000fcc0000000000 */
[----:B------:R-:W-:Y:S01]  /*123f0*/  QGMMA.64x256x32.F32.E4M3.E4M3 R24, gdesc[UR56], R24, gsb0 ;  /* 0x03e00000381879f3 */ /* 0x000fe20008000818 */
[----:B------:R-:W-:Y:S01]  /*12400*/  R2UR UR57, R4 ;  /* 0x00000000043972ca */ /* 0x000fe200000e0000 */
[----:B------:R-:W-:Y:S01]  /*12410*/  UIADD3 UR58, UR6, 0x1806, URZ ;  /* 0x00001806063a7890 */ /* 0x000fe2000fffe03f */
[----:B------:R-:W-:Y:S01]  /*12420*/  R2UR UR56, R2 ;  /* 0x00000000023872ca */ /* 0x000fe200000e0000 */
[----:B------:R-:W-:Y:S01]  /*12430*/  UMOV UR59, 0x40000040 ;  /* 0x40000040003b7882 */ /* 0x000fe20000000000 */
[----:B------:R-:W-:-:S06]  /*12440*/  USEL UR6, URZ, 0x1, UP0 ;  /* 0x000000013f067887 */ /* 0x000fcc0008000000 */
[----:B------:R-:W-:Y:S01]  /*12450*/  LOP3.LUT R153, R0, UR6, RZ, 0x3c, !PT ;  /* 0x0000000600997c12 */ /* 0x000fe2000f8e3cff */
[----:B------:R-:W-:Y:S02]  /*12460*/  WARPGROUP.DEPBAR.LE gsb0, 0x0 ;  /* 0x00008000000079c5 */ /* 0x000fe40000010000 */
[----:B------:R-:W-:-:S14]  /*12470*/  WARPGROUP.ARRIVE ;  /* 0x00000000000079c5 */ /* 0x000fdc0000000000 */
[----:B------:R-:W-:Y:S03]  /*12480*/  QGMMA.64x256x32.F32.E4M3.E4M3 R24, gdesc[UR52], R24, gsb0 ;  /* 0x03e00000341879f3 */ /* 0x000fe60008000818 */
[----:B------:R-:W-:Y:S02]  /*12490*/  WARPGROUP.DEPBAR.LE gsb0, 0x0 ;  /* 0x00008000000079c5 */ /* 0x000fe40000010000 */
[----:B------:R-:W-:-:S15]  /*124a0*/  WARPGROUP.ARRIVE ;  /* 0x00000000000079c5 */ /* 0x000fde0000000000 */
[----:B------:R-:W-:-:S08]  /*124b0*/  NOP ;  /* 0x0000000000007918 */ /* 0x000fd00000000000 */
        /* <DEDUP_REMOVED lines=46> */
[----:B------:R-:W-:Y:S05]  /*127a0*/  @!P4 BRA `(.L_x_26) ;  /* 0x000000000004c947 */ /* 0x000fea0003800000 */
[----:B------:R-:W-:Y:S01]  /*127b0*/  BPT.TRAP 0x1 ;  /* 0x000000040000795c */ /* 0x000fe20000300000 */
.L_x_26:
[----:B------:R-:W-:Y:S01]  /*127c0*/  FMNMX R0, R24, R3, !PT ;  /* 0x0000000318007209 */ /* 0x000fe20007800000 */
[----:B------:R-:W2:Y:S03]  /*127d0*/  LDL.LU R227, [R1+0x200] ;  /* 0x0002000001e37983 */ /* 0x000ea60000300800 */
[----:B------:R-:W-:Y:S01]  /*127e0*/  FMNMX R0, R25, R0, !PT ;  /* 0x0000000019007209 */ /* 0x000fe20007800000 */
[----:B------:R-:W3:Y:S03]  /*127f0*/  LDL.LU R226, [R1+0x204] ;  /* 0x0002040001e27983 */ /* 0x000ee60000300800 */
[----:B------:R-:W-:Y:S01]  /*12800*/  FMNMX R0, R28, R0, !PT ;  /* 0x000000001c007209 */ /* 0x000fe20007800000 */
[----:B------:R-:W4:Y:S03]  /*12810*/  LDL.LU R225, [R1+0x210] ;  /* 0x0002100001e17983 */ /* 0x000f260000300800 */
[----:B------:R-:W-:Y:S01]  /*12820*/  FMNMX R0, R29, R0, !PT ;  /* 0x000000001d007209 */ /* 0x000fe20007800000 */
[----:B------:R-:W5:Y:S03]  /*12830*/  LDL.LU R224, [R1+0x214] ;  /* 0x0002140001e07983 */ /* 0x000f660000300800 */
        /* <DEDUP_REMOVED lines=55> */
[----:B-1----:R-:W5:Y:S03]  /*12bb0*/  LDL.LU R183, [R1+0x2f4] ;  /* 0x0002f40001b77983 */ /* 0x002f660000300800 */
        /* <DEDUP_REMOVED lines=63> */
[----:B------:R-:W5:Y:S04]  /*12fb0*/  LDL.LU R18, [R1+0x3f4] ;  /* 0x0003f40001127983 */ /* 0x000f680000300800 */
[----:B------:R-:W1:Y:S02]  /*12fc0*/  SHFL.BFLY PT, R2, R0, 0x1, 0x1f ;  /* 0x0c201f0000027f89 */ /* 0x000e6400000e0000 */
[----:B-1----:R-:W-:-:S05]  /*12fd0*/  FMNMX R0, R0, R2, !PT ;  /* 0x0000000200007209 */ /* 0x002fca0007800000 */
[----:B------:R-:W1:Y:S02]  /*12fe0*/  SHFL.BFLY PT, R2, R0, 0x2, 0x1f ;  /* 0x0c401f0000027f89 */ /* 0x000e6400000e0000 */
[----:B-1----:R-:W-:-:S04]  /*12ff0*/  FMNMX R191, R0, R2, !PT ;  /* 0x0000000200bf7209 */ /* 0x002fc80007800000 */
[----:B------:R-:W-:-:S04]  /*13000*/  FSETP.NEU.AND P3, PT, R191, -INF , PT ;  /* 0xff800000bf00780b */ /* 0x000fc80003f6d000 */
[----:B------:R-:W-:-:S05]  /*13010*/  FSEL R2, R191, RZ, P3 ;  /* 0x000000ffbf027208 */ /* 0x000fca0001800000 */
[C---:B------:R-:W-:Y:S01]  /*13020*/  FMUL R0, R2.reuse, UR5 ;  /* 0x0000000502007c20 */ /* 0x040fe20008400000 */
[----:B------:R-:W-:-:S03]  /*13030*/  FADD R17, -R2, R3 ;  /* 0x0000000302117221 */ /* 0x000fc60000000100 */
[--C-:B------:R-:W-:Y:S01]  /*13040*/  FFMA R28, R28, UR5, -R0.reuse ;  /* 0x000000051c1c7c23 */ /* 0x100fe20008000800 */
[----:B------:R-:W-:-:S01]  /*13050*/  FFMA R24, R24, UR5, -R0 ;  /* 0x0000000518187c23 */ /* 0x000fc20008000800 */
[--C-:B------:R-:W-:Y:S01]  /*13060*/  FFMA R25, R25, UR5, -R0.reuse ;  /* 0x0000000519197c23 */ /* 0x100fe20008000800 */
[----:B------:R-:W-:-:S01]  /*13070*/  FFMA R29, R29, UR5, -R0 ;  /* 0x000000051d1d7c23 */ /* 0x000fc20008000800 */
[--C-:B------:R-:W-:Y:S01]  /*13080*/  FFMA R36, R36, UR5, -R0.reuse ;  /* 0x0000000524247c23 */ /* 0x100fe20008000800 */
[----:B------:R-:W-:Y:S01]  /*13090*/  FSETP.GEU.AND P3, PT, R28, -126, PT ;  /* 0xc2fc00001c00780b */ /* 0x000fe20003f6e000 */
[--C-:B------:R-:W-:Y:S01]  /*130a0*/  FFMA R32, R32, UR5, -R0.reuse ;  /* 0x0000000520207c23 */ /* 0x100fe20008000800 */
[----:B------:R-:W-:Y:S01]  /*130b0*/  FSETP.GEU.AND P5, PT, R24, -126, PT ;  /* 0xc2fc00001800780b */ /* 0x000fe20003fae000 */
[--C-:B------:R-:W-:Y:S01]  /*130c0*/  FFMA R33, R33, UR5, -R0.reuse ;  /* 0x0000000521217c23 */ /* 0x100fe20008000800 */
[----:B------:R-:W-:Y:S01]  /*130d0*/  FSETP.GEU.AND P6, PT, R25, -126, PT ;  /* 0xc2fc00001900780b */ /* 0x000fe20003fce000 */
[--C-:B------:R-:W-:Y:S01]  /*130e0*/  FFMA R37, R37, UR5, -R0.reuse ;  /* 0x0000000525257c23 */ /* 0x100fe20008000800 */
[----:B------:R-:W-:Y:S01]  /*130f0*/  FSETP.GEU.AND P4, PT, R29, -126, PT ;  /* 0xc2fc00001d00780b */ /* 0x000fe20003f8e000 */
[--C-:B------:R-:W-:Y:S01]  /*13100*/  FFMA R44, R44, UR5, -R0.reuse ;  /* 0x000000052c2c7c23 */ /* 0x100fe20008000800 */
[----:B------:R-:W-:-:S01]  /*13110*/  FFMA R40, R40, UR5, -R0 ;  /* 0x0000000528287c23 */ /* 0x000fc20008000800 */
[--C-:B------:R-:W-:Y:S01]  /*13120*/  FFMA R41, R41, UR5, -R0.reuse ;  /* 0x0000000529297c23 */ /* 0x100fe20008000800 */
[----:B------:R-:W-:-:S01]  /*13130*/  FFMA R45, R45, UR5, -R0 ;  /* 0x000000052d2d7c23 */ /* 0x000fc20008000800 */
[--C-:B------:R-:W-:Y:S01]  /*13140*/  FFMA R52, R52, UR5, -R0.reuse ;  /* 0x0000000534347c23 */ /* 0x100fe20008000800 */
[----:B------:R-:W-:-:S01]  /*13150*/  FFMA R48, R48, UR5, -R0 ;  /* 0x0000000530307c23 */ /* 0x000fc20008000800 */
[----:B------:R-:W-:Y:S01]  /*13160*/  @!P3 FMUL R28, R28, 0.5 ;  /* 0x3f0000001c1cb820 */ /* 0x000fe20000400000 */
[----:B------:R-:W-:-:S01]  /*13170*/  FFMA R49, R49, UR5, -R0 ;  /* 0x0000000531317c23 */ /* 0x000fc20008000800 */
[----:B------:R-:W-:Y:S01]  /*13180*/  @!P5 FMUL R24, R24, 0.5 ;  /* 0x3f0000001818d820 */ /* 0x000fe20000400000 */
[----:B------:R-:W-:-:S01]  /*13190*/  FFMA R53, R53, UR5, -R0 ;  /* 0x0000000535357c23 */ /* 0x000fc20008000800 */
[----:B------:R-:W-:Y:S01]  /*131a0*/  @!P6 FMUL R25, R25, 0.5 ;  /* 0x3f0000001919e820 */ /* 0x000fe20000400000 */
[----:B------:R-:W-:-:S01]  /*131b0*/  FFMA R60, R60, UR5, -R0 ;  /* 0x000000053c3c7c23 */ /* 0x000fc20008000800 */
[----:B------:R-:W1:Y:S01]  /*131c0*/  MUFU.EX2 R28, R28 ;  /* 0x0000001c001c7308 */ /* 0x000e620000000800 */
[----:B------:R-:W-:Y:S01]  /*131d0*/  @!P4 FMUL R29, R29, 0.5 ;  /* 0x3f0000001d1dc820 */ /* 0x000fe20000400000 */
[--C-:B------:R-:W-:Y:S01]  /*131e0*/  FFMA R56, R56, UR5, -R0.reuse ;  /* 0x0000000538387c23 */ /* 0x100fe20008000800 */
[----:B------:R-:W-:-:S01]  /*131f0*/  FFMA R57, R57, UR5, -R0 ;  /* 0x0000000539397c23 */ /* 0x000fc20008000800 */
[--C-:B------:R-:W-:Y:S01]  /*13200*/  FFMA R61, R61, UR5, -R0.reuse ;  /* 0x000000053d3d7c23 */ /* 0x100fe20008000800 */
[----:B------:R-:W-:-:S01]  /*13210*/  FFMA R68, R68, UR5, -R0 ;  /* 0x0000000544447c23 */ /* 0x000fc20008000800 */
[--C-:B------:R-:W-:Y:S01]  /*13220*/  FFMA R64, R64, UR5, -R0.reuse ;  /* 0x0000000540407c23 */ /* 0x100fe20008000800 */
[----:B------:R-:W-:-:S01]  /*13230*/  FFMA R65, R65, UR5, -R0 ;  /* 0x0000000541417c23 */ /* 0x000fc20008000800 */
[----:B------:R-:W2:Y:S01]  /*13240*/  MUFU.EX2 R24, R24 ;  /* 0x0000001800187308 */ /* 0x000ea20000000800 */
[----:B------:R-:W-:-:S01]  /*13250*/  FFMA R69, R69, UR5, -R0 ;  /* 0x0000000545457c23 */ /* 0x000fc20008000800 */
[--C-:B------:R-:W-:Y:S01]  /*13260*/  FFMA R76, R76, UR5, -R0.reuse ;  /* 0x000000054c4c7c23 */ /* 0x100fe20008000800 */
[----:B------:R-:W-:-:S01]  /*13270*/  FFMA R72, R72, UR5, -R0 ;  /* 0x0000000548487c23 */ /* 0x000fc20008000800 */
[--C-:B------:R-:W-:Y:S01]  /*13280*/  FFMA R73, R73, UR5, -R0.reuse ;  /* 0x0000000549497c23 */ /* 0x100fe20008000800 */
[----:B------:R-:W-:-:S01]  /*13290*/  FFMA R77, R77, UR5, -R0 ;  /* 0x000000054d4d7c23 */ /* 0x000fc20008000800 */
[--C-:B------:R-:W-:Y:S01]  /*132a0*/  FFMA R80, R80, UR5, -R0.reuse ;  /* 0x0000000550507c23 */ /* 0x100fe20008000800 */
[----:B------:R-:W-:-:S01]  /*132b0*/  FFMA R84, R84, UR5, -R0 ;  /* 0x0000000554547c23 */ /* 0x000fc20008000800 */
[----:B------:R-:W3:Y:S01]  /*132c0*/  MUFU.EX2 R25, R25 ;  /* 0x0000001900197308 */ /* 0x000ee20000000800 */
[----:B-1----:R-:W-:Y:S01]  /*132d0*/  @!P3 FMUL R28, R28, R28 ;  /* 0x0000001c1c1cb220 */ /* 0x002fe20000400000 */
[----:B------:R-:W-:Y:S01]  /*132e0*/  FSETP.GEU.AND P3, PT, R36, -126, PT ;  /* 0xc2fc00002400780b */ /* 0x000fe20003f6e000 */
[----:B------:R-:W-:-:S01]  /*132f0*/  FFMA R81, R81, UR5, -R0 ;  /* 0x0000000551517c23 */ /* 0x000fc20008000800 */
[--C-:B------:R-:W-:Y:S01]  /*13300*/  FFMA R88, R88, UR5, -R0.reuse ;  /* 0x0000000558587c23 */ /* 0x100fe20008000800 */
[----:B------:R-:W-:-:S01]  /*13310*/  FFMA R89, R89, UR5, -R0 ;  /* 0x0000000559597c23 */ /* 0x000fc20008000800 */
[--C-:B------:R-:W-:Y:S01]  /*13320*/  FFMA R93, R93, UR5, -R0.reuse ;  /* 0x000000055d5d7c23 */ /* 0x100fe20008000800 */
[----:B------:R-:W-:-:S01]  /*13330*/  FFMA R92, R92, UR5, -R0 ;  /* 0x000000055c5c7c23 */ /* 0x000fc20008000800 */
[----:B------:R-:W1:Y:S01]  /*13340*/  MUFU.EX2 R29, R29 ;  /* 0x0000001d001d7308 */ /* 0x000e620000000800 */
[----:B--2---:R-:W-:Y:S01]  /*13350*/  @!P5 FMUL R24, R24, R24 ;  /* 0x000000181818d220 */ /* 0x004fe20000400000 */
[----:B------:R-:W-:Y:S01]  /*13360*/  FSETP.GEU.AND P5, PT, R32, -126, PT ;  /* 0xc2fc00002000780b */ /* 0x000fe20003fae000 */
[----:B------:R-:W-:-:S01]  /*13370*/  FFMA R96, R96, UR5, -R0 ;  /* 0x0000000560607c23 */ /* 0x000fc20008000800 */
[--C-:B------:R-:W-:Y:S01]  /*13380*/  FFMA R97, R97, UR5, -R0.reuse ;  /* 0x0000000561617c23 */ /* 0x100fe20008000800 */
[----:B------:R-:W-:-:S01]  /*13390*/  FFMA R101, R101, UR5, -R0 ;  /* 0x0000000565657c23 */ /* 0x000fc20008000800 */
[--C-:B------:R-:W-:Y:S01]  /*133a0*/  FFMA R100, R100, UR5, -R0.reuse ;  /* 0x0000000564647c23 */ /* 0x100fe20008000800 */
[----:B------:R-:W-:Y:S01]  /*133b0*/  @!P3 FMUL R36, R36, 0.5 ;  /* 0x3f0000002424b820 */ /* 0x000fe20000400000 */
[--C-:B------:R-:W-:Y:S01]  /*133c0*/  FFMA R104, R104, UR5, -R0.reuse ;  /* 0x0000000568687c23 */ /* 0x100fe20008000800 */
[----:B---3--:R-:W-:Y:S01]  /*133d0*/  @!P6 FMUL R25, R25, R25 ;  /* 0x000000191919e220 */ /* 0x008fe20000400000 */
[----:B------:R-:W-:Y:S01]  /*133e0*/  FSETP.GEU.AND P6, PT, R33, -126, PT ;  /* 0xc2fc00002100780b */ /* 0x000fe20003fce000 */
[----:B------:R-:W-:-:S01]  /*133f0*/  FFMA R105, R105, UR5, -R0 ;  /* 0x0000000569697c23 */ /* 0x000fc20008000800 */
[--C-:B------:R-:W-:Y:S01]  /*13400*/  FFMA R120, R120, UR5, -R0.reuse ;  /* 0x0000000578787c23 */ /* 0x100fe20008000800 */
[----:B------:R-:W2:Y:S01]  /*13410*/  MUFU.EX2 R36, R36 ;  /* 0x0000002400247308 */ /* 0x000ea20000000800 */
[----:B------:R-:W-:-:S01]  /*13420*/  FFMA R108, R108, UR5, -R0 ;  /* 0x000000056c6c7c23 */ /* 0x000fc20008000800 */
[----:B------:R-:W-:Y:S01]  /*13430*/  @!P5 FMUL R32, R32, 0.5 ;  /* 0x3f0000002020d820 */ /* 0x000fe20000400000 */
[----:B------:R-:W-:-:S01]  /*13440*/  FFMA R109, R109, UR5, -R0 ;  /* 0x000000056d6d7c23 */ /* 0x000fc20008000800 */
[----:B-1----:R-:W-:Y:S01]  /*13450*/  @!P4 FMUL R29, R29, R29 ;  /* 0x0000001d1d1dc220 */ /* 0x002fe20000400000 */
[----:B------:R-:W-:Y:S01]  /*13460*/  FSETP.GEU.AND P4, PT, R37, -126, PT ;  /* 0xc2fc00002500780b */ /* 0x000fe20003f8e000 */
[--C-:B------:R-:W-:Y:S01]  /*13470*/  FFMA R112, R112, UR5, -R0.reuse ;  /* 0x0000000570707c23 */ /* 0x100fe20008000800 */
[----:B------:R-:W-:-:S01]  /*13480*/  FFMA R136, R136, UR5, -R0 ;  /* 0x0000000588887c23 */ /* 0x000fc20008000800 */
[----:B------:R-:W1:Y:S01]  /*13490*/  MUFU.EX2 R32, R32 ;  /* 0x0000002000207308 */ /* 0x000e620000000800 */
[----:B------:R-:W-:-:S01]  /*134a0*/  FFMA R121, R121, UR5, -R0 ;  /* 0x0000000579797c23 */ /* 0x000fc20008000800 */
[----:B------:R-:W-:Y:S01]  /*134b0*/  @!P6 FMUL R33, R33, 0.5 ;  /* 0x3f0000002121e820 */ /* 0x000fe20000400000 */
[----:B------:R-:W-:-:S01]  /*134c0*/  FFMA R137, R137, UR5, -R0 ;  /* 0x0000000589897c23 */ /* 0x000fc20008000800 */
[--C-:B------:R-:W-:Y:S01]  /*134d0*/  FFMA R124, R124, UR5, -R0.reuse ;  /* 0x000000057c7c7c23 */ /* 0x100fe20008000800 */
[----:B------:R-:W-:-:S01]  /*134e0*/  FFMA R140, R140, UR5, -R0 ;  /* 0x000000058c8c7c23 */ /* 0x000fc20008000800 */
[--C-:B------:R-:W-:Y:S01]  /*134f0*/  FFMA R113, R113, UR5, -R0.reuse ;  /* 0x0000000571717c23 */ /* 0x100fe20008000800 */
[----:B------:R-:W-:-:S01]  /*13500*/  FFMA R125, R125, UR5, -R0 ;  /* 0x000000057d7d7c23 */ /* 0x000fc20008000800 */
[----:B------:R-:W3:Y:S01]  /*13510*/  MUFU.EX2 R33, R33 ;  /* 0x0000002100217308 */ /* 0x000ee20000000800 */
[----:B--2---:R-:W-:Y:S01]  /*13520*/  @!P3 FMUL R36, R36, R36 ;  /* 0x000000242424b220 */ /* 0x004fe20000400000 */
[----:B------:R-:W-:Y:S01]  /*13530*/  @!P4 FMUL R37, R37, 0.5 ;  /* 0x3f0000002525c820 */ /* 0x000fe20000400000 */
[----:B------:R-:W-:Y:S01]  /*13540*/  FSETP.GEU.AND P3, PT, R44, -126, PT ;  /* 0xc2fc00002c00780b */ /* 0x000fe20003f6e000 */
[--C-:B------:R-:W-:Y:S01]  /*13550*/  FFMA R116, R116, UR5, -R0.reuse ;  /* 0x0000000574747c23 */ /* 0x100fe20008000800 */
[----:B------:R-:W-:-:S01]  /*13560*/  FFMA R128, R128, UR5, -R0 ;  /* 0x0000000580807c23 */ /* 0x000fc20008000800 */
[--C-:B------:R-:W-:Y:S01]  /*13570*/  FFMA R141, R141, UR5, -R0.reuse ;  /* 0x000000058d8d7c23 */ /* 0x100fe20008000800 */
[----:B------:R-:W-:-:S01]  /*13580*/  FFMA R129, R129, UR5, -R0 ;  /* 0x0000000581817c23 */ /* 0x000fc20008000800 */
[----:B------:R-:W2:Y:S01]  /*13590*/  MUFU.EX2 R37, R37 ;  /* 0x0000002500257308 */ /* 0x000ea20000000800 */
[----:B-1----:R-:W-:Y:S01]  /*135a0*/  @!P5 FMUL R32, R32, R32 ;  /* 0x000000202020d220 */ /* 0x002fe20000400000 */
[----:B------:R-:W-:Y:S01]  /*135b0*/  FSETP.GEU.AND P5, PT, R40, -126, PT ;  /* 0xc2fc00002800780b */ /* 0x000fe20003fae000 */
[----:B------:R-:W-:-:S01]  /*135c0*/  FFMA R144, R144, UR5, -R0 ;  /* 0x0000000590907c23 */ /* 0x000fc20008000800 */
[--C-:B------:R-:W-:Y:S01]  /*135d0*/  FFMA R145, R145, UR5, -R0.reuse ;  /* 0x0000000591917c23 */ /* 0x100fe20008000800 */
[----:B------:R-:W-:-:S01]  /*135e0*/  FFMA R132, R132, UR5, -R0 ;  /* 0x0000000584847c23 */ /* 0x000fc20008000800 */
[--C-:B------:R-:W-:Y:S01]  /*135f0*/  FFMA R148, R148, UR5, -R0.reuse ;  /* 0x0000000594947c23 */ /* 0x100fe20008000800 */
[----:B------:R-:W-:-:S01]  /*13600*/  FFMA R133, R133, UR5, -R0 ;  /* 0x0000000585857c23 */ /* 0x000fc20008000800 */
[----:B------:R-:W-:Y:S01]  /*13610*/  @!P3 FMUL R44, R44, 0.5 ;  /* 0x3f0000002c2cb820 */ /* 0x000fe20000400000 */
[----:B---3--:R-:W-:Y:S01]  /*13620*/  @!P6 FMUL R33, R33, R33 ;  /* 0x000000212121e220 */ /* 0x008fe20000400000 */
[----:B------:R-:W-:Y:S01]  /*13630*/  FSETP.GEU.AND P6, PT, R41, -126, PT ;  /* 0xc2fc00002900780b */ /* 0x000fe20003fce000 */
[----:B------:R-:W-:-:S01]  /*13640*/  FFMA R85, R85, UR5, -R0 ;  /* 0x0000000555557c23 */ /* 0x000fc20008000800 */
[--C-:B------:R-:W-:Y:S01]  /*13650*/  FFMA R117, R117, UR5, -R0.reuse ;  /* 0x0000000575757c23 */ /* 0x100fe20008000800 */
[----:B------:R-:W-:-:S01]  /*13660*/  FFMA R0, R149, UR5, -R0 ;  /* 0x0000000595007c23 */ /* 0x000fc20008000800 */
[----:B------:R-:W1:Y:S01]  /*13670*/  MUFU.EX2 R44, R44 ;  /* 0x0000002c002c7308 */ /* 0x000e620000000800 */
[----:B------:R-:W-:Y:S01]  /*13680*/  @!P5 FMUL R40, R40, 0.5 ;  /* 0x3f0000002828d820 */ /* 0x000fe20000400000 */
[----:B--2---:R-:W-:Y:S01]  /*13690*/  @!P4 FMUL R37, R37, R37 ;  /* 0x000000252525c220 */ /* 0x004fe20000400000 */
[----:B------:R-:W-:-:S05]  /*136a0*/  FSETP.GEU.AND P4, PT, R45, -126, PT ;  /* 0xc2fc00002d00780b */ /* 0x000fca0003f8e000 */
[----:B------:R-:W2:Y:S01]  /*136b0*/  MUFU.EX2 R40, R40 ;  /* 0x0000002800287308 */ /* 0x000ea20000000800 */
[----:B------:R-:W-:-:S07]  /*136c0*/  @!P6 FMUL R41, R41, 0.5 ;  /* 0x3f0000002929e820 */ /* 0x000fce0000400000 */
[----:B------:R-:W3:Y:S01]  /*136d0*/  MUFU.EX2 R41, R41 ;  /* 0x0000002900297308 */ /* 0x000ee20000000800 */
[----:B------:R-:W-:Y:S01]  /*136e0*/  @!P4 FMUL R45, R45, 0.5 ;  /* 0x3f0000002d2dc820 */ /* 0x000fe20000400000 */
[----:B-1----:R-:W-:Y:S01]  /*136f0*/  @!P3 FMUL R44, R44, R44 ;  /* 0x0000002c2c2cb220 */ /* 0x002fe20000400000 */
[----:B------:R-:W-:-:S05]  /*13700*/  FSETP.GEU.AND P3, PT, R52, -126, PT ;  /* 0xc2fc00003400780b */ /* 0x000fca0003f6e000 */
[----:B------:R-:W1:Y:S01]  /*13710*/  MUFU.EX2 R45, R45 ;  /* 0x0000002d002d7308 */ /* 0x000e620000000800 */
[----:B--2---:R-:W-:Y:S01]  /*13720*/  @!P5 FMUL R40, R40, R40 ;  /* 0x000000282828d220 */ /* 0x004fe20000400000 */
[----:B------:R-:W-:-:S06]  /*13730*/  FSETP.GEU.AND P5, PT, R48, -126, PT ;  /* 0xc2fc00003000780b */ /* 0x000fcc0003fae000 */
[----:B------:R-:W-:Y:S01]  /*13740*/  @!P3 FMUL R52, R52, 0.5 ;  /* 0x3f0000003434b820 */ /* 0x000fe20000400000 */
[----:B---3--:R-:W-:Y:S01]  /*13750*/  @!P6 FMUL R41, R41, R41 ;  /* 0x000000292929e220 */ /* 0x008fe20000400000 */
[----:B------:R-:W-:-:S04]  /*13760*/  FSETP.GEU.AND P6, PT, R49, -126, PT ;  /* 0xc2fc00003100780b */ /* 0x000fc80003fce000 */
[----:B------:R-:W2:Y:S01]  /*13770*/  MUFU.EX2 R52, R52 ;  /* 0x0000003400347308 */ /* 0x000ea20000000800 */
[----:B------:R-:W-:Y:S01]  /*13780*/  @!P5 FMUL R48, R48, 0.5 ;  /* 0x3f0000003030d820 */ /* 0x000fe20000400000 */
[----:B-1----:R-:W-:Y:S01]  /*13790*/  @!P4 FMUL R45, R45, R45 ;  /* 0x0000002d2d2dc220 */ /* 0x002fe20000400000 */
[----:B------:R-:W-:-:S05]  /*137a0*/  FSETP.GEU.AND P4, PT, R53, -126, PT ;  /* 0xc2fc00003500780b */ /* 0x000fca0003f8e000 */
[----:B------:R-:W1:Y:S01]  /*137b0*/  MUFU.EX2 R48, R48 ;  /* 0x0000003000307308 */ /* 0x000e620000000800 */
[----:B------:R-:W-:-:S07]  /*137c0*/  @!P6 FMUL R49, R49, 0.5 ;  /* 0x3f0000003131e820 */ /* 0x000fce0000400000 */
[----:B------:R-:W3:Y:S01]  /*137d0*/  MUFU.EX2 R49, R49 ;  /* 0x0000003100317308 */ /* 0x000ee20000000800 */
[----:B------:R-:W-:Y:S01]  /*137e0*/  @!P4 FMUL R53, R53, 0.5 ;  /* 0x3f0000003535c820 */ /* 0x000fe20000400000 */
[----:B--2---:R-:W-:Y:S01]  /*137f0*/  @!P3 FMUL R52, R52, R52 ;  /* 0x000000343434b220 */ /* 0x004fe20000400000 */
[----:B------:R-:W-:-:S05]  /*13800*/  FSETP.GEU.AND P3, PT, R60, -126, PT ;  /* 0xc2fc00003c00780b */ /* 0x000fca0003f6e000 */
[----:B------:R-:W2:Y:S01]  /*13810*/  MUFU.EX2 R53, R53 ;  /* 0x0000003500357308 */ /* 0x000ea20000000800 */
[----:B-1----:R-:W-:Y:S01]  /*13820*/  @!P5 FMUL R48, R48, R48 ;  /* 0x000000303030d220 */ /* 0x002fe20000400000 */
[----:B------:R-:W-:-:S06]  /*13830*/  FSETP.GEU.AND P5, PT, R56, -126, PT ;  /* 0xc2fc00003800780b */ /* 0x000fcc0003fae000 */
[----:B------:R-:W-:Y:S01]  /*13840*/  @!P3 FMUL R60, R60, 0.5 ;  /* 0x3f0000003c3cb820 */ /* 0x000fe20000400000 */
[----:B---3--:R-:W-:Y:S01]  /*13850*/  @!P6 FMUL R49, R49, R49 ;  /* 0x000000313131e220 */ /* 0x008fe20000400000 */
[----:B------:R-:W-:-:S04]  /*13860*/  FSETP.GEU.AND P6, PT, R57, -126, PT ;  /* 0xc2fc00003900780b */ /* 0x000fc80003fce000 */
        /* <DEDUP_REMOVED lines=67> */
[----:B------:R-:W-:-:S03]  /*13ca0*/  FSETP.GEU.AND P4, PT, R96, -126, PT ;  /* 0xc2fc00006000780b */ /* 0x000fc60003f8e000 */
[----:B------:R-:W-:Y:S02]  /*13cb0*/  FADD R3, R24, R88 ;  /* 0x0000005818037221 */ /* 0x000fe40000000000 */
        /* <DEDUP_REMOVED lines=37> */
[----:B------:R-:W-:-:S03]  /*13f10*/  FSETP.GEU.AND P3, PT, R112, -126, PT ;  /* 0xc2fc00007000780b */ /* 0x000fc60003f6e000 */
[----:B------:R-:W-:Y:S02]  /*13f20*/  FADD R2, R56, R120 ;  /* 0x0000007838027221 */ /* 0x000fe40000000000 */
[----:B------:R-:W1:Y:S01]  /*13f30*/  MUFU.EX2 R109, R109 ;  /* 0x0000006d006d7308 */ /* 0x000e620000000800 */
[----:B--2---:R-:W-:Y:S01]  /*13f40*/  @!P5 FMUL R105, R105, R105 ;  /* 0x000000696969d220 */ /* 0x004fe20000400000 */
[----:B------:R-:W-:Y:S01]  /*13f50*/  FSETP.GEU.AND P5, PT, R136, -126, PT ;  /* 0xc2fc00008800780b */ /* 0x000fe20003fae000 */
[----:B------:R-:W-:-:S01]  /*13f60*/  FADD R4, R3, R2 ;  /* 0x0000000203047221 */ /* 0x000fc20000000000 */
[----:B------:R-:W-:-:S04]  /*13f70*/  FADD R3, R40, R104 ;  /* 0x0000006828037221 */ /* 0x000fc80000000000 */
        /* <DEDUP_REMOVED lines=15> */
[----:B------:R-:W-:-:S03]  /*14070*/  FSETP.GEU.AND P5, PT, R124, -126, PT ;  /* 0xc2fc00007c00780b */ /* 0x000fc60003fae000 */
[----:B------:R-:W-:-:S03]  /*14080*/  FADD R2, R22, R136 ;  /* 0x0000008816027221 */ /* 0x000fc60000000000 */
[----:B------:R-:W-:Y:S01]  /*14090*/  @!P3 FMUL R140, R140, 0.5 ;  /* 0x3f0000008c8cb820 */ /* 0x000fe20000400000 */
[----:B---3--:R-:W-:Y:S01]  /*140a0*/  @!P6 FMUL R121, R121, R121 ;  /* 0x000000797979e220 */ /* 0x008fe20000400000 */
[----:B------:R-:W-:Y:S01]  /*140b0*/  FSETP.GEU.AND P6, PT, R113, -126, PT ;  /* 0xc2fc00007100780b */ /* 0x000fe20003fce000 */
[----:B------:R-:W-:-:S01]  /*140c0*/  FADD R2, R3, R2 ;  /* 0x0000000203027221 */ /* 0x000fc20000000000 */
[----:B------:R-:W-:Y:S02]  /*140d0*/  FADD R3, R25, R89 ;  /* 0x0000005919037221 */ /* 0x000fe40000000000 */
[----:B------:R-:W1:Y:S01]  /*140e0*/  MUFU.EX2 R140, R140 ;  /* 0x0000008c008c7308 */ /* 0x000e620000000800 */
[----:B------:R-:W-:Y:S01]  /*140f0*/  @!P5 FMUL R124, R124, 0.5 ;  /* 0x3f0000007c7cd820 */ /* 0x000fe20000400000 */
[----:B------:R-:W-:Y:S01]  /*14100*/  FADD R15, R4, R2 ;  /* 0x00000002040f7221 */ /* 0x000fe20000000000 */
[----:B--2---:R-:W-:Y:S01]  /*14110*/  @!P4 FMUL R137, R137, R137 ;  /* 0x000000898989c220 */ /* 0x004fe20000400000 */
[----:B------:R-:W-:Y:S01]  /*14120*/  FSETP.GEU.AND P4, PT, R125, -126, PT ;  /* 0xc2fc00007d00780b */ /* 0x000fe20003f8e000 */
[----:B------:R-:W-:-:S03]  /*14130*/  FADD R2, R57, R121 ;  /* 0x0000007939027221 */ /* 0x000fc60000000000 */
[----:B------:R-:W2:Y:S01]  /*14140*/  MUFU.EX2 R124, R124 ;  /* 0x0000007c007c7308 */ /* 0x000ea20000000800 */
[----:B------:R-:W-:Y:S01]  /*14150*/  @!P6 FMUL R113, R113, 0.5 ;  /* 0x3f0000007171e820 */ /* 0x000fe20000400000 */
[----:B------:R-:W-:Y:S01]  /*14160*/  FADD R4, R3, R2 ;  /* 0x0000000203047221 */ /* 0x000fe20000000000 */
[----:B------:R-:W-:-:S01]  /*14170*/  FADD R3, R41, R105 ;  /* 0x0000006929037221 */ /* 0x000fc20000000000 */
[----:B------:R-:W-:-:S04]  /*14180*/  FADD R2, R73, R137 ;  /* 0x0000008949027221 */ /* 0x000fc80000000000 */
[----:B------:R-:W3:Y:S01]  /*14190*/  MUFU.EX2 R113, R113 ;  /* 0x0000007100717308 */ /* 0x000ee20000000800 */
[----:B------:R-:W-:Y:S01]  /*141a0*/  @!P4 FMUL R125, R125, 0.5 ;  /* 0x3f0000007d7dc820 */ /* 0x000fe20000400000 */
[----:B-1----:R-:W-:Y:S01]  /*141b0*/  @!P3 FMUL R140, R140, R140 ;  /* 0x0000008c8c8cb220 */ /* 0x002fe20000400000 */
[----:B------:R-:W-:Y:S01]  /*141c0*/  FSETP.GEU.AND P3, PT, R128, -126, PT ;  /* 0xc2fc00008000780b */ /* 0x000fe20003f6e000 */
[----:B------:R-:W-:Y:S01]  /*141d0*/  FADD R2, R3, R2 ;  /* 0x0000000203027221 */ /* 0x000fe20000000000 */
[----:B------:R-:W-:-:S03]  /*141e0*/  FADD R3, R28, R92 ;  /* 0x0000005c1c037221 */ /* 0x000fc60000000000 */
[----:B------:R-:W1:Y:S01]  /*141f0*/  MUFU.EX2 R125, R125 ;  /* 0x0000007d007d7308 */ /* 0x000e620000000800 */
[----:B--2---:R-:W-:Y:S01]  /*14200*/  @!P5 FMUL R124, R124, R124 ;  /* 0x0000007c7c7cd220 */ /* 0x004fe20000400000 */
[----:B------:R-:W-:Y:S01]  /*14210*/  FSETP.GEU.AND P5, PT, R116, -126, PT ;  /* 0xc2fc00007400780b */ /* 0x000fe20003fae000 */
[----:B------:R-:W-:-:S02]  /*14220*/  FADD R14, R4, R2 ;  /* 0x00000002040e7221 */ /* 0x000fc40000000000 */
[----:B------:R-:W-:-:S03]  /*14230*/  FADD R2, R60, R124 ;  /* 0x0000007c3c027221 */ /* 0x000fc60000000000 */
[----:B------:R-:W-:Y:S01]  /*14240*/  @!P3 FMUL R128, R128, 0.5 ;  /* 0x3f0000008080b820 */ /* 0x000fe20000400000 */
[----:B---3--:R-:W-:Y:S01]  /*14250*/  @!P6 FMUL R113, R113, R113 ;  /* 0x000000717171e220 */ /* 0x008fe20000400000 */
[----:B------:R-:W-:Y:S01]  /*14260*/  FSETP.GEU.AND P6, PT, R141, -126, PT ;  /* 0xc2fc00008d00780b */ /* 0x000fe20003fce000 */
[----:B------:R-:W-:-:S01]  /*14270*/  FADD R4, R3, R2 ;  /* 0x0000000203047221 */ /* 0x000fc20000000000 */
[----:B------:R-:W-:Y:S01]  /*14280*/  FADD R3, R44, R108 ;  /* 0x0000006c2c037221 */ /* 0x000fe20000000000 */
[----:B------:R-:W-:-:S01]  /*14290*/  FADD R2, R76, R140 ;  /* 0x0000008c4c027221 */ /* 0x000fc20000000000 */
[----:B------:R-:W2:Y:S01]  /*142a0*/  MUFU.EX2 R128, R128 ;  /* 0x0000008000807308 */ /* 0x000ea20000000800 */
[----:B------:R-:W-:Y:S01]  /*142b0*/  @!P5 FMUL R116, R116, 0.5 ;  /* 0x3f0000007474d820 */ /* 0x000fe20000400000 */
[----:B-1----:R-:W-:Y:S01]  /*142c0*/  @!P4 FMUL R125, R125, R125 ;  /* 0x0000007d7d7dc220 */ /* 0x002fe20000400000 */
[----:B------:R-:W-:Y:S01]  /*142d0*/  FSETP.GEU.AND P4, PT, R129, -126, PT ;  /* 0xc2fc00008100780b */ /* 0x000fe20003f8e000 */
[----:B------:R-:W-:Y:S01]  /*142e0*/  FADD R2, R3, R2 ;  /* 0x0000000203027221 */ /* 0x000fe20000000000 */
[----:B------:R-:W-:-:S03]  /*142f0*/  FADD R3, R29, R93 ;  /* 0x0000005d1d037221 */ /* 0x000fc60000000000 */
[----:B------:R-:W1:Y:S01]  /*14300*/  MUFU.EX2 R116, R116 ;  /* 0x0000007400747308 */ /* 0x000e620000000800 */
[----:B------:R-:W-:Y:S01]  /*14310*/  @!P6 FMUL R141, R141, 0.5 ;  /* 0x3f0000008d8de820 */ /* 0x000fe20000400000 */
[----:B------:R-:W-:Y:S01]  /*14320*/  FADD R13, R4, R2 ;  /* 0x00000002040d7221 */ /* 0x000fe20000000000 */
[----:B------:R-:W-:-:S04]  /*14330*/  FADD R2, R61, R125 ;  /* 0x0000007d3d027221 */ /* 0x000fc80000000000 */
[----:B------:R-:W-:Y:S01]  /*14340*/  FADD R4, R3, R2 ;  /* 0x0000000203047221 */ /* 0x000fe20000000000 */
[----:B------:R-:W3:Y:S01]  /*14350*/  MUFU.EX2 R141, R141 ;  /* 0x0000008d008d7308 */ /* 0x000ee20000000800 */
[----:B------:R-:W-:Y:S01]  /*14360*/  @!P4 FMUL R129, R129, 0.5 ;  /* 0x3f0000008181c820 */ /* 0x000fe20000400000 */
[----:B--2---:R-:W-:Y:S01]  /*14370*/  @!P3 FMUL R128, R128, R128 ;  /* 0x000000808080b220 */ /* 0x004fe20000400000 */
[----:B------:R-:W-:Y:S01]  /*14380*/  FSETP.GEU.AND P3, PT, R145, -126, PT ;  /* 0xc2fc00009100780b */ /* 0x000fe20003f6e000 */
[----:B------:R-:W-:-:S04]  /*14390*/  FADD R3, R45, R109 ;  /* 0x0000006d2d037221 */ /* 0x000fc80000000000 */
[----:B------:R-:W2:Y:S01]  /*143a0*/  MUFU.EX2 R129, R129 ;  /* 0x0000008100817308 */ /* 0x000ea20000000800 */
[----:B-1----:R-:W-:Y:S01]  /*143b0*/  @!P5 FMUL R116, R116, R116 ;  /* 0x000000747474d220 */ /* 0x002fe20000400000 */
[----:B------:R-:W-:-:S06]  /*143c0*/  FSETP.GEU.AND P5, PT, R144, -126, PT ;  /* 0xc2fc00009000780b */ /* 0x000fcc0003fae000 */
[----:B------:R-:W-:Y:S01]  /*143d0*/  @!P3 FMUL R145, R145, 0.5 ;  /* 0x3f0000009191b820 */ /* 0x000fe20000400000 */
[----:B---3--:R-:W-:Y:S01]  /*143e0*/  @!P6 FMUL R141, R141, R141 ;  /* 0x0000008d8d8de220 */ /* 0x008fe20000400000 */
[----:B------:R-:W-:-:S03]  /*143f0*/  FSETP.GEU.AND P6, PT, R132, -126, PT ;  /* 0xc2fc00008400780b */ /* 0x000fc60003fce000 */
[----:B------:R-:W-:Y:S01]  /*14400*/  FADD R2, R77, R141 ;  /* 0x0000008d4d027221 */ /* 0x000fe20000000000 */
[----:B------:R-:W1:Y:S01]  /*14410*/  MUFU.EX2 R145, R145 ;  /* 0x0000009100917308 */ /* 0x000e620000000800 */
[----:B------:R-:W-:Y:S01]  /*14420*/  @!P5 FMUL R144, R144, 0.5 ;  /* 0x3f0000009090d820 */ /* 0x000fe20000400000 */
[----:B--2---:R-:W-:Y:S01]  /*14430*/  @!P4 FMUL R129, R129, R129 ;  /* 0x000000818181c220 */ /* 0x004fe20000400000 */
[----:B------:R-:W-:Y:S01]  /*14440*/  FSETP.GEU.AND P4, PT, R148, -126, PT ;  /* 0xc2fc00009400780b */ /* 0x000fe20003f8e000 */
[----:B------:R-:W-:Y:S01]  /*14450*/  FADD R2, R3, R2 ;  /* 0x0000000203027221 */ /* 0x000fe20000000000 */
[----:B------:R-:W-:-:S03]  /*14460*/  FADD R3, R32, R96 ;  /* 0x0000006020037221 */ /* 0x000fc60000000000 */
[----:B------:R-:W2:Y:S01]  /*14470*/  MUFU.EX2 R144, R144 ;  /* 0x0000009000907308 */ /* 0x000ea20000000800 */
[----:B------:R-:W-:Y:S01]  /*14480*/  @!P6 FMUL R132, R132, 0.5 ;  /* 0x3f0000008484e820 */ /* 0x000fe20000400000 */
[----:B------:R-:W-:Y:S01]  /*14490*/  FADD R12, R4, R2 ;  /* 0x00000002040c7221 */ /* 0x000fe20000000000 */
[----:B------:R-:W-:-:S04]  /*144a0*/  FADD R2, R64, R128 ;  /* 0x0000008040027221 */ /* 0x000fc80000000000 */
[----:B------:R-:W-:Y:S01]  /*144b0*/  FADD R4, R3, R2 ;  /* 0x0000000203047221 */ /* 0x000fe20000000000 */
[----:B------:R-:W3:Y:S01]  /*144c0*/  MUFU.EX2 R132, R132 ;  /* 0x0000008400847308 */ /* 0x000ee20000000800 */
[----:B------:R-:W-:Y:S01]  /*144d0*/  @!P4 FMUL R148, R148, 0.5 ;  /* 0x3f0000009494c820 */ /* 0x000fe20000400000 */
[----:B-1----:R-:W-:Y:S01]  /*144e0*/  @!P3 FMUL R145, R145, R145 ;  /* 0x000000919191b220 */ /* 0x002fe20000400000 */
[----:B------:R-:W-:Y:S01]  /*144f0*/  FSETP.GEU.AND P3, PT, R133, -126, PT ;  /* 0xc2fc00008500780b */ /* 0x000fe20003f6e000 */
[----:B------:R-:W-:-:S04]  /*14500*/  FADD R3, R48, R112 ;  /* 0x0000007030037221 */ /* 0x000fc80000000000 */
[----:B------:R-:W1:Y:S01]  /*14510*/  MUFU.EX2 R148, R148 ;  /* 0x0000009400947308 */ /* 0x000e620000000800 */
[----:B--2---:R-:W-:Y:S01]  /*14520*/  @!P5 FMUL R144, R144, R144 ;  /* 0x000000909090d220 */ /* 0x004fe20000400000 */
[----:B------:R-:W-:-:S03]  /*14530*/  FSETP.GEU.AND P5, PT, R85, -126, PT ;  /* 0xc2fc00005500780b */ /* 0x000fc60003fae000 */
[----:B------:R-:W-:-:S03]  /*14540*/  FADD R2, R80, R144 ;  /* 0x0000009050027221 */ /* 0x000fc60000000000 */
[----:B------:R-:W-:Y:S01]  /*14550*/  @!P3 FMUL R133, R133, 0.5 ;  /* 0x3f0000008585b820 */ /* 0x000fe20000400000 */
[----:B---3--:R-:W-:Y:S01]  /*14560*/  @!P6 FMUL R132, R132, R132 ;  /* 0x000000848484e220 */ /* 0x008fe20000400000 */
[----:B------:R-:W-:Y:S01]  /*14570*/  FSETP.GEU.AND P6, PT, R117, -126, PT ;  /* 0xc2fc00007500780b */ /* 0x000fe20003fce000 */
[----:B------:R-:W-:-:S01]  /*14580*/  FADD R2, R3, R2 ;  /* 0x0000000203027221 */ /* 0x000fc20000000000 */
[----:B------:R-:W-:Y:S02]  /*14590*/  FADD R3, R33, R97 ;  /* 0x0000006121037221 */ /* 0x000fe40000000000 */
[----:B------:R-:W2:Y:S01]  /*145a0*/  MUFU.EX2 R133, R133 ;  /* 0x0000008500857308 */ /* 0x000ea20000000800 */
[----:B------:R-:W-:-:S01]  /*145b0*/  FADD R11, R4, R2 ;  /* 0x00000002040b7221 */ /* 0x000fc20000000000 */
[----:B------:R-:W-:Y:S01]  /*145c0*/  FADD R2, R65, R129 ;  /* 0x0000008141027221 */ /* 0x000fe20000000000 */
[----:B-1----:R-:W-:Y:S01]  /*145d0*/  @!P4 FMUL R148, R148, R148 ;  /* 0x000000949494c220 */ /* 0x002fe20000400000 */
[----:B------:R-:W-:Y:S01]  /*145e0*/  FSETP.GEU.AND P4, PT, R0, -126, PT ;  /* 0xc2fc00000000780b */ /* 0x000fe20003f8e000 */
[----:B------:R-:W-:Y:S01]  /*145f0*/  @!P5 FMUL R85, R85, 0.5 ;  /* 0x3f0000005555d820 */ /* 0x000fe20000400000 */
[----:B------:R-:W-:Y:S01]  /*14600*/  FADD R4, R3, R2 ;  /* 0x0000000203047221 */ /* 0x000fe20000000000 */
[----:B------:R-:W-:-:S01]  /*14610*/  FADD R3, R49, R113 ;  /* 0x0000007131037221 */ /* 0x000fc20000000000 */
[----:B------:R-:W-:Y:S01]  /*14620*/  FADD R2, R81, R145 ;  /* 0x0000009151027221 */ /* 0x000fe20000000000 */
[----:B------:R-:W-:-:S02]  /*14630*/  @!P6 FMUL R117, R117, 0.5 ;  /* 0x3f0000007575e820 */ /* 0x000fc40000400000 */
[----:B------:R-:W1:Y:S01]  /*14640*/  MUFU.EX2 R85, R85 ;  /* 0x0000005500557308 */ /* 0x000e620000000800 */
[----:B------:R-:W-:-:S01]  /*14650*/  FADD R2, R3, R2 ;  /* 0x0000000203027221 */ /* 0x000fc20000000000 */
[----:B------:R-:W-:-:S03]  /*14660*/  FADD R3, R36, R100 ;  /* 0x0000006424037221 */ /* 0x000fc60000000000 */
[----:B------:R-:W-:Y:S01]  /*14670*/  FADD R9, R4, R2 ;  /* 0x0000000204097221 */ /* 0x000fe20000000000 */
[----:B------:R-:W-:Y:S01]  /*14680*/  @!P4 FMUL R0, R0, 0.5 ;  /* 0x3f0000000000c820 */ /* 0x000fe20000400000 */
[----:B------:R-:W-:Y:S01]  /*14690*/  FADD R2, R68, R132 ;  /* 0x0000008444027221 */ /* 0x000fe20000000000 */
[----:B------:R-:W3:Y:S01]  /*146a0*/  MUFU.EX2 R117, R117 ;  /* 0x0000007500757308 */ /* 0x000ee20000000800 */
[----:B--2---:R-:W-:Y:S01]  /*146b0*/  @!P3 FMUL R133, R133, R133 ;  /* 0x000000858585b220 */ /* 0x004fe20000400000 */
[----:B------:R-:W-:Y:S01]  /*146c0*/  FADD R4, R15, R11 ;  /* 0x0000000b0f047221 */ /* 0x000fe20000000000 */
[----:B------:R-:W-:-:S01]  /*146d0*/  FADD R3, R3, R2 ;  /* 0x0000000203037221 */ /* 0x000fc20000000000 */
[----:B------:R-:W-:Y:S01]  /*146e0*/  FADD R2, R52, R116 ;  /* 0x0000007434027221 */ /* 0x000fe20000000000 */
[----:B------:R-:W-:-:S03]  /*146f0*/  FADD R9, R14, R9 ;  /* 0x000000090e097221 */ /* 0x000fc60000000000 */
[----:B------:R2:W4:Y:S01]  /*14700*/  MUFU.EX2 R21, R0 ;  /* 0x0000000000157308 */ /* 0x0005220000000800 */
[----:B-1----:R-:W-:Y:S01]  /*14710*/  @!P5 FMUL R85, R85, R85 ;  /* 0x000000555555d220 */ /* 0x002fe20000400000 */
[----:B--2---:R-:W-:Y:S01]  /*14720*/  FADD R0, R84, R148 ;  /* 0x0000009454007221 */ /* 0x004fe20000000000 */
[----:B---3--:R-:W-:-:S03]  /*14730*/  @!P6 FMUL R117, R117, R117 ;  /* 0x000000757575e220 */ /* 0x008fc60000400000 */
[----:B------:R-:W-:Y:S01]  /*14740*/  FADD R0, R2, R0 ;  /* 0x0000000002007221 */ /* 0x000fe20000000000 */
[----:B------:R-:W-:-:S03]  /*14750*/  FADD R2, R37, R101 ;  /* 0x0000006525027221 */ /* 0x000fc60000000000 */
[----:B------:R-:W-:Y:S01]  /*14760*/  FADD R10, R3, R0 ;  /* 0x00000000030a7221 */ /* 0x000fe20000000000 */
[----:B------:R-:W-:-:S01]  /*14770*/  FADD R0, R69, R133 ;  /* 0x0000008545007221 */ /* 0x000fc20000000000 */
[----:B----4-:R-:W-:-:S03]  /*14780*/  @!P4 FMUL R21, R21, R21 ;  /* 0x000000151515c220 */ /* 0x010fc60000400000 */
[----:B------:R-:W-:Y:S01]  /*14790*/  FADD R3, R2, R0 ;  /* 0x0000000002037221 */ /* 0x000fe20000000000 */
[----:B------:R-:W-:-:S01]  /*147a0*/  FADD R2, R53, R117 ;  /* 0x0000007535027221 */ /* 0x000fc20000000000 */
[----:B------:R-:W-:-:S04]  /*147b0*/  FADD R0, R85, R21 ;  /* 0x0000001555007221 */ /* 0x000fc80000000000 */
[----:B------:R-:W-:Y:S01]  /*147c0*/  FADD R0, R2, R0 ;  /* 0x0000000002007221 */ /* 0x000fe20000000000 */
[----:B------:R-:W-:-:S03]  /*147d0*/  FMNMX R2, R26, R16, !PT ;  /* 0x000000101a027209 */ /* 0x000fc60007800000 */
[----:B------:R-:W-:Y:S01]  /*147e0*/  FADD R5, R3, R0 ;  /* 0x0000000003057221 */ /* 0x000fe20000000000 */
[----:B------:R-:W-:Y:S01]  /*147f0*/  FMNMX R2, R27, R2, !PT ;  /* 0x000000021b027209 */ /* 0x000fe20007800000 */
[----:B------:R-:W-:Y:S02]  /*14800*/  FMUL R0, R17, UR5 ;  /* 0x0000000511007c20 */ /* 0x000fe40008400000 */
[----:B------:R-:W-:-:S01]  /*14810*/  FADD R5, R12, R5 ;  /* 0x000000050c057221 */ /* 0x000fc20000000000 */
[----:B------:R-:W-:Y:S02]  /*14820*/  FMNMX R2, R30, R2, !PT ;  /* 0x000000021e027209 */ /* 0x000fe40007800000 */
[----:B------:R-:W-:Y:S02]  /*14830*/  FSETP.GEU.AND P3, PT, R0, -126, PT ;  /* 0xc2fc00000000780b */ /* 0x000fe40003f6e000 */
[----:B------:R-:W-:-:S04]  /*14840*/  FMNMX R2, R31, R2, !PT ;  /* 0x000000021f027209 */ /* 0x000fc80007800000 */
[----:B------:R-:W-:-:S04]  /*14850*/  FMNMX R2, R34, R2, !PT ;  /* 0x0000000222027209 */ /* 0x000fc80007800000 */
[----:B------:R-:W-:-:S03]  /*14860*/  FMNMX R2, R35, R2, !PT ;  /* 0x0000000223027209 */ /* 0x000fc60007800000 */
[----:B------:R-:W-:Y:S01]  /*14870*/  @!P3 FMUL R0, R0, 0.5 ;  /* 0x3f0000000000b820 */ /* 0x000fe20000400000 */
[----:B------:R-:W-:-:S04]  /*14880*/  FMNMX R2, R38, R2, !PT ;  /* 0x0000000226027209 */ /* 0x000fc80007800000 */
[----:B------:R-:W-:Y:S01]  /*14890*/  FMNMX R2, R39, R2, !PT ;  /* 0x0000000227027209 */ /* 0x000fe20007800000 */
[----:B------:R-:W1:Y:S03]  /*148a0*/  MUFU.EX2 R0, R0 ;  /* 0x0000000000007308 */ /* 0x000e660000000800 */
[----:B------:R-:W-:-:S04]  /*148b0*/  FMNMX R2, R42, R2, !PT ;  /* 0x000000022a027209 */ /* 0x000fc80007800000 */
[----:B------:R-:W-:-:S04]  /*148c0*/  FMNMX R2, R43, R2, !PT ;  /* 0x000000022b027209 */ /* 0x000fc80007800000 */
[----:B------:R-:W-:-:S04]  /*148d0*/  FMNMX R2, R46, R2, !PT ;  /* 0x000000022e027209 */ /* 0x000fc80007800000 */
[----:B------:R-:W-:Y:S01]  /*148e0*/  FMNMX R2, R47, R2, !PT ;  /* 0x000000022f027209 */ /* 0x000fe20007800000 */
[----:B-1----:R-:W-:-:S03]  /*148f0*/  @!P3 FMUL R0, R0, R0 ;  /* 0x000000000000b220 */ /* 0x002fc60000400000 */
[----:B------:R-:W-:Y:S01]  /*14900*/  FMNMX R2, R50, R2, !PT ;  /* 0x0000000232027209 */ /* 0x000fe20007800000 */
[-C--:B------:R-:W-:Y:S01]  /*14910*/  FMUL R227, R227, R0.reuse ;  /* 0x00000000e3e37220 */ /* 0x080fe20000400000 */
[----:B------:R-:W-:Y:S02]  /*14920*/  FMUL R226, R226, R0 ;  /* 0x00000000e2e27220 */ /* 0x000fe40000400000 */
[----:B------:R-:W-:Y:S01]  /*14930*/  FMNMX R2, R51, R2, !PT ;  /* 0x0000000233027209 */ /* 0x000fe20007800000 */
[-C--:B------:R-:W-:Y:S01]  /*14940*/  FMUL R225, R225, R0.reuse ;  /* 0x00000000e1e17220 */ /* 0x080fe20000400000 */
[-C--:B-----5:R-:W-:Y:S01]  /*14950*/  FMUL R224, R224, R0.reuse ;  /* 0x00000000e0e07220 */ /* 0x0a0fe20000400000 */
[----:B------:R-:W-:Y:S01]  /*14960*/  FMUL R223, R223, R0 ;  /* 0x00000000dfdf7220 */ /* 0x000fe20000400000 */
[----:B------:R-:W-:Y:S01]  /*14970*/  FMNMX R2, R54, R2, !PT ;  /* 0x0000000236027209 */ /* 0x000fe20007800000 */
[----:B------:R-:W-:Y:S01]  /*14980*/  STL [R1+0x200], R227 ;  /* 0x000200e301007387 */ /* 0x000fe20000100800 */
[-C--:B------:R-:W-:Y:S01]  /*14990*/  FMUL R222, R222, R0.reuse ;  /* 0x00000000dede7220 */ /* 0x080fe20000400000 */
        /* <DEDUP_REMOVED lines=46> */
[----:B------:R1:W-:Y:S01]  /*14c80*/  STL [R1+0x260], R215 ;  /* 0x000260d701007387 */ /* 0x0003e20000100800 */
        /* <DEDUP_REMOVED lines=68> */
[----:B------:R-:W-:-:S02]  /*150d0*/  FMUL R18, R18, R0 ;  /* 0x0000000012127220 */ /* 0x000fc40000400000 */
[----:B------:R-:W-:Y:S01]  /*150e0*/  FMNMX R2, R114, R2, !PT ;  /* 0x0000000272027209 */ /* 0x000fe20007800000 */
[----:B------:R-:W-:Y:S03]  /*150f0*/  STL [R1+0x2f0], R184 ;  /* 0x0002f0b801007387 */ /* 0x000fe60000100800 */
        /* <DEDUP_REMOVED lines=49> */
[----:B-1----:R-:W5:Y:S04]  /*15410*/  LDL.LU R215, [R1] ;  /* 0x0000000001d77983 */ /* 0x002f680000300800 */
[----:B------:R-:W-:Y:S04]  /*15420*/  STL [R1+0x3e4], R20 ;  /* 0x0003e41401007387 */ /* 0x000fe80000100800 */
[----:B--2---:R-:W2:Y:S04]  /*15430*/  LDL.LU R214, [R1+0x4] ;  /* 0x0000040001d67983 */ /* 0x004ea80000300800 */
[----:B------:R-:W-:Y:S04]  /*15440*/  STL [R1+0x3f0], R19 ;  /* 0x0003f01301007387 */ /* 0x000fe80000100800 */
[----:B---3--:R-:W3:Y:S04]  /*15450*/  LDL.LU R213, [R1+0x10] ;  /* 0x0000100001d57983 */ /* 0x008ee80000300800 */
[----:B------:R-:W-:Y:S04]  /*15460*/  STL [R1+0x3f4], R18 ;  /* 0x0003f41201007387 */ /* 0x000fe80000100800 */
[----:B----4-:R-:W4:Y:S04]  /*15470*/  LDL.LU R212, [R1+0x14] ;  /* 0x0000140001d47983 */ /* 0x010f280000300800 */
[----:B-----5:R-:W5:Y:S04]  /*15480*/  LDL.LU R211, [R1+0x20] ;  /* 0x0000200001d37983 */ /* 0x020f680000300800 */
[----:B------:R-:W5:Y:S04]  /*15490*/  LDL.LU R210, [R1+0x24] ;  /* 0x0000240001d27983 */ /* 0x000f680000300800 */
[----:B------:R-:W5:Y:S04]  /*154a0*/  LDL.LU R209, [R1+0x30] ;  /* 0x0000300001d17983 */ /* 0x000f680000300800 */
[----:B------:R-:W5:Y:S04]  /*154b0*/  LDL.LU R208, [R1+0x34] ;  /* 0x0000340001d07983 */ /* 0x000f680000300800 */
[----:B------:R-:W5:Y:S04]  /*154c0*/  LDL.LU R195, [R1+0x40] ;  /* 0x0000400001c37983 */ /* 0x000f680000300800 */
[----:B------:R-:W5:Y:S04]  /*154d0*/  LDL.LU R194, [R1+0x44] ;  /* 0x0000440001c27983 */ /* 0x000f680000300800 */
[----:B------:R-:W5:Y:S04]  /*154e0*/  LDL.LU R193, [R1+0x50] ;  /* 0x0000500001c17983 */ /* 0x000f680000300800 */
[----:B------:R-:W5:Y:S04]  /*154f0*/  LDL.LU R192, [R1+0x54] ;  /* 0x0000540001c07983 */ /* 0x000f680000300800 */
[----:B------:R-:W1:Y:S04]  /*15500*/  SHFL.BFLY PT, R3, R2, 0x1, 0x1f ;  /* 0x0c201f0002037f89 */ /* 0x000e6800000e0000 */
[----:B------:R-:W5:Y:S04]  /*15510*/  LDL.LU R190, [R1+0x60] ;  /* 0x0000600001be7983 */ /* 0x000f680000300800 */
[----:B------:R-:W5:Y:S04]  /*15520*/  LDL.LU R189, [R1+0x64] ;  /* 0x0000640001bd7983 */ /* 0x000f680000300800 */
[----:B------:R-:W5:Y:S04]  /*15530*/  LDL.LU R188, [R1+0x70] ;  /* 0x0000700001bc7983 */ /* 0x000f680000300800 */
[----:B------:R-:W5:Y:S04]  /*15540*/  LDL.LU R187, [R1+0x74] ;  /* 0x0000740001bb7983 */ /* 0x000f680000300800 */
[----:B------:R-:W5:Y:S04]  /*15550*/  LDL.LU R186, [R1+0x80] ;  /* 0x0000800001ba7983 */ /* 0x000f680000300800 */
[----:B------:R-:W5:Y:S01]  /*15560*/  LDL.LU R185, [R1+0x84] ;  /* 0x0000840001b97983 */ /* 0x000f620000300800 */
[----:B-1----:R-:W-:Y:S01]  /*15570*/  FMNMX R2, R2, R3, !PT ;  /* 0x0000000302027209 */ /* 0x002fe20007800000 */
[----:B------:R-:W-:-:S02]  /*15580*/  FADD R3, R13, R10 ;  /* 0x0000000a0d037221 */ /* 0x000fc40000000000 */
[----:B------:R-:W5:Y:S02]  /*15590*/  LDL.LU R184, [R1+0x90] ;  /* 0x0000900001b87983 */ /* 0x000f640000300800 */
[----:B------:R-:W-:-:S01]  /*155a0*/  FADD R4, R4, R3 ;  /* 0x0000000304047221 */ /* 0x000fc20000000000 */
[----:B------:R-:W-:Y:S01]  /*155b0*/  FADD R3, R9, R5 ;  /* 0x0000000509037221 */ /* 0x000fe20000000000 */
[----:B------:R-:W5:Y:S03]  /*155c0*/  LDL.LU R183, [R1+0x94] ;  /* 0x0000940001b77983 */ /* 0x000f660000300800 */
[----:B------:R-:W-:-:S01]  /*155d0*/  FADD R3, R4, R3 ;  /* 0x0000000304037221 */ /* 0x000fc20000000000 */
[----:B------:R-:W5:Y:S04]  /*155e0*/  LDL.LU R182, [R1+0xa0] ;  /* 0x0000a00001b67983 */ /* 0x000f680000300800 */
        /* <DEDUP_REMOVED lines=27> */
[----:B-1----:R-:W-:-:S03]  /*157a0*/  FMNMX R72, R2, R72, !PT ;  /* 0x0000004802487209 */ /* 0x002fc60007800000 */
        /* <DEDUP_REMOVED lines=16> */
[----:B------:R-:W5:Y:S01]  /*158b0*/  LDL.LU R2, [R1+0x1f4] ;  /* 0x0001f40001027983 */ /* 0x000f620000300800 */
[-C--:B------:R-:W-:Y:S01]  /*158c0*/  FMUL R215, R215, R0.reuse ;  /* 0x00000000d7d77220 */ /* 0x080fe20000400000 */
[----:B--2---:R-:W-:-:S04]  /*158d0*/  FMUL R214, R214, R0 ;  /* 0x00000000d6d67220 */ /* 0x004fc80000400000 */
[----:B------:R-:W-:Y:S01]  /*158e0*/  STL [R1], R215 ;  /* 0x000000d701007387 */ /* 0x000fe20000100800 */
[----:B---3--:R-:W-:-:S03]  /*158f0*/  FMUL R213, R213, R0 ;  /* 0x00000000d5d57220 */ /* 0x008fc60000400000 */
[----:B------:R-:W-:Y:S01]  /*15900*/  STL [R1+0x4], R214 ;  /* 0x000004d601007387 */ /* 0x000fe20000100800 */
[----:B----4-:R-:W-:-:S03]  /*15910*/  FMUL R212, R212, R0 ;  /* 0x00000000d4d47220 */ /* 0x010fc60000400000 */
[----:B------:R-:W-:Y:S01]  /*15920*/  STL [R1+0x10], R213 ;  /* 0x000010d501007387 */ /* 0x000fe20000100800 */
[----:B-----5:R-:W-:-:S03]  /*15930*/  FMUL R211, R211, R0 ;  /* 0x00000000d3d37220 */ /* 0x020fc60000400000 */
[----:B------:R-:W-:Y:S01]  /*15940*/  STL [R1+0x14], R212 ;  /* 0x000014d401007387 */ /* 0x000fe20000100800 */
[----:B------:R-:W-:-:S03]  /*15950*/  FMUL R210, R210, R0 ;  /* 0x00000000d2d27220 */ /* 0x000fc60000400000 */
        /* <DEDUP_REMOVED lines=114> */
[----:B------:R-:W2:Y:S01]  /*16080*/  LDL.LU R231, [R1+0x208] ;  /* 0x0002080001e77983 */ /* 0x000ea20000300800 */
[----:B------:R-:W-:Y:S01]  /*16090*/  FSETP.NEU.AND P3, PT, R72, -INF , PT ;  /* 0xff8000004800780b */ /* 0x000fe20003f6d000 */
[----:B------:R-:W-:Y:S02]  /*160a0*/  FMUL R2, R2, R0 ;  /* 0x0000000002027220 */ /* 0x000fe40000400000 */
[----:B------:R-:W-:Y:S04]  /*160b0*/  STL [R1+0x1e4], R5 ;  /* 0x0001e40501007387 */ /* 0x000fe80000100800 */
[----:B------:R-:W3:Y:S04]  /*160c0*/  LDL.LU R230, [R1+0x20c] ;  /* 0x00020c0001e67983 */ /* 0x000ee80000300800 */
[----:B------:R-:W-:Y:S04]  /*160d0*/  STL [R1+0x1f0], R4 ;  /* 0x0001f00401007387 */ /* 0x000fe80000100800 */
[----:B------:R-:W4:Y:S04]  /*160e0*/  LDL.LU R229, [R1+0x218] ;  /* 0x0002180001e57983 */ /* 0x000f280000300800 */
[----:B------:R1:W-:Y:S01]  /*160f0*/  STL [R1+0x1f4], R2 ;  /* 0x0001f40201007387 */ /* 0x0003e20000100800 */
[----:B------:R-:W-:-:S03]  /*16100*/  FFMA R197, R0, R197, R3 ;  /* 0x000000c500c57223 */ /* 0x000fc60000000003 */
[----:B------:R-:W5:Y:S04]  /*16110*/  LDL.LU R228, [R1+0x21c] ;  /* 0x00021c0001e47983 */ /* 0x000f680000300800 */
[----:B------:R-:W5:Y:S01]  /*16120*/  LDL.LU R227, [R1+0x228] ;  /* 0x0002280001e37983 */ /* 0x000f620000300800 */
[----:B-1----:R-:W-:-:S03]  /*16130*/  FSEL R2, R72, RZ, P3 ;  /* 0x000000ff48027208 */ /* 0x002fc60001800000 */
[----:B------:R-:W5:Y:S02]  /*16140*/  LDL.LU R226, [R1+0x22c] ;  /* 0x00022c0001e27983 */ /* 0x000f640000300800 */
[----:B------:R-:W-:Y:S02]  /*16150*/  FMUL R0, R2, UR5 ;  /* 0x0000000502007c20 */ /* 0x000fe40008400000 */
[----:B------:R-:W5:Y:S02]  /*16160*/  LDL.LU R225, [R1+0x238] ;  /* 0x0002380001e17983 */ /* 0x000f640000300800 */
[----:B------:R-:W-:-:S01]  /*16170*/  FFMA R30, R30, UR5, -R0 ;  /* 0x000000051e1e7c23 */ /* 0x000fc20008000800 */
[--C-:B------:R-:W-:Y:S01]  /*16180*/  FFMA R27, R27, UR5, -R0.reuse ;  /* 0x000000051b1b7c23 */ /* 0x100fe20008000800 */
[----:B------:R-:W-:-:S01]  /*16190*/  FFMA R26, R26, UR5, -R0 ;  /* 0x000000051a1a7c23 */ /* 0x000fc20008000800 */
[--C-:B------:R-:W-:Y:S01]  /*161a0*/  FFMA R31, R31, UR5, -R0.reuse ;  /* 0x000000051f1f7c23 */ /* 0x100fe20008000800 */
[----:B------:R-:W-:-:S01]  /*161b0*/  FFMA R38, R38, UR5, -R0 ;  /* 0x0000000526267c23 */ /* 0x000fc20008000800 */
[----:B------:R-:W-:Y:S01]  /*161c0*/  FSETP.GEU.AND P3, PT, R30, -126, PT ;  /* 0xc2fc00001e00780b */ /* 0x000fe20003f6e000 */
[----:B------:R-:W-:-:S01]  /*161d0*/  FFMA R35, R35, UR5, -R0 ;  /* 0x0000000523237c23 */ /* 0x000fc20008000800 */
[----:B------:R-:W-:Y:S01]  /*161e0*/  FSETP.GEU.AND P6, PT, R27, -126, PT ;  /* 0xc2fc00001b00780b */ /* 0x000fe20003fce000 */
[----:B------:R-:W-:-:S01]  /*161f0*/  FFMA R34, R34, UR5, -R0 ;  /* 0x0000000522227c23 */ /* 0x000fc20008000800 */
[----:B------:R-:W-:Y:S01]  /*16200*/  FSETP.GEU.AND P5, PT, R26, -126, PT ;  /* 0xc2fc00001a00780b */ /* 0x000fe20003fae000 */
[----:B------:R-:W-:-:S01]  /*16210*/  FFMA R39, R39, UR5, -R0 ;  /* 0x0000000527277c23 */ /* 0x000fc20008000800 */
[----:B------:R-:W-:Y:S01]  /*16220*/  FSETP.GEU.AND P4, PT, R31, -126, PT ;  /* 0xc2fc00001f00780b */ /* 0x000fe20003f8e000 */
[----:B------:R-:W-:-:S01]  /*16230*/  FFMA R46, R46, UR5, -R0 ;  /* 0x000000052e2e7c23 */ /* 0x000fc20008000800 */
[--C-:B------:R-:W-:Y:S01]  /*16240*/  FFMA R43, R43, UR5, -R0.reuse ;  /* 0x000000052b2b7c23 */ /* 0x100fe20008000800 */
[----:B------:R-:W-:-:S01]  /*16250*/  FFMA R42, R42, UR5, -R0 ;  /* 0x000000052a2a7c23 */ /* 0x000fc20008000800 */
[--C-:B------:R-:W-:Y:S01]  /*16260*/  FFMA R47, R47, UR5, -R0.reuse ;  /* 0x000000052f2f7c23 */ /* 0x100fe20008000800 */
[----:B------:R-:W-:-:S01]  /*16270*/  FFMA R54, R54, UR5, -R0 ;  /* 0x0000000536367c23 */ /* 0x000fc20008000800 */
[--C-:B------:R-:W-:Y:S01]  /*16280*/  FFMA R51, R51, UR5, -R0.reuse ;  /* 0x0000000533337c23 */ /* 0x100fe20008000800 */
[----:B------:R-:W-:Y:S01]  /*16290*/  @!P3 FMUL R30, R30, 0.5 ;  /* 0x3f0000001e1eb820 */ /* 0x000fe20000400000 */
[--C-:B------:R-:W-:Y:S01]  /*162a0*/  FFMA R50, R50, UR5, -R0.reuse ;  /* 0x0000000532327c23 */ /* 0x100fe20008000800 */
[----:B------:R-:W-:Y:S01]  /*162b0*/  @!P6 FMUL R27, R27, 0.5 ;  /* 0x3f0000001b1be820 */ /* 0x000fe20000400000 */
[--C-:B------:R-:W-:Y:S01]  /*162c0*/  FFMA R55, R55, UR5, -R0.reuse ;  /* 0x0000000537377c23 */ /* 0x100fe20008000800 */
[----:B------:R-:W-:Y:S01]  /*162d0*/  @!P5 FMUL R26, R26, 0.5 ;  /* 0x3f0000001a1ad820 */ /* 0x000fe20000400000 */
[--C-:B------:R-:W-:Y:S01]  /*162e0*/  FFMA R62, R62, UR5, -R0.reuse ;  /* 0x000000053e3e7c23 */ /* 0x100fe20008000800 */
[----:B------:R-:W-:Y:S01]  /*162f0*/  @!P4 FMUL R31, R31, 0.5 ;  /* 0x3f0000001f1fc820 */ /* 0x000fe20000400000 */
[----:B------:R-:W1:Y:S01]  /*16300*/  MUFU.EX2 R30, R30 ;  /* 0x0000001e001e7308 */ /* 0x000e620000000800 */
[----:B------:R-:W-:-:S01]  /*16310*/  FFMA R59, R59, UR5, -R0 ;  /* 0x000000053b3b7c23 */ /* 0x000fc20008000800 */
[--C-:B------:R-:W-:Y:S01]  /*16320*/  FFMA R58, R58, UR5, -R0.reuse ;  /* 0x000000053a3a7c23 */ /* 0x100fe20008000800 */
[----:B------:R-:W-:-:S01]  /*16330*/  FFMA R63, R63, UR5, -R0 ;  /* 0x000000053f3f7c23 */ /* 0x000fc20008000800 */
[--C-:B------:R-:W-:Y:S01]  /*16340*/  FFMA R70, R70, UR5, -R0.reuse ;  /* 0x0000000546467c23 */ /* 0x100fe20008000800 */
[----:B------:R-:W-:-:S01]  /*16350*/  FFMA R67, R67, UR5, -R0 ;  /* 0x0000000543437c23 */ /* 0x000fc20008000800 */
[--C-:B------:R-:W-:Y:S01]  /*16360*/  FFMA R66, R66, UR5, -R0.reuse ;  /* 0x0000000542427c23 */ /* 0x100fe20008000800 */
[----:B------:R-:W-:-:S01]  /*16370*/  FFMA R71, R71, UR5, -R0 ;  /* 0x0000000547477c23 */ /* 0x000fc20008000800 */
        /* <DEDUP_REMOVED lines=16> */
[----:B------:R-:W1:Y:S02]  /*16480*/  MUFU.EX2 R31, R31 ;  /* 0x0000001f001f7308 */ /* 0x000e640000000800 */
[----:B-1----:R-:W-:Y:S01]  /*16490*/  @!P3 FMUL R30, R30, R30 ;  /* 0x0000001e1e1eb220 */ /* 0x002fe20000400000 */
[----:B------:R-:W-:Y:S01]  /*164a0*/  FSETP.GEU.AND P3, PT, R38, -126, PT ;  /* 0xc2fc00002600780b */ /* 0x000fe20003f6e000 */
[----:B------:R-:W-:Y:S01]  /*164b0*/  @!P6 FMUL R27, R27, R27 ;  /* 0x0000001b1b1be220 */ /* 0x000fe20000400000 */
[----:B------:R-:W-:Y:S01]  /*164c0*/  FSETP.GEU.AND P6, PT, R35, -126, PT ;  /* 0xc2fc00002300780b */ /* 0x000fe20003fce000 */
[----:B------:R-:W-:-:S01]  /*164d0*/  FFMA R99, R99, UR5, -R0 ;  /* 0x0000000563637c23 */ /* 0x000fc20008000800 */
[--C-:B------:R-:W-:Y:S01]  /*164e0*/  FFMA R106, R106, UR5, -R0.reuse ;  /* 0x000000056a6a7c23 */ /* 0x100fe20008000800 */
[----:B------:R-:W-:-:S01]  /*164f0*/  FFMA R111, R111, UR5, -R0 ;  /* 0x000000056f6f7c23 */ /* 0x000fc20008000800 */
[--C-:B------:R-:W-:Y:S01]  /*16500*/  FFMA R110, R110, UR5, -R0.reuse ;  /* 0x000000056e6e7c23 */ /* 0x100fe20008000800 */
[----:B------:R-:W-:Y:S01]  /*16510*/  @!P5 FMUL R26, R26, R26 ;  /* 0x0000001a1a1ad220 */ /* 0x000fe20000400000 */
[----:B------:R-:W-:Y:S01]  /*16520*/  FSETP.GEU.AND P5, PT, R34, -126, PT ;  /* 0xc2fc00002200780b */ /* 0x000fe20003fae000 */
[----:B------:R-:W-:-:S01]  /*16530*/  FFMA R107, R107, UR5, -R0 ;  /* 0x000000056b6b7c23 */ /* 0x000fc20008000800 */
[--C-:B------:R-:W-:Y:S01]  /*16540*/  FFMA R114, R114, UR5, -R0.reuse ;  /* 0x0000000572727c23 */ /* 0x100fe20008000800 */
[----:B------:R-:W-:-:S01]  /*16550*/  FFMA R17, R138, UR5, -R0 ;  /* 0x000000058a117c23 */ /* 0x000fc20008000800 */
[--C-:B------:R-:W-:Y:S01]  /*16560*/  FFMA R122, R122, UR5, -R0.reuse ;  /* 0x000000057a7a7c23 */ /* 0x100fe20008000800 */
[----:B------:R-:W-:-:S01]  /*16570*/  FFMA R115, R115, UR5, -R0 ;  /* 0x0000000573737c23 */ /* 0x000fc20008000800 */
[--C-:B------:R-:W-:Y:S01]  /*16580*/  FFMA R20, R118, UR5, -R0.reuse ;  /* 0x0000000576147c23 */ /* 0x100fe20008000800 */
[----:B------:R-:W-:Y:S01]  /*16590*/  @!P4 FMUL R31, R31, R31 ;  /* 0x0000001f1f1fc220 */ /* 0x000fe20000400000 */
[----:B------:R-:W-:Y:S01]  /*165a0*/  FSETP.GEU.AND P4, PT, R39, -126, PT ;  /* 0xc2fc00002700780b */ /* 0x000fe20003f8e000 */
[----:B------:R-:W-:Y:S01]  /*165b0*/  @!P3 FMUL R38, R38, 0.5 ;  /* 0x3f0000002626b820 */ /* 0x000fe20000400000 */
[----:B------:R-:W-:Y:S01]  /*165c0*/  @!P6 FMUL R35, R35, 0.5 ;  /* 0x3f0000002323e820 */ /* 0x000fe20000400000 */
[----:B------:R-:W-:-:S01]  /*165d0*/  FFMA R139, R139, UR5, -R0 ;  /* 0x000000058b8b7c23 */ /* 0x000fc20008000800 */
[----:B------:R-:W5:Y:S01]  /*165e0*/  LDL.LU R224, [R1+0x23c] ;  /* 0x00023c0001e07983 */ /* 0x000f620000300800 */
[----:B------:R-:W-:-:S02]  /*165f0*/  @!P5 FMUL R34, R34, 0.5 ;  /* 0x3f0000002222d820 */ /* 0x000fc40000400000 */
[----:B------:R-:W1:Y:S01]  /*16600*/  MUFU.EX2 R38, R38 ;  /* 0x0000002600267308 */ /* 0x000e620000000800 */
[----:B------:R-:W-:-:S01]  /*16610*/  FADD R149, -R2, R16 ;  /* 0x0000001002957221 */ /* 0x000fc20000000100 */
[--C-:B------:R-:W-:Y:S01]  /*16620*/  FFMA R18, R126, UR5, -R0.reuse ;  /* 0x000000057e127c23 */ /* 0x100fe20008000800 */
[----:B------:R-:W5:Y:S03]  /*16630*/  LDL.LU R223, [R1+0x248] ;  /* 0x0002480001df7983 */ /* 0x000f660000300800 */
[----:B------:R-:W-:Y:S02]  /*16640*/  @!P4 FMUL R39, R39, 0.5 ;  /* 0x3f0000002727c820 */ /* 0x000fe40000400000 */
[----:B------:R-:W1:Y:S08]  /*16650*/  MUFU.EX2 R35, R35 ;  /* 0x0000002300237308 */ /* 0x000e700000000800 */
[----:B------:R-:W1:Y:S02]  /*16660*/  MUFU.EX2 R34, R34 ;  /* 0x0000002200227308 */ /* 0x000e640000000800 */
[----:B-1----:R-:W-:Y:S01]  /*16670*/  @!P3 FMUL R38, R38, R38 ;  /* 0x000000262626b220 */ /* 0x002fe20000400000 */
[--C-:B------:R-:W-:Y:S01]  /*16680*/  FFMA R19, R123, UR5, -R0.reuse ;  /* 0x000000057b137c23 */ /* 0x100fe20008000800 */
[----:B------:R-:W-:-:S01]  /*16690*/  FFMA R16, R127, UR5, -R0 ;  /* 0x000000057f107c23 */ /* 0x000fc20008000800 */
[----:B------:R-:W5:Y:S03]  /*166a0*/  LDL.LU R222, [R1+0x24c] ;  /* 0x00024c0001de7983 */ /* 0x000f660000300800 */
[----:B------:R-:W1:Y:S01]  /*166b0*/  MUFU.EX2 R39, R39 ;  /* 0x0000002700277308 */ /* 0x000e620000000800 */
[----:B------:R-:W-:Y:S01]  /*166c0*/  FSETP.GEU.AND P3, PT, R46, -126, PT ;  /* 0xc2fc00002e00780b */ /* 0x000fe20003f6e000 */
[----:B------:R-:W-:Y:S01]  /*166d0*/  @!P6 FMUL R35, R35, R35 ;  /* 0x000000232323e220 */ /* 0x000fe20000400000 */
[----:B------:R-:W-:Y:S01]  /*166e0*/  FSETP.GEU.AND P6, PT, R43, -126, PT ;  /* 0xc2fc00002b00780b */ /* 0x000fe20003fce000 */
[----:B------:R-:W5:Y:S04]  /*166f0*/  LDL.LU R221, [R1+0x258] ;  /* 0x0002580001dd7983 */ /* 0x000f680000300800 */
[----:B------:R-:W5:Y:S01]  /*16700*/  LDL.LU R220, [R1+0x25c] ;  /* 0x00025c0001dc7983 */ /* 0x000f620000300800 */
[----:B------:R-:W-:Y:S01]  /*16710*/  @!P5 FMUL R34, R34, R34 ;  /* 0x000000222222d220 */ /* 0x000fe20000400000 */
[----:B------:R-:W-:-:S02]  /*16720*/  FSETP.GEU.AND P5, PT, R42, -126, PT ;  /* 0xc2fc00002a00780b */ /* 0x000fc40003fae000 */
[----:B------:R-:W5:Y:S01]  /*16730*/  LDL.LU R219, [R1+0x268] ;  /* 0x0002680001db7983 */ /* 0x000f620000300800 */
[----:B-1----:R-:W-:Y:S01]  /*16740*/  @!P4 FMUL R39, R39, R39 ;  /* 0x000000272727c220 */ /* 0x002fe20000400000 */
[----:B------:R-:W-:Y:S01]  /*16750*/  FSETP.GEU.AND P4, PT, R47, -126, PT ;  /* 0xc2fc00002f00780b */ /* 0x000fe20003f8e000 */
[----:B------:R-:W-:Y:S01]  /*16760*/  @!P3 FMUL R46, R46, 0.5 ;  /* 0x3f0000002e2eb820 */ /* 0x000fe20000400000 */
[----:B------:R-:W-:Y:S01]  /*16770*/  @!P6 FMUL R43, R43, 0.5 ;  /* 0x3f0000002b2be820 */ /* 0x000fe20000400000 */
[----:B------:R-:W5:Y:S06]  /*16780*/  LDL.LU R218, [R1+0x26c] ;  /* 0x00026c0001da7983 */ /* 0x000f6c0000300800 */
[----:B------:R-:W-:Y:S01]  /*16790*/  @!P5 FMUL R42, R42, 0.5 ;  /* 0x3f0000002a2ad820 */ /* 0x000fe20000400000 */
[----:B------:R-:W1:Y:S01]  /*167a0*/  MUFU.EX2 R46, R46 ;  /* 0x0000002e002e7308 */ /* 0x000e620000000800 */
[----:B------:R-:W5:Y:S04]  /*167b0*/  LDL.LU R217, [R1+0x278] ;  /* 0x0002780001d97983 */ /* 0x000f680000300800 */
[----:B------:R-:W5:Y:S01]  /*167c0*/  LDL.LU R216, [R1+0x27c] ;  /* 0x00027c0001d87983 */ /* 0x000f620000300800 */
[----:B------:R-:W-:-:S02]  /*167d0*/  @!P4 FMUL R47, R47, 0.5 ;  /* 0x3f0000002f2fc820 */ /* 0x000fc40000400000 */
[----:B------:R-:W1:Y:S01]  /*167e0*/  MUFU.EX2 R43, R43 ;  /* 0x0000002b002b7308 */ /* 0x000e620000000800 */
[----:B------:R-:W5:Y:S04]  /*167f0*/  LDL.LU R215, [R1+0x288] ;  /* 0x0002880001d77983 */ /* 0x000f680000300800 */
[----:B------:R-:W5:Y:S03]  /*16800*/  LDL.LU R214, [R1+0x28c] ;  /* 0x00028c0001d67983 */ /* 0x000f660000300800 */
[----:B------:R-:W1:Y:S02]  /*16810*/  MUFU.EX2 R42, R42 ;  /* 0x0000002a002a7308 */ /* 0x000e640000000800 */
[----:B-1----:R-:W-:-:S06]  /*16820*/  @!P3 FMUL R46, R46, R46 ;  /* 0x0000002e2e2eb220 */ /* 0x002fcc0000400000 */
        /* <DEDUP_REMOVED lines=46> */
[----:B------:R-:W2:Y:S01]  /*16b10*/  MUFU.EX2 R58, R58 ;  /* 0x0000003a003a7308 */ /* 0x000ea20000000800 */
[----:B-1----:R-:W-:-:S07]  /*16b20*/  @!P3 FMUL R62, R62, R62 ;  /* 0x0000003e3e3eb220 */ /* 0x002fce0000400000 */
[----:B------:R-:W1:Y:S01]  /*16b30*/  MUFU.EX2 R63, R63 ;  /* 0x0000003f003f7308 */ /* 0x000e620000000800 */
[----:B------:R-:W-:Y:S01]  /*16b40*/  FSETP.GEU.AND P3, PT, R70, -126, PT ;  /* 0xc2fc00004600780b */ /* 0x000fe20003f6e000 */
[----:B------:R-:W-:Y:S01]  /*16b50*/  @!P6 FMUL R59, R59, R59 ;  /* 0x0000003b3b3be220 */ /* 0x000fe20000400000 */
[----:B------:R-:W-:Y:S01]  /*16b60*/  FSETP.GEU.AND P6, PT, R67, -126, PT ;  /* 0xc2fc00004300780b */ /* 0x000fe20003fce000 */
[----:B------:R-:W5:Y:S04]  /*16b70*/  LDL.LU R184, [R1+0x318] ;  /* 0x0003180001b87983 */ /* 0x000f680000300800 */
[----:B------:R-:W5:Y:S01]  /*16b80*/  LDL.LU R183, [R1+0x31c] ;  /* 0x00031c0001b77983 */ /* 0x000f620000300800 */
[----:B--2---:R-:W-:Y:S01]  /*16b90*/  @!P5 FMUL R58, R58, R58 ;  /* 0x0000003a3a3ad220 */ /* 0x004fe20000400000 */
[----:B------:R-:W-:-:S02]  /*16ba0*/  FSETP.GEU.AND P5, PT, R66, -126, PT ;  /* 0xc2fc00004200780b */ /* 0x000fc40003fae000 */
[----:B------:R-:W2:Y:S01]  /*16bb0*/  LDL.LU R182, [R1+0x328] ;  /* 0x0003280001b67983 */ /* 0x000ea20000300800 */
[----:B-1----:R-:W-:Y:S01]  /*16bc0*/  @!P4 FMUL R63, R63, R63 ;  /* 0x0000003f3f3fc220 */ /* 0x002fe20000400000 */
[----:B------:R-:W-:Y:S01]  /*16bd0*/  FSETP.GEU.AND P4, PT, R71, -126, PT ;  /* 0xc2fc00004700780b */ /* 0x000fe20003f8e000 */
[----:B------:R-:W-:Y:S01]  /*16be0*/  @!P3 FMUL R70, R70, 0.5 ;  /* 0x3f0000004646b820 */ /* 0x000fe20000400000 */
[----:B------:R-:W-:Y:S01]  /*16bf0*/  @!P6 FMUL R67, R67, 0.5 ;  /* 0x3f0000004343e820 */ /* 0x000fe20000400000 */
[----:B------:R-:W2:Y:S06]  /*16c00*/  LDL.LU R181, [R1+0x32c] ;  /* 0x00032c0001b57983 */ /* 0x000eac0000300800 */
[----:B------:R-:W-:Y:S01]  /*16c10*/  @!P5 FMUL R66, R66, 0.5 ;  /* 0x3f0000004242d820 */ /* 0x000fe20000400000 */
[----:B------:R-:W1:Y:S01]  /*16c20*/  MUFU.EX2 R70, R70 ;  /* 0x0000004600467308 */ /* 0x000e620000000800 */
[----:B------:R-:W2:Y:S01]  /*16c30*/  LDL.LU R180, [R1+0x338] ;  /* 0x0003380001b47983 */ /* 0x000ea20000300800 */
[----:B------:R-:W-:-:S03]  /*16c40*/  FFMA R12, R131, UR5, -R0 ;  /* 0x00000005830c7c23 */ /* 0x000fc60008000800 */
[----:B------:R-:W2:Y:S01]  /*16c50*/  LDL.LU R179, [R1+0x33c] ;  /* 0x00033c0001b37983 */ /* 0x000ea20000300800 */
[----:B------:R-:W-:Y:S02]  /*16c60*/  @!P4 FMUL R71, R71, 0.5 ;  /* 0x3f0000004747c820 */ /* 0x000fe40000400000 */
[----:B------:R-:W3:Y:S01]  /*16c70*/  MUFU.EX2 R67, R67 ;  /* 0x0000004300437308 */ /* 0x000ee20000000800 */
[----:B------:R-:W2:Y:S01]  /*16c80*/  LDL.LU R178, [R1+0x348] ;  /* 0x0003480001b27983 */ /* 0x000ea20000300800 */
[----:B------:R-:W-:-:S03]  /*16c90*/  FFMA R13, R130, UR5, -R0 ;  /* 0x00000005820d7c23 */ /* 0x000fc60008000800 */
[----:B------:R-:W2:Y:S03]  /*16ca0*/  LDL.LU R177, [R1+0x34c] ;  /* 0x00034c0001b17983 */ /* 0x000ea60000300800 */
[----:B------:R-:W4:Y:S01]  /*16cb0*/  MUFU.EX2 R66, R66 ;  /* 0x0000004200427308 */ /* 0x000f220000000800 */
[----:B-1----:R-:W-:-:S07]  /*16cc0*/  @!P3 FMUL R70, R70, R70 ;  /* 0x000000464646b220 */ /* 0x002fce0000400000 */
[----:B------:R-:W1:Y:S01]  /*16cd0*/  MUFU.EX2 R71, R71 ;  /* 0x0000004700477308 */ /* 0x000e620000000800 */
[----:B------:R-:W-:Y:S01]  /*16ce0*/  FSETP.GEU.AND P3, PT, R78, -126, PT ;  /* 0xc2fc00004e00780b */ /* 0x000fe20003f6e000 */
[----:B---3--:R-:W-:Y:S01]  /*16cf0*/  @!P6 FMUL R67, R67, R67 ;  /* 0x000000434343e220 */ /* 0x008fe20000400000 */
[----:B------:R-:W-:Y:S01]  /*16d00*/  FSETP.GEU.AND P6, PT, R75, -126, PT ;  /* 0xc2fc00004b00780b */ /* 0x000fe20003fce000 */
[----:B------:R-:W3:Y:S01]  /*16d10*/  LDL.LU R176, [R1+0x358] ;  /* 0x0003580001b07983 */ /* 0x000ee20000300800 */
[----:B------:R-:W-:-:S01]  /*16d20*/  FFMA R9, R142, UR5, -R0 ;  /* 0x000000058e097c23 */ /* 0x000fc20008000800 */
[----:B------:R-:W-:Y:S02]  /*16d30*/  FFMA R5, R143, UR5, -R0 ;  /* 0x000000058f057c23 */ /* 0x000fe40008000800 */
[----:B------:R-:W3:Y:S01]  /*16d40*/  LDL.LU R175, [R1+0x35c] ;  /* 0x00035c0001af7983 */ /* 0x000ee20000300800 */
[----:B----4-:R-:W-:Y:S01]  /*16d50*/  @!P5 FMUL R66, R66, R66 ;  /* 0x000000424242d220 */ /* 0x010fe20000400000 */
[----:B------:R-:W-:-:S02]  /*16d60*/  FSETP.GEU.AND P5, PT, R74, -126, PT ;  /* 0xc2fc00004a00780b */ /* 0x000fc40003fae000 */
[----:B------:R-:W4:Y:S01]  /*16d70*/  LDL.LU R174, [R1+0x368] ;  /* 0x0003680001ae7983 */ /* 0x000f220000300800 */
[----:B-1----:R-:W-:Y:S01]  /*16d80*/  @!P4 FMUL R71, R71, R71 ;  /* 0x000000474747c220 */ /* 0x002fe20000400000 */
[----:B------:R-:W-:Y:S01]  /*16d90*/  FSETP.GEU.AND P4, PT, R79, -126, PT ;  /* 0xc2fc00004f00780b */ /* 0x000fe20003f8e000 */
[----:B------:R-:W-:Y:S01]  /*16da0*/  @!P3 FMUL R78, R78, 0.5 ;  /* 0x3f0000004e4eb820 */ /* 0x000fe20000400000 */
[----:B------:R-:W-:Y:S01]  /*16db0*/  @!P6 FMUL R75, R75, 0.5 ;  /* 0x3f0000004b4be820 */ /* 0x000fe20000400000 */
[----:B------:R-:W4:Y:S06]  /*16dc0*/  LDL.LU R173, [R1+0x36c] ;  /* 0x00036c0001ad7983 */ /* 0x000f2c0000300800 */
[----:B------:R-:W-:Y:S01]  /*16dd0*/  @!P5 FMUL R74, R74, 0.5 ;  /* 0x3f0000004a4ad820 */ /* 0x000fe20000400000 */
[----:B------:R-:W1:Y:S01]  /*16de0*/  MUFU.EX2 R78, R78 ;  /* 0x0000004e004e7308 */ /* 0x000e620000000800 */
[----:B------:R-:W4:Y:S04]  /*16df0*/  LDL.LU R172, [R1+0x378] ;  /* 0x0003780001ac7983 */ /* 0x000f280000300800 */
[----:B------:R-:W4:Y:S01]  /*16e00*/  LDL.LU R171, [R1+0x37c] ;  /* 0x00037c0001ab7983 */ /* 0x000f220000300800 */
[----:B------:R-:W-:-:S02]  /*16e10*/  @!P4 FMUL R79, R79, 0.5 ;  /* 0x3f0000004f4fc820 */ /* 0x000fc40000400000 */
[----:B------:R-:W1:Y:S01]  /*16e20*/  MUFU.EX2 R75, R75 ;  /* 0x0000004b004b7308 */ /* 0x000e620000000800 */
[----:B------:R-:W4:Y:S04]  /*16e30*/  LDL.LU R170, [R1+0x388] ;  /* 0x0003880001aa7983 */ /* 0x000f280000300800 */
[----:B------:R-:W4:Y:S03]  /*16e40*/  LDL.LU R169, [R1+0x38c] ;  /* 0x00038c0001a97983 */ /* 0x000f260000300800 */
[----:B------:R-:W1:Y:S02]  /*16e50*/  MUFU.EX2 R74, R74 ;  /* 0x0000004a004a7308 */ /* 0x000e640000000800 */
[----:B-1----:R-:W-:-:S06]  /*16e60*/  @!P3 FMUL R78, R78, R78 ;  /* 0x0000004e4e4eb220 */ /* 0x002fcc0000400000 */
[----:B------:R-:W1:Y:S01]  /*16e70*/  MUFU.EX2 R79, R79 ;  /* 0x0000004f004f7308 */ /* 0x000e620000000800 */
[----:B------:R-:W-:Y:S01]  /*16e80*/  FSETP.GEU.AND P3, PT, R86, -126, PT ;  /* 0xc2fc00005600780b */ /* 0x000fe20003f6e000 */
[----:B------:R-:W-:Y:S01]  /*16e90*/  @!P6 FMUL R75, R75, R75 ;  /* 0x0000004b4b4be220 */ /* 0x000fe20000400000 */
[----:B------:R-:W-:Y:S01]  /*16ea0*/  FSETP.GEU.AND P6, PT, R83, -126, PT ;  /* 0xc2fc00005300780b */ /* 0x000fe20003fce000 */
[----:B------:R-:W4:Y:S04]  /*16eb0*/  LDL.LU R168, [R1+0x398] ;  /* 0x0003980001a87983 */ /* 0x000f280000300800 */
[----:B------:R-:W4:Y:S01]  /*16ec0*/  LDL.LU R167, [R1+0x39c] ;  /* 0x00039c0001a77983 */ /* 0x000f220000300800 */
[----:B------:R-:W-:Y:S01]  /*16ed0*/  @!P5 FMUL R74, R74, R74 ;  /* 0x0000004a4a4ad220 */ /* 0x000fe20000400000 */
        /* <DEDUP_REMOVED lines=36> */
[----:B------:R-:W1:Y:S08]  /*17120*/  MUFU.EX2 R94, R94 ;  /* 0x0000005e005e7308 */ /* 0x000e700000000800 */
[----:B------:R-:W1:Y:S08]  /*17130*/  MUFU.EX2 R91, R91 ;  /* 0x0000005b005b7308 */ /* 0x000e700000000800 */
[----:B------:R-:W1:Y:S02]  /*17140*/  MUFU.EX2 R98, R98 ;  /* 0x0000006200627308 */ /* 0x000e640000000800 */
[----:B-1----:R-:W-:Y:S01]  /*17150*/  @!P3 FMUL R95, R95, R95 ;  /* 0x0000005f5f5fb220 */ /* 0x002fe20000400000 */
[----:B------:R-:W-:Y:S01]  /*17160*/  FSETP.GEU.AND P3, PT, R103, -126, PT ;  /* 0xc2fc00006700780b */ /* 0x000fe20003f6e000 */
[----:B------:R-:W-:Y:S01]  /*17170*/  @!P6 FMUL R94, R94, R94 ;  /* 0x0000005e5e5ee220 */ /* 0x000fe20000400000 */
[----:B------:R-:W-:Y:S01]  /*17180*/  FSETP.GEU.AND P6, PT, R102, -126, PT ;  /* 0xc2fc00006600780b */ /* 0x000fe20003fce000 */
[----:B------:R-:W-:Y:S01]  /*17190*/  @!P5 FMUL R91, R91, R91 ;  /* 0x0000005b5b5bd220 */ /* 0x000fe20000400000 */
[----:B------:R-:W-:Y:S01]  /*171a0*/  FSETP.GEU.AND P5, PT, R99, -126, PT ;  /* 0xc2fc00006300780b */ /* 0x000fe20003fae000 */
[----:B------:R-:W-:Y:S01]  /*171b0*/  @!P4 FMUL R98, R98, R98 ;  /* 0x000000626262c220 */ /* 0x000fe20000400000 */
[----:B------:R-:W-:-:S07]  /*171c0*/  FSETP.GEU.AND P4, PT, R106, -126, PT ;  /* 0xc2fc00006a00780b */ /* 0x000fce0003f8e000 */
[----:B------:R-:W-:Y:S02]  /*171d0*/  @!P3 FMUL R103, R103, 0.5 ;  /* 0x3f0000006767b820 */ /* 0x000fe40000400000 */
[----:B------:R-:W-:Y:S02]  /*171e0*/  @!P6 FMUL R102, R102, 0.5 ;  /* 0x3f0000006666e820 */ /* 0x000fe40000400000 */
[----:B------:R-:W-:Y:S02]  /*171f0*/  @!P5 FMUL R99, R99, 0.5 ;  /* 0x3f0000006363d820 */ /* 0x000fe40000400000 */
[----:B------:R-:W1:Y:S01]  /*17200*/  MUFU.EX2 R103, R103 ;  /* 0x0000006700677308 */ /* 0x000e620000000800 */
[----:B------:R-:W-:-:S07]  /*17210*/  @!P4 FMUL R106, R106, 0.5 ;  /* 0x3f0000006a6ac820 */ /* 0x000fce0000400000 */
        /* <DEDUP_REMOVED lines=17> */
[----:B------:R-:W5:Y:S08]  /*17330*/  MUFU.EX2 R107, R107 ;  /* 0x0000006b006b7308 */ /* 0x000f700000000800 */
[----:B------:R-:W5:Y:S01]  /*17340*/  MUFU.EX2 R114, R114 ;  /* 0x0000007200727308 */ /* 0x000f620000000800 */
[----:B-1----:R-:W-:Y:S01]  /*17350*/  @!P3 FMUL R111, R111, R111 ;  /* 0x0000006f6f6fb220 */ /* 0x002fe20000400000 */
[----:B------:R-:W-:Y:S01]  /*17360*/  FSETP.GEU.AND P3, PT, R17, -126, PT ;  /* 0xc2fc00001100780b */ /* 0x000fe20003f6e000 */
[----:B------:R-:W-:Y:S01]  /*17370*/  @!P6 FMUL R110, R110, R110 ;  /* 0x0000006e6e6ee220 */ /* 0x000fe20000400000 */
[----:B------:R-:W-:Y:S01]  /*17380*/  FSETP.GEU.AND P6, PT, R122, -126, PT ;  /* 0xc2fc00007a00780b */ /* 0x000fe20003fce000 */
[----:B-----5:R-:W-:Y:S01]  /*17390*/  @!P5 FMUL R107, R107, R107 ;  /* 0x0000006b6b6bd220 */ /* 0x020fe20000400000 */
        /* <DEDUP_REMOVED lines=8> */
[----:B------:R-:W5:Y:S08]  /*17420*/  MUFU.EX2 R122, R122 ;  /* 0x0000007a007a7308 */ /* 0x000f700000000800 */
[----:B------:R-:W2:Y:S08]  /*17430*/  MUFU.EX2 R115, R115 ;  /* 0x0000007300737308 */ /* 0x000eb00000000800 */
[----:B------:R-:W3:Y:S01]  /*17440*/  MUFU.EX2 R20, R20 ;  /* 0x0000001400147308 */ /* 0x000ee20000000800 */
[----:B-1----:R-:W-:Y:S01]  /*17450*/  @!P3 FMUL R17, R17, R17 ;  /* 0x000000111111b220 */ /* 0x002fe20000400000 */
[----:B------:R-:W-:Y:S01]  /*17460*/  FSETP.GEU.AND P3, PT, R139, -126, PT ;  /* 0xc2fc00008b00780b */ /* 0x000fe20003f6e000 */
[----:B-----5:R-:W-:Y:S01]  /*17470*/  @!P6 FMUL R122, R122, R122 ;  /* 0x0000007a7a7ae220 */ /* 0x020fe20000400000 */
[----:B------:R-:W-:Y:S01]  /*17480*/  FSETP.GEU.AND P6, PT, R18, -126, PT ;  /* 0xc2fc00001200780b */ /* 0x000fe20003fce000 */
[----:B--2---:R-:W-:Y:S01]  /*17490*/  @!P5 FMUL R115, R115, R115 ;  /* 0x000000737373d220 */ /* 0x004fe20000400000 */
[----:B------:R-:W-:Y:S01]  /*174a0*/  FSETP.GEU.AND P5, PT, R19, -126, PT ;  /* 0xc2fc00001300780b */ /* 0x000fe20003fae000 */
[----:B---3--:R-:W-:Y:S01]  /*174b0*/  @!P4 FMUL R20, R20, R20 ;  /* 0x000000141414c220 */ /* 0x008fe20000400000 */
[----:B------:R-:W-:-:S07]  /*174c0*/  FSETP.GEU.AND P4, PT, R16, -126, PT ;  /* 0xc2fc00001000780b */ /* 0x000fce0003f8e000 */
[----:B------:R-:W-:Y:S02]  /*174d0*/  @!P3 FMUL R139, R139, 0.5 ;  /* 0x3f0000008b8bb820 */ /* 0x000fe40000400000 */
[----:B------:R-:W-:Y:S02]  /*174e0*/  @!P6 FMUL R18, R18, 0.5 ;  /* 0x3f0000001212e820 */ /* 0x000fe40000400000 */
[----:B------:R-:W-:Y:S02]  /*174f0*/  @!P5 FMUL R19, R19, 0.5 ;  /* 0x3f0000001313d820 */ /* 0x000fe40000400000 */
[----:B------:R-:W1:Y:S01]  /*17500*/  MUFU.EX2 R139, R139 ;  /* 0x0000008b008b7308 */ /* 0x000e620000000800 */
[----:B------:R-:W-:-:S07]  /*17510*/  @!P4 FMUL R16, R16, 0.5 ;  /* 0x3f0000001010c820 */ /* 0x000fce0000400000 */
[----:B------:R-:W2:Y:S08]  /*17520*/  MUFU.EX2 R18, R18 ;  /* 0x0000001200127308 */ /* 0x000eb00000000800 */
[----:B------:R-:W3:Y:S08]  /*17530*/  MUFU.EX2 R19, R19 ;  /* 0x0000001300137308 */ /* 0x000ef00000000800 */
[----:B------:R-:W5:Y:S01]  /*17540*/  MUFU.EX2 R16, R16 ;  /* 0x0000001000107308 */ /* 0x000f620000000800 */
[----:B-1----:R-:W-:Y:S01]  /*17550*/  @!P3 FMUL R139, R139, R139 ;  /* 0x0000008b8b8bb220 */ /* 0x002fe20000400000 */
[----:B------:R-:W-:Y:S01]  /*17560*/  FSETP.GEU.AND P3, PT, R12, -126, PT ;  /* 0xc2fc00000c00780b */ /* 0x000fe20003f6e000 */
[----:B--2---:R-:W-:Y:S01]  /*17570*/  @!P6 FMUL R18, R18, R18 ;  /* 0x000000121212e220 */ /* 0x004fe20000400000 */
[----:B------:R-:W-:Y:S01]  /*17580*/  FSETP.GEU.AND P6, PT, R13, -126, PT ;  /* 0xc2fc00000d00780b */ /* 0x000fe20003fce000 */
[----:B---3--:R-:W-:Y:S01]  /*17590*/  @!P5 FMUL R19, R19, R19 ;  /* 0x000000131313d220 */ /* 0x008fe20000400000 */
[----:B------:R-:W-:Y:S01]  /*175a0*/  FSETP.GEU.AND P5, PT, R9, -126, PT ;  /* 0xc2fc00000900780b */ /* 0x000fe20003fae000 */
[----:B-----5:R-:W-:Y:S01]  /*175b0*/  @!P4 FMUL R16, R16, R16 ;  /* 0x000000101010c220 */ /* 0x020fe20000400000 */
[----:B------:R-:W-:-:S07]  /*175c0*/  FSETP.GEU.AND P4, PT, R5, -126, PT ;  /* 0xc2fc00000500780b */ /* 0x000fce0003f8e000 */
[----:B------:R-:W-:Y:S02]  /*175d0*/  @!P3 FMUL R12, R12, 0.5 ;  /* 0x3f0000000c0cb820 */ /* 0x000fe40000400000 */
[----:B------:R-:W-:Y:S02]  /*175e0*/  @!P6 FMUL R13, R13, 0.5 ;  /* 0x3f0000000d0de820 */ /* 0x000fe40000400000 */
[----:B------:R-:W-:Y:S02]  /*175f0*/  @!P5 FMUL R9, R9, 0.5 ;  /* 0x3f0000000909d820 */ /* 0x000fe40000400000 */
[----:B------:R-:W1:Y:S01]  /*17600*/  MUFU.EX2 R12, R12 ;  /* 0x0000000c000c7308 */ /* 0x000e620000000800 */
[----:B------:R-:W-:-:S07]  /*17610*/  @!P4 FMUL R5, R5, 0.5 ;  /* 0x3f0000000505c820 */ /* 0x000fce0000400000 */
[----:B------:R-:W2:Y:S01]  /*17620*/  MUFU.EX2 R13, R13 ;  /* 0x0000000d000d7308 */ /* 0x000ea20000000800 */
[----:B------:R-:W-:-:S01]  /*17630*/  FFMA R15, R87, UR5, -R0 ;  /* 0x00000005570f7c23 */ /* 0x000fc20008000800 */
[----:B------:R-:W-:Y:S01]  /*17640*/  FADD R87, R26, R90 ;  /* 0x0000005a1a577221 */ /* 0x000fe20000000000 */
[----:B------:R-:W-:-:S05]  /*17650*/  FADD R23, R58, R122 ;  /* 0x0000007a3a177221 */ /* 0x000fca0000000000 */
[----:B------:R-:W3:Y:S08]  /*17660*/  MUFU.EX2 R9, R9 ;  /* 0x0000000900097308 */ /* 0x000ef00000000800 */
[----:B------:R-:W5:Y:S01]  /*17670*/  MUFU.EX2 R5, R5 ;  /* 0x0000000500057308 */ /* 0x000f620000000800 */
[----:B------:R-:W-:-:S01]  /*17680*/  FFMA R3, R147, UR5, -R0 ;  /* 0x0000000593037c23 */ /* 0x000fc20008000800 */
[----:B------:R-:W-:Y:S01]  /*17690*/  FADD R118, R87, R23 ;  /* 0x0000001757767221 */ /* 0x000fe20000000000 */
[----:B------:R-:W-:-:S01]  /*176a0*/  FADD R87, R42, R106 ;  /* 0x0000006a2a577221 */ /* 0x000fc20000000000 */
[----:B------:R-:W-:Y:S01]  /*176b0*/  FADD R23, R74, R17 ;  /* 0x000000114a177221 */ /* 0x000fe20000000000 */
[----:B------:R-:W-:-:S02]  /*176c0*/  F2FP.SATFINITE.E4M3.F32.PACK_AB_MERGE_C R24, RZ, R24, RZ ;  /* 0x00000018ff18723e */ /* 0x000fc400048070ff */
[----:B------:R-:W-:Y:S01]  /*176d0*/  F2FP.SATFINITE.E4M3.F32.PACK_AB_MERGE_C R25, RZ, R25, RZ ;  /* 0x00000019ff19723e */ /* 0x000fe200048070ff */
[----:B------:R-:W-:-:S01]  /*176e0*/  FFMA R4, R146, UR5, -R0 ;  /* 0x0000000592047c23 */ /* 0x000fc20008000800 */
[----:B-1----:R-:W-:Y:S01]  /*176f0*/  @!P3 FMUL R12, R12, R12 ;  /* 0x0000000c0c0cb220 */ /* 0x002fe20000400000 */
[----:B------:R-:W-:-:S01]  /*17700*/  FFMA R11, R134, UR5, -R0 ;  /* 0x00000005860b7c23 */ /* 0x000fc20008000800 */
[----:B------:R-:W-:Y:S01]  /*17710*/  FFMA R2, R150, UR5, -R0 ;  /* 0x0000000596027c23 */ /* 0x000fe20008000800 */
[----:B------:R-:W-:-:S01]  /*17720*/  FADD R23, R87, R23 ;  /* 0x0000001757177221 */ /* 0x000fc20000000000 */
[----:B------:R-:W-:Y:S02]  /*17730*/  LOP3.LUT R24, R24, 0xff, RZ, 0xc0, !PT ;  /* 0x000000ff18187812 */ /* 0x000fe400078ec0ff */
[----:B------:R-:W-:Y:S02]  /*17740*/  LOP3.LUT R25, R25, 0xffff, RZ, 0xc0, !PT ;  /* 0x0000ffff19197812 */ /* 0x000fe400078ec0ff */
[----:B------:R-:W-:Y:S01]  /*17750*/  FSETP.GEU.AND P3, PT, R3, -126, PT ;  /* 0xc2fc00000300780b */ /* 0x000fe20003f6e000 */
[----:B--2---:R-:W-:Y:S01]  /*17760*/  @!P6 FMUL R13, R13, R13 ;  /* 0x0000000d0d0de220 */ /* 0x004fe20000400000 */
[----:B------:R-:W-:Y:S01]  /*17770*/  PRMT R134, R25, 0x7604, R24 ;  /* 0x0000760419867816 */ /* 0x000fe20000000018 */
[----:B------:R-:W-:-:S01]  /*17780*/  FADD R130, R118, R23 ;  /* 0x0000001776827221 */ /* 0x000fc20000000000 */
[----:B---3--:R-:W-:Y:S01]  /*17790*/  @!P5 FMUL R9, R9, R9 ;  /* 0x000000090909d220 */ /* 0x008fe20000400000 */
[----:B------:R-:W-:Y:S01]  /*177a0*/  FSETP.GEU.AND P6, PT, R4, -126, PT ;  /* 0xc2fc00000400780b */ /* 0x000fe20003fce000 */
[----:B-----5:R-:W-:Y:S01]  /*177b0*/  @!P4 FMUL R5, R5, R5 ;  /* 0x000000050505c220 */ /* 0x020fe20000400000 */
[----:B------:R-:W-:-:S01]  /*177c0*/  FADD R24, R27, R91 ;  /* 0x0000005b1b187221 */ /* 0x000fc20000000000 */
[----:B------:R-:W-:Y:S01]  /*177d0*/  FADD R23, R59, R19 ;  /* 0x000000133b177221 */ /* 0x000fe20000000000 */
[----:B------:R-:W-:-:S02]  /*177e0*/  FSETP.GEU.AND P5, PT, R11, -126, PT ;  /* 0xc2fc00000b00780b */ /* 0x000fc40003fae000 */
[----:B------:R-:W-:Y:S01]  /*177f0*/  FSETP.GEU.AND P4, PT, R2, -126, PT ;  /* 0xc2fc00000200780b */ /* 0x000fe20003f8e000 */
[----:B------:R-:W-:-:S01]  /*17800*/  FADD R25, R24, R23 ;  /* 0x0000001718197221 */ /* 0x000fc20000000000 */
[----:B------:R-:W-:Y:S01]  /*17810*/  FADD R24, R43, R107 ;  /* 0x0000006b2b187221 */ /* 0x000fe20000000000 */
[----:B------:R-:W-:-:S01]  /*17820*/  FADD R23, R75, R139 ;  /* 0x0000008b4b177221 */ /* 0x000fc20000000000 */
[----:B------:R-:W-:-:S03]  /*17830*/  @!P3 FMUL R3, R3, 0.5 ;  /* 0x3f0000000303b820 */ /* 0x000fc60000400000 */
[----:B------:R-:W-:Y:S01]  /*17840*/  FADD R23, R24, R23 ;  /* 0x0000001718177221 */ /* 0x000fe20000000000 */
[----:B------:R-:W-:Y:S01]  /*17850*/  @!P6 FMUL R4, R4, 0.5 ;  /* 0x3f0000000404e820 */ /* 0x000fe20000400000 */
[----:B------:R-:W-:Y:S01]  /*17860*/  FADD R24, R30, R94 ;  /* 0x0000005e1e187221 */ /* 0x000fe20000000000 */
[----:B------:R-:W1:Y:S01]  /*17870*/  MUFU.EX2 R3, R3 ;  /* 0x0000000300037308 */ /* 0x000e620000000800 */
[----:B------:R-:W-:-:S01]  /*17880*/  FADD R127, R25, R23 ;  /* 0x00000017197f7221 */ /* 0x000fc20000000000 */
[----:B------:R-:W-:Y:S01]  /*17890*/  @!P5 FMUL R11, R11, 0.5 ;  /* 0x3f0000000b0bd820 */ /* 0x000fe20000400000 */
[----:B------:R-:W-:Y:S01]  /*178a0*/  @!P4 FMUL R2, R2, 0.5 ;  /* 0x3f0000000202c820 */ /* 0x000fe20000400000 */
[----:B------:R-:W-:-:S04]  /*178b0*/  FADD R23, R62, R18 ;  /* 0x000000123e177221 */ /* 0x000fc80000000000 */
[----:B------:R-:W-:Y:S01]  /*178c0*/  FADD R123, R24, R23 ;  /* 0x00000017187b7221 */ /* 0x000fe20000000000 */
[----:B------:R-:W2:Y:S01]  /*178d0*/  MUFU.EX2 R4, R4 ;  /* 0x0000000400047308 */ /* 0x000ea20000000800 */
[----:B------:R-:W-:-:S01]  /*178e0*/  FADD R24, R46, R110 ;  /* 0x0000006e2e187221 */ /* 0x000fc20000000000 */
[----:B------:R-:W-:Y:S01]  /*178f0*/  FADD R23, R78, R9 ;  /* 0x000000094e177221 */ /* 0x000fe20000000000 */
[----:B------:R-:W-:-:S05]  /*17900*/  FFMA R14, R119, UR5, -R0 ;  /* 0x00000005770e7c23 */ /* 0x000fca0008000800 */
[----:B------:R-:W3:Y:S01]  /*17910*/  MUFU.EX2 R11, R11 ;  /* 0x0000000b000b7308 */ /* 0x000ee20000000800 */
[----:B------:R-:W-:-:S01]  /*17920*/  FADD R119, R24, R23 ;  /* 0x0000001718777221 */ /* 0x000fc20000000000 */
[----:B------:R-:W-:Y:S01]  /*17930*/  FADD R24, R31, R95 ;  /* 0x0000005f1f187221 */ /* 0x000fe20000000000 */
[----:B------:R-:W-:-:S05]  /*17940*/  FADD R23, R63, R16 ;  /* 0x000000103f177221 */ /* 0x000fca0000000000 */
[----:B------:R-:W5:Y:S01]  /*17950*/  MUFU.EX2 R2, R2 ;  /* 0x0000000200027308 */ /* 0x000f620000000800 */
[----:B------:R-:W-:-:S01]  /*17960*/  FFMA R10, R135, UR5, -R0 ;  /* 0x00000005870a7c23 */ /* 0x000fc20008000800 */
[----:B------:R-:W-:Y:S01]  /*17970*/  FADD R118, R24, R23 ;  /* 0x0000001718767221 */ /* 0x000fe20000000000 */
[----:B------:R-:W-:-:S01]  /*17980*/  FADD R24, R47, R111 ;  /* 0x0000006f2f187221 */ /* 0x000fc20000000000 */
[----:B------:R-:W-:Y:S01]  /*17990*/  FADD R23, R79, R5 ;  /* 0x000000054f177221 */ /* 0x000fe20000000000 */
[----:B-1----:R-:W-:Y:S01]  /*179a0*/  @!P3 FMUL R3, R3, R3 ;  /* 0x000000030303b220 */ /* 0x002fe20000400000 */
[----:B------:R-:W-:Y:S01]  /*179b0*/  FFMA R0, R151, UR5, -R0 ;  /* 0x0000000597007c23 */ /* 0x000fe20008000800 */
[----:B------:R-:W-:Y:S01]  /*179c0*/  FSETP.GEU.AND P3, PT, R10, -126, PT ;  /* 0xc2fc00000a00780b */ /* 0x000fe20003f6e000 */
[----:B------:R-:W-:Y:S01]  /*179d0*/  FADD R87, R24, R23 ;  /* 0x0000001718577221 */ /* 0x000fe20000000000 */
[----:B------:R-:W-:-:S01]  /*179e0*/  FADD R24, R34, R98 ;  /* 0x0000006222187221 */ /* 0x000fc20000000000 */
[----:B------:R-:W-:Y:S01]  /*179f0*/  FADD R23, R66, R13 ;  /* 0x0000000d42177221 */ /* 0x000fe20000000000 */
[----:B--2---:R-:W-:Y:S01]  /*17a00*/  @!P6 FMUL R4, R4, R4 ;  /* 0x000000040404e220 */ /* 0x004fe20000400000 */
[----:B---3--:R-:W-:Y:S01]  /*17a10*/  @!P5 FMUL R11, R11, R11 ;  /* 0x0000000b0b0bd220 */ /* 0x008fe20000400000 */
[----:B------:R-:W-:Y:S01]  /*17a20*/  FSETP.GEU.AND P6, PT, R15, -126, PT ;  /* 0xc2fc00000f00780b */ /* 0x000fe20003fce000 */
[----:B------:R-:W-:Y:S01]  /*17a30*/  FADD R25, R24, R23 ;  /* 0x0000001718197221 */ /* 0x000fe20000000000 */
[----:B------:R-:W-:Y:S01]  /*17a40*/  FSETP.GEU.AND P5, PT, R14, -126, PT ;  /* 0xc2fc00000e00780b */ /* 0x000fe20003fae000 */
[----:B-----5:R-:W-:Y:S01]  /*17a50*/  @!P4 FMUL R2, R2, R2 ;  /* 0x000000020202c220 */ /* 0x020fe20000400000 */
[----:B------:R-:W-:Y:S01]  /*17a60*/  FSETP.GEU.AND P4, PT, R0, -126, PT ;  /* 0xc2fc00000000780b */ /* 0x000fe20003f8e000 */
[----:B------:R-:W-:Y:S01]  /*17a70*/  FADD R24, R50, R114 ;  /* 0x0000007232187221 */ /* 0x000fe20000000000 */
[----:B------:R-:W-:-:S01]  /*17a80*/  FADD R23, R82, R4 ;  /* 0x0000000452177221 */ /* 0x000fc20000000000 */
[----:B------:R-:W-:-:S03]  /*17a90*/  @!P3 FMUL R10, R10, 0.5 ;  /* 0x3f0000000a0ab820 */ /* 0x000fc60000400000 */
[----:B------:R-:W-:Y:S01]  /*17aa0*/  FADD R23, R24, R23 ;  /* 0x0000001718177221 */ /* 0x000fe20000000000 */
[----:B------:R-:W-:-:S01]  /*17ab0*/  FADD R126, R123, R119 ;  /* 0x000000777b7e7221 */ /* 0x000fc20000000000 */
[----:B------:R-:W-:Y:S02]  /*17ac0*/  FADD R24, R35, R99 ;  /* 0x0000006323187221 */ /* 0x000fe40000000000 */
[----:B------:R-:W-:-:S01]  /*17ad0*/  FADD R119, R25, R23 ;  /* 0x0000001719777221 */ /* 0x000fc20000000000 */
[----:B------:R-:W-:Y:S01]  /*17ae0*/  FADD R23, R67, R12 ;  /* 0x0000000c43177221 */ /* 0x000fe20000000000 */
[----:B------:R-:W-:Y:S01]  /*17af0*/  @!P6 FMUL R15, R15, 0.5 ;  /* 0x3f0000000f0fe820 */ /* 0x000fe20000400000 */
[----:B------:R-:W-:Y:S01]  /*17b00*/  @!P5 FMUL R14, R14, 0.5 ;  /* 0x3f0000000e0ed820 */ /* 0x000fe20000400000 */
[----:B------:R-:W-:Y:S01]  /*17b10*/  @!P4 FMUL R0, R0, 0.5 ;  /* 0x3f0000000000c820 */ /* 0x000fe20000400000 */
[----:B------:R-:W-:Y:S01]  /*17b20*/  FADD R123, R118, R87 ;  /* 0x00000057767b7221 */ /* 0x000fe20000000000 */
[----:B------:R-:W1:Y:S01]  /*17b30*/  MUFU.EX2 R10, R10 ;  /* 0x0000000a000a7308 */ /* 0x000e620000000800 */
[----:B------:R-:W-:-:S01]  /*17b40*/  FADD R118, R24, R23 ;  /* 0x0000001718767221 */ /* 0x000fc20000000000 */
[----:B------:R-:W-:Y:S01]  /*17b50*/  FADD R24, R51, R115 ;  /* 0x0000007333187221 */ /* 0x000fe20000000000 */
[----:B------:R-:W-:-:S04]  /*17b60*/  FADD R23, R83, R3 ;  /* 0x0000000353177221 */ /* 0x000fc80000000000 */
[----:B------:R-:W-:Y:S01]  /*17b70*/  FADD R87, R24, R23 ;  /* 0x0000001718577221 */ /* 0x000fe20000000000 */
[----:B------:R-:W2:Y:S01]  /*17b80*/  MUFU.EX2 R15, R15 ;  /* 0x0000000f000f7308 */ /* 0x000ea20000000800 */
[----:B------:R-:W-:-:S01]  /*17b90*/  FADD R24, R38, R102 ;  /* 0x0000006626187221 */ /* 0x000fc20000000000 */
[----:B------:R-:W-:-:S06]  /*17ba0*/  FADD R23, R70, R11 ;  /* 0x0000000b46177221 */ /* 0x000fcc0000000000 */
[----:B------:R-:W3:Y:S01]  /*17bb0*/  MUFU.EX2 R14, R14 ;  /* 0x0000000e000e7308 */ /* 0x000ee20000000800 */
[----:B------:R-:W-:-:S07]  /*17bc0*/  FADD R25, R24, R23 ;  /* 0x0000001718197221 */ /* 0x000fce0000000000 */
[----:B------:R-:W5:Y:S01]  /*17bd0*/  MUFU.EX2 R0, R0 ;  /* 0x0000000000007308 */ /* 0x000f620000000800 */
[----:B------:R-:W-:-:S01]  /*17be0*/  FADD R24, R54, R20 ;  /* 0x0000001436187221 */ /* 0x000fc20000000000 */
[----:B------:R-:W-:Y:S01]  /*17bf0*/  FADD R23, R86, R2 ;  /* 0x0000000256177221 */ /* 0x000fe20000000000 */
[----:B-1----:R-:W-:-:S03]  /*17c00*/  @!P3 FMUL R10, R10, R10 ;  /* 0x0000000a0a0ab220 */ /* 0x002fc60000400000 */
[----:B------:R-:W-:Y:S01]  /*17c10*/  FADD R23, R24, R23 ;  /* 0x0000001718177221 */ /* 0x000fe20000000000 */
[----:B------:R-:W-:-:S01]  /*17c20*/  FADD R118, R118, R87 ;  /* 0x0000005776767221 */ /* 0x000fc20000000000 */
[----:B------:R-:W-:Y:S02]  /*17c30*/  FADD R24, R39, R103 ;  /* 0x0000006727187221 */ /* 0x000fe40000000000 */
[----:B------:R-:W-:-:S01]  /*17c40*/  FADD R87, R25, R23 ;  /* 0x0000001719577221 */ /* 0x000fc20000000000 */
[----:B------:R-:W-:Y:S01]  /*17c50*/  FADD R23, R71, R10 ;  /* 0x0000000a47177221 */ /* 0x000fe20000000000 */
[----:B--2---:R-:W-:Y:S01]  /*17c60*/  @!P6 FMUL R15, R15, R15 ;  /* 0x0000000f0f0fe220 */ /* 0x004fe20000400000 */
[----:B---3--:R-:W-:Y:S01]  /*17c70*/  @!P5 FMUL R14, R14, R14 ;  /* 0x0000000e0e0ed220 */ /* 0x008fe20000400000 */
[----:B------:R-:W-:Y:S02]  /*17c80*/  F2FP.SATFINITE.E4M3.F32.PACK_AB_MERGE_C R64, RZ, R64, RZ ;  /* 0x00000040ff40723e */ /* 0x000fe400048070ff */
[----:B------:R-:W-:Y:S01]  /*17c90*/  F2FP.SATFINITE.E4M3.F32.PACK_AB_MERGE_C R65, RZ, R65, RZ ;  /* 0x00000041ff41723e */ /* 0x000fe200048070ff */
[----:B-----5:R-:W-:Y:S01]  /*17ca0*/  @!P4 FMUL R0, R0, R0 ;  /* 0x000000000000c220 */ /* 0x020fe20000400000 */
[----:B------:R-:W-:Y:S01]  /*17cb0*/  F2FP.SATFINITE.E4M3.F32.PACK_AB_MERGE_C R148, RZ, R148, RZ ;  /* 0x00000094ff94723e */ /* 0x000fe200048070ff */
[----:B------:R-:W-:-:S01]  /*17cc0*/  FADD R25, R24, R23 ;  /* 0x0000001718197221 */ /* 0x000fc20000000000 */
[----:B------:R-:W-:Y:S01]  /*17cd0*/  F2FP.SATFINITE.E4M3.F32.PACK_AB_MERGE_C R21, RZ, R21, RZ ;  /* 0x00000015ff15723e */ /* 0x000fe200048070ff */
[----:B------:R-:W-:-:S01]  /*17ce0*/  FADD R24, R55, R14 ;  /* 0x0000000e37187221 */ /* 0x000fc20000000000 */
[----:B------:R-:W-:Y:S01]  /*17cf0*/  FADD R23, R15, R0 ;  /* 0x000000000f177221 */ /* 0x000fe20000000000 */
[----:B------:R-:W-:-:S02]  /*17d00*/  F2FP.SATFINITE.E4M3.F32.PACK_AB_MERGE_C R2, RZ, R2, RZ ;  /* 0x00000002ff02723e */ /* 0x000fc400048070ff */
[----:B------:R-:W-:Y:S02]  /*17d10*/  LOP3.LUT R64, R64, 0xff, RZ, 0xc0, !PT ;  /* 0x000000ff40407812 */ /* 0x000fe400078ec0ff */
[----:B------:R-:W-:Y:S02]  /*17d20*/  LOP3.LUT R65, R65, 0xffff, RZ, 0xc0, !PT ;  /* 0x0000ffff41417812 */ /* 0x000fe400078ec0ff */
[----:B------:R-:W-:Y:S02]  /*17d30*/  LOP3.LUT R148, R148, 0xff, RZ, 0xc0, !PT ;  /* 0x000000ff94947812 */ /* 0x000fe400078ec0ff */
[----:B------:R-:W-:Y:S01]  /*17d40*/  LOP3.LUT R21, R21, 0xffff, RZ, 0xc0, !PT ;  /* 0x0000ffff15157812 */ /* 0x000fe200078ec0ff */
[----:B------:R-:W-:Y:S01]  /*17d50*/  FADD R23, R24, R23 ;  /* 0x0000001718177221 */ /* 0x000fe20000000000 */
[----:B------:R-:W-:Y:S01]  /*17d60*/  F2FP.SATFINITE.E4M3.F32.PACK_AB_MERGE_C R28, RZ, R28, RZ ;  /* 0x0000001cff1c723e */ /* 0x000fe200048070ff */
[----:B------:R-:W-:Y:S01]  /*17d70*/  IMAD.U32 R2, R2, 0x10000, RZ ;  /* 0x0001000002027824 */ /* 0x000fe200078e00ff */
[----:B------:R-:W-:-:S02]  /*17d80*/  F2FP.SATFINITE.E4M3.F32.PACK_AB_MERGE_C R29, RZ, R29, RZ ;  /* 0x0000001dff1d723e */ /* 0x000fc400048070ff */
[----:B------:R-:W-:Y:S02]  /*17d90*/  PRMT R24, R65, 0x7604, R64 ;  /* 0x0000760441187816 */ /* 0x000fe40000000040 */
[----:B------:R-:W-:Y:S02]  /*17da0*/  PRMT R65, R21, 0x7604, R148 ;  /* 0x0000760415417816 */ /* 0x000fe40000000094 */
[----:B------:R-:W-:Y:S02]  /*17db0*/  F2FP.SATFINITE.E4M3.F32.PACK_AB_MERGE_C R30, RZ, R30, RZ ;  /* 0x0000001eff1e723e */ /* 0x000fe400048070ff */
[----:B------:R-:W-:Y:S02]  /*17dc0*/  F2FP.SATFINITE.E4M3.F32.PACK_AB_MERGE_C R31, RZ, R31, RZ ;  /* 0x0000001fff1f723e */ /* 0x000fe400048070ff */
[----:B------:R-:W-:Y:S02]  /*17dd0*/  F2FP.SATFINITE.E4M3.F32.PACK_AB_MERGE_C R36, RZ, R36, RZ ;  /* 0x00000024ff24723e */ /* 0x000fe400048070ff */
[----:B------:R-:W-:-:S02]  /*17de0*/  F2FP.SATFINITE.E4M3.F32.PACK_AB_MERGE_C R37, RZ, R37, RZ ;  /* 0x00000025ff25723e */ /* 0x000fc400048070ff */
[----:B------:R-:W-:Y:S02]  /*17df0*/  LOP3.LUT R28, R28, 0xff, RZ, 0xc0, !PT ;  /* 0x000000ff1c1c7812 */ /* 0x000fe400078ec0ff */
[----:B------:R-:W-:Y:S02]  /*17e00*/  LOP3.LUT R29, R29, 0xffff, RZ, 0xc0, !PT ;  /* 0x0000ffff1d1d7812 */ /* 0x000fe400078ec0ff */
[----:B------:R-:W-:Y:S02]  /*17e10*/  F2FP.SATFINITE.E4M3.F32.PACK_AB_MERGE_C R32, RZ, R32, RZ ;  /* 0x00000020ff20723e */ /* 0x000fe400048070ff */
[----:B------:R-:W-:Y:S02]  /*17e20*/  F2FP.SATFINITE.E4M3.F32.PACK_AB_MERGE_C R33, RZ, R33, RZ ;  /* 0x00000021ff21723e */ /* 0x000fe400048070ff */
[----:B------:R-:W-:Y:S01]  /*17e30*/  LOP3.LUT R65, R65, 0xff0000, R2, 0xf8, !PT ;  /* 0x00ff000041417812 */ /* 0x000fe200078ef802 */
[----:B------:R-:W-:Y:S01]  /*17e40*/  IMAD.U32 R30, R30, 0x10000, RZ ;  /* 0x000100001e1e7824 */ /* 0x000fe200078e00ff */
[----:B------:R-:W-:-:S02]  /*17e50*/  LOP3.LUT R2, R31, 0xffff, RZ, 0xc0, !PT ;  /* 0x0000ffff1f027812 */ /* 0x000fc400078ec0ff */
[----:B------:R-:W-:Y:S02]  /*17e60*/  LOP3.LUT R36, R36, 0xff, RZ, 0xc0, !PT ;  /* 0x000000ff24247812 */ /* 0x000fe400078ec0ff */
[----:B------:R-:W-:Y:S02]  /*17e70*/  LOP3.LUT R37, R37, 0xffff, RZ, 0xc0, !PT ;  /* 0x0000ffff25257812 */ /* 0x000fe400078ec0ff */
[----:B------:R-:W-:Y:S02]  /*17e80*/  PRMT R131, R29, 0x7604, R28 ;  /* 0x000076041d837816 */ /* 0x000fe4000000001c */
[----:B------:R-:W-:Y:S02]  /*17e90*/  LOP3.LUT R32, R32, 0xff, RZ, 0xc0, !PT ;  /* 0x000000ff20207812 */ /* 0x000fe400078ec0ff */
[----:B------:R-:W-:Y:S02]  /*17ea0*/  LOP3.LUT R33, R33, 0xffff, RZ, 0xc0, !PT ;  /* 0x0000ffff21217812 */ /* 0x000fe400078ec0ff */
[----:B------:R-:W-:Y:S01]  /*17eb0*/  F2FP.SATFINITE.E4M3.F32.PACK_AB_MERGE_C R34, RZ, R34, RZ ;  /* 0x00000022ff22723e */ /* 0x000fe200048070ff */
[----:B------:R-:W-:Y:S01]  /*17ec0*/  IMAD.SHL.U32 R2, R2, 0x1000000, RZ ;  /* 0x0100000002027824 */ /* 0x000fe200078e00ff */
[----:B------:R-:W-:-:S02]  /*17ed0*/  F2FP.SATFINITE.E4M3.F32.PACK_AB_MERGE_C R40, RZ, R40, RZ ;  /* 0x00000028ff28723e */ /* 0x000fc400048070ff */
[----:B------:R-:W-:Y:S02]  /*17ee0*/  F2FP.SATFINITE.E4M3.F32.PACK_AB_MERGE_C R41, RZ, R41, RZ ;  /* 0x00000029ff29723e */ /* 0x000fe400048070ff */
[----:B------:R-:W-:Y:S02]  /*17ef0*/  PRMT R28, R37, 0x7604, R36 ;  /* 0x00007604251c7816 */ /* 0x000fe40000000024 */
[----:B------:R-:W-:Y:S02]  /*17f00*/  LOP3.LUT R37, R131, 0xff0000, R30, 0xf8, !PT ;  /* 0x00ff000083257812 */ /* 0x000fe400078ef81e */
[----:B------:R-:W-:Y:S02]  /*17f10*/  PRMT R32, R33, 0x7604, R32 ;  /* 0x0000760421207816 */ /* 0x000fe40000000020 */
[----:B------:R-:W-:Y:S02]  /*17f20*/  SHF.L.U32 R34, R34, 0x10, RZ ;  /* 0x0000001022227819 */ /* 0x000fe400000006ff */
[----:B------:R-:W-:-:S02]  /*17f30*/  F2FP.SATFINITE.E4M3.F32.PACK_AB_MERGE_C R42, RZ, R42, RZ ;  /* 0x0000002aff2a723e */ /* 0x000fc400048070ff */
[----:B------:R-:W-:Y:S02]  /*17f40*/  F2FP.SATFINITE.E4M3.F32.PACK_AB_MERGE_C R43, RZ, R43, RZ ;  /* 0x0000002bff2b723e */ /* 0x000fe400048070ff */
[----:B------:R-:W-:Y:S02]  /*17f50*/  LOP3.LUT R40, R40, 0xff, RZ, 0xc0, !PT ;  /* 0x000000ff28287812 */ /* 0x000fe400078ec0ff */
[----:B------:R-:W-:Y:S02]  /*17f60*/  LOP3.LUT R41, R41, 0xffff, RZ, 0xc0, !PT ;  /* 0x0000ffff29297812 */ /* 0x000fe400078ec0ff */
[----:B------:R-:W-:Y:S02]  /*17f70*/  LOP3.LUT R37, R37, R2, RZ, 0xfc, !PT ;  /* 0x0000000225257212 */ /* 0x000fe400078efcff */
[----:B------:R-:W-:Y:S02]  /*17f80*/  F2FP.SATFINITE.E4M3.F32.PACK_AB_MERGE_C R44, RZ, R44, RZ ;  /* 0x0000002cff2c723e */ /* 0x000fe400048070ff */
[----:B------:R-:W-:-:S02]  /*17f90*/  F2FP.SATFINITE.E4M3.F32.PACK_AB_MERGE_C R45, RZ, R45, RZ ;  /* 0x0000002dff2d723e */ /* 0x000fc400048070ff */
[----:B------:R-:W-:Y:S02]  /*17fa0*/  F2FP.SATFINITE.E4M3.F32.PACK_AB_MERGE_C R144, RZ, R144, RZ ;  /* 0x00000090ff90723e */ /* 0x000fe400048070ff */
[----:B------:R-:W-:Y:S02]  /*17fb0*/  F2FP.SATFINITE.E4M3.F32.PACK_AB_MERGE_C R145, RZ, R145, RZ ;  /* 0x00000091ff91723e */ /* 0x000fe400048070ff */
[----:B------:R-:W-:Y:S02]  /*17fc0*/  F2FP.SATFINITE.E4M3.F32.PACK_AB_MERGE_C R38, RZ, R38, RZ ;  /* 0x00000026ff26723e */ /* 0x000fe400048070ff */
[----:B------:R-:W-:Y:S01]  /*17fd0*/  LOP3.LUT R36, R32, 0xff0000, R34, 0xf8, !PT ;  /* 0x00ff000020247812 */ /* 0x000fe200078ef822 */
[----:B------:R-:W-:Y:S01]  /*17fe0*/  IMAD.U32 R34, R42, 0x10000, RZ ;  /* 0x000100002a227824 */ /* 0x000fe200078e00ff */
[----:B------:R-:W-:Y:S02]  /*17ff0*/  LOP3.LUT R2, R43, 0xffff, RZ, 0xc0, !PT ;  /* 0x0000ffff2b027812 */ /* 0x000fe400078ec0ff */
[----:B------:R-:W-:-:S02]  /*18000*/  F2FP.SATFINITE.E4M3.F32.PACK_AB_MERGE_C R48, RZ, R48, RZ ;  /* 0x00000030ff30723e */ /* 0x000fc400048070ff */
[----:B------:R-:W-:Y:S02]  /*18010*/  F2FP.SATFINITE.E4M3.F32.PACK_AB_MERGE_C R49, RZ, R49, RZ ;  /* 0x00000031ff31723e */ /* 0x000fe400048070ff */
[----:B------:R-:W-:Y:S02]  /*18020*/  PRMT R29, R41, 0x7604, R40 ;  /* 0x00007604291d7816 */ /* 0x000fe40000000028 */
[----:B------:R-:W-:Y:S02]  /*18030*/  F2FP.SATFINITE.E4M3.F32.PACK_AB_MERGE_C R4, RZ, R4, RZ ;  /* 0x00000004ff04723e */ /* 0x000fe400048070ff */
[----:B------:R-:W-:Y:S01]  /*18040*/  F2FP.SATFINITE.E4M3.F32.PACK_AB_MERGE_C R47, RZ, R47, RZ ;  /* 0x0000002fff2f723e */ /* 0x000fe200048070ff */
[----:B------:R-:W-:Y:S01]  /*18050*/  IMAD.U32 R38, R38, 0x10000, RZ ;  /* 0x0001000026267824 */ /* 0x000fe200078e00ff */
[----:B------:R-:W-:Y:S01]  /*18060*/  LOP3.LUT R44, R44, 0xff, RZ, 0xc0, !PT ;  /* 0x000000ff2c2c7812 */ /* 0x000fe200078ec0ff */
[----:B------:R-:W-:Y:S01]  /*18070*/  IMAD.SHL.U32 R2, R2, 0x1000000, RZ ;  /* 0x0100000002027824 */ /* 0x000fe200078e00ff */
[----:B------:R-:W-:-:S02]  /*18080*/  LOP3.LUT R45, R45, 0xffff, RZ, 0xc0, !PT ;  /* 0x0000ffff2d2d7812 */ /* 0x000fc400078ec0ff */
[----:B------:R-:W-:Y:S02]  /*18090*/  LOP3.LUT R144, R144, 0xff, RZ, 0xc0, !PT ;  /* 0x000000ff90907812 */ /* 0x000fe400078ec0ff */
[----:B------:R-:W-:Y:S02]  /*180a0*/  LOP3.LUT R145, R145, 0xffff, RZ, 0xc0, !PT ;  /* 0x0000ffff91917812 */ /* 0x000fe400078ec0ff */
[----:B------:R-:W-:Y:S02]  /*180b0*/  F2FP.SATFINITE.E4M3.F32.PACK_AB_MERGE_C R46, RZ, R46, RZ ;  /* 0x0000002eff2e723e */ /* 0x000fe400048070ff */
[----:B------:R-:W-:Y:S02]  /*180c0*/  LOP3.LUT R48, R48, 0xff, RZ, 0xc0, !PT ;  /* 0x000000ff30307812 */ /* 0x000fe400078ec0ff */
[----:B------:R-:W-:Y:S01]  /*180d0*/  LOP3.LUT R49, R49, 0xffff, RZ, 0xc0, !PT ;  /* 0x0000ffff31317812 */ /* 0x000fe200078ec0ff */
[----:B------:R-:W-:Y:S01]  /*180e0*/  IMAD.U32 R4, R4, 0x10000, RZ ;  /* 0x0001000004047824 */ /* 0x000fe200078e00ff */
[----:B------:R-:W-:-:S02]  /*180f0*/  LOP3.LUT R34, R29, 0xff0000, R34, 0xf8, !PT ;  /* 0x00ff00001d227812 */ /* 0x000fc400078ef822 */
[----:B------:R-:W-:Y:S02]  /*18100*/  F2FP.SATFINITE.E4M3.F32.PACK_AB_MERGE_C R66, RZ, R66, RZ ;  /* 0x00000042ff42723e */ /* 0x000fe400048070ff */
[----:B------:R-:W-:Y:S02]  /*18110*/  LOP3.LUT R47, R47, 0xffff, RZ, 0xc0, !PT ;  /* 0x0000ffff2f2f7812 */ /* 0x000fe400078ec0ff */
[----:B------:R-:W-:Y:S02]  /*18120*/  PRMT R44, R45, 0x7604, R44 ;  /* 0x000076042d2c7816 */ /* 0x000fe4000000002c */
[----:B------:R-:W-:Y:S02]  /*18130*/  PRMT R144, R145, 0x7604, R144 ;  /* 0x0000760491907816 */ /* 0x000fe40000000090 */
[----:B------:R-:W-:Y:S02]  /*18140*/  SHF.L.U32 R33, R46, 0x10, RZ ;  /* 0x000000102e217819 */ /* 0x000fe400000006ff */
[----:B------:R-:W-:-:S02]  /*18150*/  PRMT R49, R49, 0x7604, R48 ;  /* 0x0000760431317816 */ /* 0x000fc40000000030 */
[----:B------:R-:W-:Y:S02]  /*18160*/  F2FP.SATFINITE.E4M3.F32.PACK_AB_MERGE_C R35, RZ, R35, RZ ;  /* 0x00000023ff23723e */ /* 0x000fe400048070ff */
[----:B------:R-:W-:Y:S01]  /*18170*/  LOP3.LUT R48, R28, 0xff0000, R38, 0xf8, !PT ;  /* 0x00ff00001c307812 */ /* 0x000fe200078ef826 */
[----:B------:R-:W-:Y:S01]  /*18180*/  IMAD.U32 R28, R66, 0x10000, RZ ;  /* 0x00010000421c7824 */ /* 0x000fe200078e00ff */
[----:B------:R-:W-:Y:S01]  /*18190*/  LOP3.LUT R34, R34, R2, RZ, 0xfc, !PT ;  /* 0x0000000222227212 */ /* 0x000fe200078efcff */
[----:B------:R-:W-:Y:S01]  /*181a0*/  IMAD.SHL.U32 R2, R47, 0x1000000, RZ ;  /* 0x010000002f027824 */ /* 0x000fe200078e00ff */
[----:B------:R-:W-:Y:S02]  /*181b0*/  F2FP.SATFINITE.E4M3.F32.PACK_AB_MERGE_C R56, RZ, R56, RZ ;  /* 0x00000038ff38723e */ /* 0x000fe400048070ff */
[----:B------:R-:W-:Y:S02]  /*181c0*/  F2FP.SATFINITE.E4M3.F32.PACK_AB_MERGE_C R57, RZ, R57, RZ ;  /* 0x00000039ff39723e */ /* 0x000fe400048070ff */
[----:B------:R-:W-:-:S02]  /*181d0*/  LOP3.LUT R33, R44, 0xff0000, R33, 0xf8, !PT ;  /* 0x00ff00002c217812 */ /* 0x000fc400078ef821 */
[----:B------:R-:W-:Y:S02]  /*181e0*/  LOP3.LUT R66, R144, 0xff0000, R4, 0xf8, !PT ;  /* 0x00ff000090427812 */ /* 0x000fe400078ef804 */
[----:B------:R-:W-:Y:S02]  /*181f0*/  LOP3.LUT R4, R35, 0xffff, RZ, 0xc0, !PT ;  /* 0x0000ffff23047812 */ /* 0x000fe400078ec0ff */
[----:B------:R-:W-:Y:S02]  /*18200*/  F2FP.SATFINITE.E4M3.F32.PACK_AB_MERGE_C R59, RZ, R59, RZ ;  /* 0x0000003bff3b723e */ /* 0x000fe400048070ff */
[----:B------:R-:W-:Y:S02]  /*18210*/  LOP3.LUT R56, R56, 0xff, RZ, 0xc0, !PT ;  /* 0x000000ff38387812 */ /* 0x000fe400078ec0ff */
[----:B------:R-:W-:Y:S02]  /*18220*/  LOP3.LUT R57, R57, 0xffff, RZ, 0xc0, !PT ;  /* 0x0000ffff39397812 */ /* 0x000fe400078ec0ff */
[----:B------:R-:W-:-:S02]  /*18230*/  F2FP.SATFINITE.E4M3.F32.PACK_AB_MERGE_C R58, RZ, R58, RZ ;  /* 0x0000003aff3a723e */ /* 0x000fc400048070ff */
[----:B------:R-:W-:Y:S02]  /*18240*/  F2FP.SATFINITE.E4M3.F32.PACK_AB_MERGE_C R60, RZ, R60, RZ ;  /* 0x0000003cff3c723e */ /* 0x000fe400048070ff */
[----:B------:R-:W-:Y:S02]  /*18250*/  F2FP.SATFINITE.E4M3.F32.PACK_AB_MERGE_C R61, RZ, R61, RZ ;  /* 0x0000003dff3d723e */ /* 0x000fe400048070ff */
[----:B------:R-:W-:Y:S01]  /*18260*/  LOP3.LUT R33, R33, R2, RZ, 0xfc, !PT ;  /* 0x0000000221217212 */ /* 0x000fe200078efcff */
[----:B------:R-:W-:Y:S01]  /*18270*/  IMAD.SHL.U32 R4, R4, 0x1000000, RZ ;  /* 0x0100000004047824 */ /* 0x000fe200078e00ff */
[----:B------:R-:W-:Y:S02]  /*18280*/  LOP3.LUT R2, R59, 0xffff, RZ, 0xc0, !PT ;  /* 0x0000ffff3b027812 */ /* 0x000fe400078ec0ff */
[----:B------:R-:W-:Y:S02]  /*18290*/  F2FP.SATFINITE.E4M3.F32.PACK_AB_MERGE_C R50, RZ, R50, RZ ;  /* 0x00000032ff32723e */ /* 0x000fe400048070ff */
[----:B------:R-:W-:-:S02]  /*182a0*/  F2FP.SATFINITE.E4M3.F32.PACK_AB_MERGE_C R62, RZ, R62, RZ ;  /* 0x0000003eff3e723e */ /* 0x000fc400048070ff */
[----:B------:R-:W-:Y:S02]  /*182b0*/  PRMT R57, R57, 0x7604, R56 ;  /* 0x0000760439397816 */ /* 0x000fe40000000038 */
[----:B------:R-:W-:Y:S02]  /*182c0*/  SHF.L.U32 R30, R58, 0x10, RZ ;  /* 0x000000103a1e7819 */ /* 0x000fe400000006ff */
[----:B------:R-:W-:Y:S02]  /*182d0*/  LOP3.LUT R60, R60, 0xff, RZ, 0xc0, !PT ;  /* 0x000000ff3c3c7812 */ /* 0x000fe400078ec0ff */
[----:B------:R-:W-:Y:S02]  /*182e0*/  LOP3.LUT R61, R61, 0xffff, RZ, 0xc0, !PT ;  /* 0x0000ffff3d3d7812 */ /* 0x000fe400078ec0ff */
[----:B------:R-:W-:Y:S02]  /*182f0*/  F2FP.SATFINITE.E4M3.F32.PACK_AB_MERGE_C R51, RZ, R51, RZ ;  /* 0x00000033ff33723e */ /* 0x000fe400048070ff */
[----:B------:R-:W-:Y:S01]  /*18300*/  F2FP.SATFINITE.E4M3.F32.PACK_AB_MERGE_C R63, RZ, R63, RZ ;  /* 0x0000003fff3f723e */ /* 0x000fe200048070ff */
[----:B------:R-:W-:-:S02]  /*18310*/  IMAD.SHL.U32 R2, R2, 0x1000000, RZ ;  /* 0x0100000002027824 */ /* 0x000fc400078e00ff */
[----:B------:R-:W-:-:S01]  /*18320*/  FADD R23, R25, R23 ;  /* 0x0000001719177221 */ /* 0x000fc20000000000 */
[----:B------:R-:W-:Y:S01]  /*18330*/  IMAD.U32 R32, R50, 0x10000, RZ ;  /* 0x0001000032207824 */ /* 0x000fe200078e00ff */
[----:B------:R-:W-:Y:S01]  /*18340*/  LOP3.LUT R30, R57, 0xff0000, R30, 0xf8, !PT ;  /* 0x00ff0000391e7812 */ /* 0x000fe200078ef81e */
[----:B------:R-:W-:Y:S01]  /*18350*/  IMAD.U32 R29, R62, 0x10000, RZ ;  /* 0x000100003e1d7824 */ /* 0x000fe200078e00ff */
[----:B------:R-:W-:Y:S02]  /*18360*/  LOP3.LUT R36, R36, R4, RZ, 0xfc, !PT ;  /* 0x0000000424247212 */ /* 0x000fe400078efcff */
[----:B------:R-:W-:Y:S02]  /*18370*/  PRMT R25, R61, 0x7604, R60 ;  /* 0x000076043d197816 */ /* 0x000fe4000000003c */
[----:B------:R-:W-:Y:S02]  /*18380*/  LOP3.LUT R4, R51, 0xffff, RZ, 0xc0, !PT ;  /* 0x0000ffff33047812 */ /* 0x000fe400078ec0ff */
[----:B------:R-:W-:-:S02]  /*18390*/  LOP3.LUT R63, R63, 0xffff, RZ, 0xc0, !PT ;  /* 0x0000ffff3f3f7812 */ /* 0x000fc400078ec0ff */
[----:B------:R-:W-:Y:S02]  /*183a0*/  F2FP.SATFINITE.E4M3.F32.PACK_AB_MERGE_C R22, RZ, R22, RZ ;  /* 0x00000016ff16723e */ /* 0x000fe400048070ff */
[----:B------:R-:W-:Y:S02]  /*183b0*/  F2FP.SATFINITE.E4M3.F32.PACK_AB_MERGE_C R73, RZ, R73, RZ ;  /* 0x00000049ff49723e */ /* 0x000fe400048070ff */
[----:B------:R-:W-:Y:S02]  /*183c0*/  F2FP.SATFINITE.E4M3.F32.PACK_AB_MERGE_C R26, RZ, R26, RZ ;  /* 0x0000001aff1a723e */ /* 0x000fe400048070ff */
[----:B------:R-:W-:Y:S02]  /*183d0*/  F2FP.SATFINITE.E4M3.F32.PACK_AB_MERGE_C R74, RZ, R74, RZ ;  /* 0x0000004aff4a723e */ /* 0x000fe400048070ff */
[----:B------:R-:W-:Y:S02]  /*183e0*/  LOP3.LUT R30, R30, R2, RZ, 0xfc, !PT ;  /* 0x000000021e1e7212 */ /* 0x000fe400078efcff */
[----:B------:R-:W-:-:S02]  /*183f0*/  LOP3.LUT R32, R49, 0xff0000, R32, 0xf8, !PT ;  /* 0x00ff000031207812 */ /* 0x000fc400078ef820 */
[----:B------:R-:W-:Y:S02]  /*18400*/  LOP3.LUT R29, R25, 0xff0000, R29, 0xf8, !PT ;  /* 0x00ff0000191d7812 */ /* 0x000fe400078ef81d */
[----:B------:R-:W-:Y:S02]  /*18410*/  SHF.L.U32 R4, R4, 0x18, RZ ;  /* 0x0000001804047819 */ /* 0x000fe400000006ff */
[----:B------:R-:W-:Y:S01]  /*18420*/  SHF.L.U32 R2, R63, 0x18, RZ ;  /* 0x000000183f027819 */ /* 0x000fe200000006ff */
[----:B------:R-:W-:Y:S01]  /*18430*/  FADD R40, R123, R23 ;  /* 0x000000177b287221 */ /* 0x000fe20000000000 */
[----:B------:R-:W-:Y:S02]  /*18440*/  LOP3.LUT R22, R22, 0xff, RZ, 0xc0, !PT ;  /* 0x000000ff16167812 */ /* 0x000fe400078ec0ff */
[----:B------:R-:W-:Y:S02]  /*18450*/  LOP3.LUT R73, R73, 0xffff, RZ, 0xc0, !PT ;  /* 0x0000ffff49497812 */ /* 0x000fe400078ec0ff */
[----:B------:R-:W-:-:S02]  /*18460*/  F2FP.SATFINITE.E4M3.F32.PACK_AB_MERGE_C R67, RZ, R67, RZ ;  /* 0x00000043ff43723e */ /* 0x000fc400048070ff */
[----:B------:R-:W-:Y:S01]  /*18470*/  F2FP.SATFINITE.E4M3.F32.PACK_AB_MERGE_C R75, RZ, R75, RZ ;  /* 0x0000004bff4b723e */ /* 0x000fe200048070ff */
[----:B------:R-:W-:Y:S01]  /*18480*/  IMAD.U32 R23, R26, 0x10000, RZ ;  /* 0x000100001a177824 */ /* 0x000fe200078e00ff */
[----:B------:R-:W-:Y:S01]  /*18490*/  F2FP.SATFINITE.E4M3.F32.PACK_AB_MERGE_C R76, RZ, R76, RZ ;  /* 0x0000004cff4c723e */ /* 0x000fe200048070ff */
[----:B------:R-:W-:Y:S01]  /*184a0*/  IMAD.U32 R26, R74, 0x10000, RZ ;  /* 0x000100004a1a7824 */ /* 0x000fe200078e00ff */
[----:B------:R-:W-:Y:S02]  /*184b0*/  F2FP.SATFINITE.E4M3.F32.PACK_AB_MERGE_C R77, RZ, R77, RZ ;  /* 0x0000004dff4d723e */ /* 0x000fe400048070ff */
[----:B------:R-:W-:Y:S02]  /*184c0*/  LOP3.LUT R32, R32, R4, RZ, 0xfc, !PT ;  /* 0x0000000420207212 */ /* 0x000fe400078efcff */
[----:B------:R-:W-:Y:S02]  /*184d0*/  LOP3.LUT R29, R29, R2, RZ, 0xfc, !PT ;  /* 0x000000021d1d7212 */ /* 0x000fe400078efcff */
[----:B------:R-:W-:-:S02]  /*184e0*/  PRMT R73, R73, 0x7604, R22 ;  /* 0x0000760449497816 */ /* 0x000fc40000000016 */
[----:B------:R-:W-:Y:S02]  /*184f0*/  F2FP.SATFINITE.E4M3.F32.PACK_AB_MERGE_C R78, RZ, R78, RZ ;  /* 0x0000004eff4e723e */ /* 0x000fe400048070ff */
[----:B------:R-:W-:Y:S02]  /*18500*/  LOP3.LUT R4, R67, 0xffff, RZ, 0xc0, !PT ;  /* 0x0000ffff43047812 */ /* 0x000fe400078ec0ff */
[----:B------:R-:W-:Y:S02]  /*18510*/  LOP3.LUT R2, R75, 0xffff, RZ, 0xc0, !PT ;  /* 0x0000ffff4b027812 */ /* 0x000fe400078ec0ff */
[----:B------:R-:W-:Y:S02]  /*18520*/  F2FP.SATFINITE.E4M3.F32.PACK_AB_MERGE_C R79, RZ, R79, RZ ;  /* 0x0000004fff4f723e */ /* 0x000fe400048070ff */
[----:B------:R-:W-:Y:S02]  /*18530*/  LOP3.LUT R76, R76, 0xff, RZ, 0xc0, !PT ;  /* 0x000000ff4c4c7812 */ /* 0x000fe400078ec0ff */
[----:B------:R-:W-:Y:S01]  /*18540*/  LOP3.LUT R77, R77, 0xffff, RZ, 0xc0, !PT ;  /* 0x0000ffff4d4d7812 */ /* 0x000fe200078ec0ff */
[----:B------:R-:W-:Y:S01]  /*18550*/  IMAD.U32 R25, R78, 0x10000, RZ ;  /* 0x000100004e197824 */ /* 0x000fe200078e00ff */
[----:B------:R-:W-:Y:S01]  /*18560*/  LOP3.LUT R26, R73, 0xff0000, R26, 0xf8, !PT ;  /* 0x00ff0000491a7812 */ /* 0x000fe200078ef81a */
[----:B------:R-:W-:Y:S01]  /*18570*/  IMAD.SHL.U32 R4, R4, 0x1000000, RZ ;  /* 0x0100000004047824 */ /* 0x000fe200078e00ff */
[----:B------:R-:W-:-:S02]  /*18580*/  SHF.L.U32 R2, R2, 0x18, RZ ;  /* 0x0000001802027819 */ /* 0x000fc400000006ff */
[----:B------:R-:W-:Y:S02]  /*18590*/  LOP3.LUT R79, R79, 0xffff, RZ, 0xc0, !PT ;  /* 0x0000ffff4f4f7812 */ /* 0x000fe400078ec0ff */
[----:B------:R-:W-:Y:S02]  /*185a0*/  F2FP.SATFINITE.E4M3.F32.PACK_AB_MERGE_C R80, RZ, R80, RZ ;  /* 0x00000050ff50723e */ /* 0x000fe400048070ff */
[----:B------:R-:W-:Y:S02]  /*185b0*/  F2FP.SATFINITE.E4M3.F32.PACK_AB_MERGE_C R81, RZ, R81, RZ ;  /* 0x00000051ff51723e */ /* 0x000fe400048070ff */
[----:B------:R-:W-:Y:S02]  /*185c0*/  PRMT R76, R77, 0x7604, R76 ;  /* 0x000076044d4c7816 */ /* 0x000fe4000000004c */
[----:B------:R-:W-:Y:S02]  /*185d0*/  LOP3.LUT R28, R24, 0xff0000, R28, 0xf8, !PT ;  /* 0x00ff0000181c7812 */ /* 0x000fe400078ef81c */
[----:B------:R-:W-:-:S02]  /*185e0*/  F2FP.SATFINITE.E4M3.F32.PACK_AB_MERGE_C R120, RZ, R120, RZ ;  /* 0x00000078ff78723e */ /* 0x000fc400048070ff */
[----:B------:R-:W-:Y:S02]  /*185f0*/  F2FP.SATFINITE.E4M3.F32.PACK_AB_MERGE_C R121, RZ, R121, RZ ;  /* 0x00000079ff79723e */ /* 0x000fe400048070ff */
[----:B------:R-:W-:Y:S02]  /*18600*/  F2FP.SATFINITE.E4M3.F32.PACK_AB_MERGE_C R83, RZ, R83, RZ ;  /* 0x00000053ff53723e */ /* 0x000fe400048070ff */
[----:B------:R-:W-:Y:S01]  /*18610*/  LOP3.LUT R26, R26, R2, RZ, 0xfc, !PT ;  /* 0x000000021a1a7212 */ /* 0x000fe200078efcff */
[----:B------:R-:W-:Y:S01]  /*18620*/  IMAD.SHL.U32 R2, R79, 0x1000000, RZ ;  /* 0x010000004f027824 */ /* 0x000fe200078e00ff */
[----:B------:R-:W-:Y:S02]  /*18630*/  LOP3.LUT R80, R80, 0xff, RZ, 0xc0, !PT ;  /* 0x000000ff50507812 */ /* 0x000fe400078ec0ff */
[----:B------:R-:W-:Y:S02]  /*18640*/  LOP3.LUT R81, R81, 0xffff, RZ, 0xc0, !PT ;  /* 0x0000ffff51517812 */ /* 0x000fe400078ec0ff */
[----:B------:R-:W-:-:S02]  /*18650*/  F2FP.SATFINITE.E4M3.F32.PACK_AB_MERGE_C R82, RZ, R82, RZ ;  /* 0x00000052ff52723e */ /* 0x000fc400048070ff */
[----:B------:R-:W-:Y:S02]  /*18660*/  F2FP.SATFINITE.E4M3.F32.PACK_AB_MERGE_C R122, RZ, R122, RZ ;  /* 0x0000007aff7a723e */ /* 0x000fe400048070ff */
[----:B------:R-:W-:Y:S02]  /*18670*/  LOP3.LUT R25, R76, 0xff0000, R25, 0xf8, !PT ;  /* 0x00ff00004c197812 */ /* 0x000fe400078ef819 */
[----:B------:R-:W-:Y:S02]  /*18680*/  LOP3.LUT R28, R28, R4, RZ, 0xfc, !PT ;  /* 0x000000041c1c7212 */ /* 0x000fe400078efcff */
[----:B------:R-:W-:Y:S02]  /*18690*/  LOP3.LUT R120, R120, 0xff, RZ, 0xc0, !PT ;  /* 0x000000ff78787812 */ /* 0x000fe400078ec0ff */
[----:B------:R-:W-:Y:S02]  /*186a0*/  LOP3.LUT R121, R121, 0xffff, RZ, 0xc0, !PT ;  /* 0x0000ffff79797812 */ /* 0x000fe400078ec0ff */
[----:B------:R-:W-:-:S02]  /*186b0*/  LOP3.LUT R4, R83, 0xffff, RZ, 0xc0, !PT ;  /* 0x0000ffff53047812 */ /* 0x000fc400078ec0ff */
[----:B------:R-:W-:Y:S01]  /*186c0*/  F2FP.SATFINITE.E4M3.F32.PACK_AB_MERGE_C R19, RZ, R19, RZ ;  /* 0x00000013ff13723e */ /* 0x000fe200048070ff */
[----:B------:R-:W-:Y:S01]  /*186d0*/  IMAD.U32 R58, R122, 0x10000, RZ ;  /* 0x000100007a3a7824 */ /* 0x000fe200078e00ff */
[----:B------:R-:W-:Y:S02]  /*186e0*/  PRMT R80, R81, 0x7604, R80 ;  /* 0x0000760451507816 */ /* 0x000fe40000000050 */
[----:B------:R-:W-:Y:S02]  /*186f0*/  SHF.L.U32 R24, R82, 0x10, RZ ;  /* 0x0000001052187819 */ /* 0x000fe400000006ff */
[----:B------:R-:W-:Y:S01]  /*18700*/  LOP3.LUT R25, R25, R2, RZ, 0xfc, !PT ;  /* 0x0000000219197212 */ /* 0x000fe200078efcff */
[----:B------:R-:W-:Y:S01]  /*18710*/  IMAD.SHL.U32 R4, R4, 0x1000000, RZ ;  /* 0x0100000004047824 */ /* 0x000fe200078e00ff */
[----:B------:R-:W-:Y:S02]  /*18720*/  PRMT R120, R121, 0x7604, R120 ;  /* 0x0000760479787816 */ /* 0x000fe40000000078 */
[----:B------:R-:W-:-:S02]  /*18730*/  LOP3.LUT R2, R19, 0xffff, RZ, 0xc0, !PT ;  /* 0x0000ffff13027812 */ /* 0x000fc400078ec0ff */
[----:B------:R-:W-:Y:S02]  /*18740*/  F2FP.SATFINITE.E4M3.F32.PACK_AB_MERGE_C R68, RZ, R68, RZ ;  /* 0x00000044ff44723e */ /* 0x000fe400048070ff */
[----:B------:R-:W-:Y:S02]  /*18750*/  F2FP.SATFINITE.E4M3.F32.PACK_AB_MERGE_C R69, RZ, R69, RZ ;  /* 0x00000045ff45723e */ /* 0x000fe400048070ff */
[----:B------:R-:W-:Y:S02]  /*18760*/  LOP3.LUT R24, R80, 0xff0000, R24, 0xf8, !PT ;  /* 0x00ff000050187812 */ /* 0x000fe400078ef818 */
[----:B------:R-:W-:Y:S02]  /*18770*/  F2FP.SATFINITE.E4M3.F32.PACK_AB_MERGE_C R136, RZ, R136, RZ ;  /* 0x00000088ff88723e */ /* 0x000fe400048070ff */
[----:B------:R-:W-:Y:S02]  /*18780*/  F2FP.SATFINITE.E4M3.F32.PACK_AB_MERGE_C R137, RZ, R137, RZ ;  /* 0x00000089ff89723e */ /* 0x000fe400048070ff */
[----:B------:R-:W-:-:S02]  /*18790*/  F2FP.SATFINITE.E4M3.F32.PACK_AB_MERGE_C R140, RZ, R140, RZ ;  /* 0x0000008cff8c723e */ /* 0x000fc400048070ff */
[----:B------:R-:W-:Y:S02]  /*187a0*/  F2FP.SATFINITE.E4M3.F32.PACK_AB_MERGE_C R141, RZ, R141, RZ ;  /* 0x0000008dff8d723e */ /* 0x000fe400048070ff */
[----:B------:R-:W-:Y:S02]  /*187b0*/  F2FP.SATFINITE.E4M3.F32.PACK_AB_MERGE_C R12, RZ, R12, RZ ;  /* 0x0000000cff0c723e */ /* 0x000fe400048070ff */
[----:B------:R-:W-:Y:S02]  /*187c0*/  LOP3.LUT R58, R120, 0xff0000, R58, 0xf8, !PT ;  /* 0x00ff0000783a7812 */ /* 0x000fe400078ef83a */
[----:B------:R-:W-:Y:S02]  /*187d0*/  SHF.L.U32 R2, R2, 0x18, RZ ;  /* 0x0000001802027819 */ /* 0x000fe400000006ff */
[----:B------:R-:W-:Y:S02]  /*187e0*/  F2FP.SATFINITE.E4M3.F32.PACK_AB_MERGE_C R17, RZ, R17, RZ ;  /* 0x00000011ff11723e */ /* 0x000fe400048070ff */
[----:B------:R-:W-:-:S02]  /*187f0*/  F2FP.SATFINITE.E4M3.F32.PACK_AB_MERGE_C R139, RZ, R139, RZ ;  /* 0x0000008bff8b723e */ /* 0x000fc400048070ff */
[----:B------:R-:W-:Y:S02]  /*18800*/  LOP3.LUT R68, R68, 0xff, RZ, 0xc0, !PT ;  /* 0x000000ff44447812 */ /* 0x000fe400078ec0ff */
[----:B------:R-:W-:Y:S02]  /*18810*/  LOP3.LUT R69, R69, 0xffff, RZ, 0xc0, !PT ;  /* 0x0000ffff45457812 */ /* 0x000fe400078ec0ff */
[----:B------:R-:W-:Y:S02]  /*18820*/  LOP3.LUT R24, R24, R4, RZ, 0xfc, !PT ;  /* 0x0000000418187212 */ /* 0x000fe400078efcff */
[----:B------:R-:W-:Y:S02]  /*18830*/  LOP3.LUT R136, R136, 0xff, RZ, 0xc0, !PT ;  /* 0x000000ff88887812 */ /* 0x000fe400078ec0ff */
[----:B------:R-:W-:Y:S02]  /*18840*/  LOP3.LUT R137, R137, 0xffff, RZ, 0xc0, !PT ;  /* 0x0000ffff89897812 */ /* 0x000fe400078ec0ff */
[----:B------:R-:W-:-:S02]  /*18850*/  LOP3.LUT R140, R140, 0xff, RZ, 0xc0, !PT ;  /* 0x000000ff8c8c7812 */ /* 0x000fc400078ec0ff */
[----:B------:R-:W-:Y:S02]  /*18860*/  LOP3.LUT R141, R141, 0xffff, RZ, 0xc0, !PT ;  /* 0x0000ffff8d8d7812 */ /* 0x000fe400078ec0ff */
[----:B------:R-:W-:Y:S02]  /*18870*/  F2FP.SATFINITE.E4M3.F32.PACK_AB_MERGE_C R9, RZ, R9, RZ ;  /* 0x00000009ff09723e */ /* 0x000fe400048070ff */
[----:B------:R-:W-:Y:S02]  /*18880*/  LOP3.LUT R4, R12, 0xffff, RZ, 0xc0, !PT ;  /* 0x0000ffff0c047812 */ /* 0x000fe400078ec0ff */
[----:B------:R-:W-:Y:S01]  /*18890*/  LOP3.LUT R12, R58, R2, RZ, 0xfc, !PT ;  /* 0x000000023a0c7212 */ /* 0x000fe200078efcff */
[----:B------:R-:W-:Y:S01]  /*188a0*/  IMAD.U32 R17, R17, 0x10000, RZ ;  /* 0x0001000011117824 */ /* 0x000fe200078e00ff */
[----:B------:R-:W-:Y:S02]  /*188b0*/  LOP3.LUT R2, R139, 0xffff, RZ, 0xc0, !PT ;  /* 0x0000ffff8b027812 */ /* 0x000fe400078ec0ff */
[----:B------:R-:W-:-:S02]  /*188c0*/  PRMT R69, R69, 0x7604, R68 ;  /* 0x0000760445457816 */ /* 0x000fc40000000044 */
[----:B------:R-:W-:Y:S02]  /*188d0*/  PRMT R64, R137, 0x7604, R136 ;  /* 0x0000760489407816 */ /* 0x000fe40000000088 */
[----:B------:R-:W-:Y:S02]  /*188e0*/  PRMT R68, R141, 0x7604, R140 ;  /* 0x000076048d447816 */ /* 0x000fe4000000008c */
[----:B------:R-:W-:Y:S02]  /*188f0*/  SHF.L.U32 R9, R9, 0x10, RZ ;  /* 0x0000001009097819 */ /* 0x000fe400000006ff */
[----:B------:R-:W-:Y:S02]  /*18900*/  F2FP.SATFINITE.E4M3.F32.PACK_AB_MERGE_C R0, RZ, R0, RZ ;  /* 0x00000000ff00723e */ /* 0x000fe400048070ff */
[----:B------:R-:W-:Y:S01]  /*18910*/  F2FP.SATFINITE.E4M3.F32.PACK_AB_MERGE_C R10, RZ, R10, RZ ;  /* 0x0000000aff0a723e */ /* 0x000fe200048070ff */
[----:B------:R-:W-:Y:S01]  /*18920*/  IMAD.SHL.U32 R2, R2, 0x1000000, RZ ;  /* 0x0100000002027824 */ /* 0x000fe200078e00ff */
[----:B------:R-:W-:-:S02]  /*18930*/  F2FP.SATFINITE.E4M3.F32.PACK_AB_MERGE_C R5, RZ, R5, RZ ;  /* 0x00000005ff05723e */ /* 0x000fc400048070ff */
[----:B------:R-:W-:Y:S02]  /*18940*/  LOP3.LUT R64, R64, 0xff0000, R17, 0xf8, !PT ;  /* 0x00ff000040407812 */ /* 0x000fe400078ef811 */
[----:B------:R-:W-:Y:S02]  /*18950*/  LOP3.LUT R68, R68, 0xff0000, R9, 0xf8, !PT ;  /* 0x00ff000044447812 */ /* 0x000fe400078ef809 */
[----:B------:R-:W-:Y:S02]  /*18960*/  LOP3.LUT R0, R0, 0xffff, RZ, 0xc0, !PT ;  /* 0x0000ffff00007812 */ /* 0x000fe400078ec0ff */
[----:B------:R-:W-:Y:S01]  /*18970*/  LOP3.LUT R9, R10, 0xffff, RZ, 0xc0, !PT ;  /* 0x0000ffff0a097812 */ /* 0x000fe200078ec0ff */
[----:B------:R-:W-:Y:S01]  /*18980*/  IMAD.SHL.U32 R10, R4, 0x1000000, RZ ;  /* 0x01000000040a7824 */ /* 0x000fe200078e00ff */
[----:B------:R-:W-:Y:S02]  /*18990*/  LOP3.LUT R4, R5, 0xffff, RZ, 0xc0, !PT ;  /* 0x0000ffff05047812 */ /* 0x000fe400078ec0ff */
[----:B------:R-:W-:Y:S01]  /*189a0*/  LOP3.LUT R5, R64, R2, RZ, 0xfc, !PT ;  /* 0x0000000240057212 */ /* 0x000fe200078efcff */
[----:B------:R-:W-:-:S02]  /*189b0*/  IMAD.SHL.U32 R2, R0, 0x1000000, RZ ;  /* 0x0100000000027824 */ /* 0x000fc400078e00ff */
[----:B------:R-:W-:-:S05]  /*189c0*/  FMUL R0, R149, UR5 ;  /* 0x0000000595007c20 */ /* 0x000fca0008400000 */
[----:B------:R-:W-:-:S13]  /*189d0*/  FSETP.GEU.AND P3, PT, R0, -126, PT ;  /* 0xc2fc00000000780b */ /* 0x000fda0003f6e000 */
[----:B------:R-:W-:-:S06]  /*189e0*/  @!P3 FMUL R0, R0, 0.5 ;  /* 0x3f0000000000b820 */ /* 0x000fcc0000400000 */
[----:B------:R-:W1:Y:S02]  /*189f0*/  MUFU.EX2 R0, R0 ;  /* 0x0000000000007308 */ /* 0x000e640000000800 */
[----:B-1----:R-:W-:-:S04]  /*18a00*/  @!P3 FMUL R0, R0, R0 ;  /* 0x000000000000b220 */ /* 0x002fc80000400000 */
[-C--:B------:R-:W-:Y:S01]  /*18a10*/  FMUL R231, R231, R0.reuse ;  /* 0x00000000e7e77220 */ /* 0x080fe20000400000 */
[-C--:B------:R-:W-:Y:S01]  /*18a20*/  FMUL R230, R230, R0.reuse ;  /* 0x00000000e6e67220 */ /* 0x080fe20000400000 */
[-C--:B------:R-:W-:Y:S01]  /*18a30*/  FMUL R229, R229, R0.reuse ;  /* 0x00000000e5e57220 */ /* 0x080fe20000400000 */
[-C--:B------:R-:W-:Y:S01]  /*18a40*/  FMUL R228, R228, R0.reuse ;  /* 0x00000000e4e47220 */ /* 0x080fe20000400000 */
[-C--:B------:R-:W-:Y:S01]  /*18a50*/  FMUL R227, R227, R0.reuse ;  /* 0x00000000e3e37220 */ /* 0x080fe20000400000 */
[----:B------:R-:W-:Y:S01]  /*18a60*/  STL [R1+0x208], R231 ;  /* 0x000208e701007387 */ /* 0x000fe20000100800 */
[-C--:B------:R-:W-:Y:S01]  /*18a70*/  FMUL R226, R226, R0.reuse ;  /* 0x00000000e2e27220 */ /* 0x080fe20000400000 */
[-C--:B------:R-:W-:Y:S01]  /*18a80*/  FMUL R225, R225, R0.reuse ;  /* 0x00000000e1e17220 */ /* 0x080fe20000400000 */
[-C--:B------:R-:W-:Y:S01]  /*18a90*/  FMUL R224, R224, R0.reuse ;  /* 0x00000000e0e07220 */ /* 0x080fe20000400000 */
[----:B------:R-:W-:Y:S01]  /*18aa0*/  STL [R1+0x20c], R230 ;  /* 0x00020ce601007387 */ /* 0x000fe20000100800 */
[-C--:B------:R-:W-:Y:S01]  /*18ab0*/  FMUL R223, R223, R0.reuse ;  /* 0x00000000dfdf7220 */ /* 0x080fe20000400000 */
[----:B------:R-:W-:-:S02]  /*18ac0*/  FMUL R222, R222, R0 ;  /* 0x00000000dede7220 */ /* 0x000fc40000400000 */
        /* <DEDUP_REMOVED lines=69> */
[----:B----4-:R-:W-:-:S03]  /*18f20*/  FMUL R174, R174, R0 ;  /* 0x00000000aeae7220 */ /* 0x010fc60000400000 */
        /* <DEDUP_REMOVED lines=15> */
[----:B------:R-:W-:Y:S01]  /*19020*/  F2FP.SATFINITE.E4M3.F32.PACK_AB_MERGE_C R124, RZ, R124, RZ ;  /* 0x0000007cff7c723e */ /* 0x000fe200048070ff */
[-C--:B------:R-:W-:Y:S02]  /*19030*/  FMUL R166, R166, R0.reuse ;  /* 0x00000000a6a67220 */ /* 0x080fe40000400000 */
[----:B------:R-:W-:Y:S01]  /*19040*/  STL [R1+0x36c], R173 ;  /* 0x00036cad01007387 */ /* 0x000fe20000100800 */
[----:B------:R-:W-:Y:S01]  /*19050*/  F2FP.SATFINITE.E4M3.F32.PACK_AB_MERGE_C R125, RZ, R125, RZ ;  /* 0x0000007dff7d723e */ /* 0x000fe200048070ff */
[----:B------:R-:W-:Y:S02]  /*19060*/  FMUL R165, R165, R0 ;  /* 0x00000000a5a57220 */ /* 0x000fe40000400000 */
[----:B------:R-:W-:Y:S01]  /*19070*/  STL [R1+0x378], R172 ;  /* 0x000378ac01007387 */ /* 0x000fe20000100800 */
[----:B------:R-:W-:Y:S01]  /*19080*/  F2FP.SATFINITE.E4M3.F32.PACK_AB_MERGE_C R18, RZ, R18, RZ ;  /* 0x00000012ff12723e */ /* 0x000fe200048070ff */
[----:B------:R-:W-:-:S02]  /*19090*/  FMUL R164, R164, R0 ;  /* 0x00000000a4a47220 */ /* 0x000fc40000400000 */
[----:B------:R-:W-:Y:S01]  /*190a0*/  STL [R1+0x37c], R171 ;  /* 0x00037cab01007387 */ /* 0x000fe20000100800 */
[----:B------:R-:W-:-:S03]  /*190b0*/  FMUL R163, R163, R0 ;  /* 0x00000000a3a37220 */ /* 0x000fc60000400000 */
[----:B------:R-:W-:Y:S01]  /*190c0*/  STL [R1+0x388], R170 ;  /* 0x000388aa01007387 */ /* 0x000fe20000100800 */
[----:B------:R-:W-:Y:S01]  /*190d0*/  LOP3.LUT R124, R124, 0xff, RZ, 0xc0, !PT ;  /* 0x000000ff7c7c7812 */ /* 0x000fe200078ec0ff */
[-C--:B------:R-:W-:Y:S02]  /*190e0*/  FMUL R162, R162, R0.reuse ;  /* 0x00000000a2a27220 */ /* 0x080fe40000400000 */
[----:B------:R-:W-:Y:S01]  /*190f0*/  STL [R1+0x38c], R169 ;  /* 0x00038ca901007387 */ /* 0x000fe20000100800 */
[----:B------:R-:W-:Y:S01]  /*19100*/  LOP3.LUT R125, R125, 0xffff, RZ, 0xc0, !PT ;  /* 0x0000ffff7d7d7812 */ /* 0x000fe200078ec0ff */
[----:B------:R-:W-:Y:S02]  /*19110*/  FMUL R161, R161, R0 ;  /* 0x00000000a1a17220 */ /* 0x000fe40000400000 */
[----:B------:R-:W-:Y:S01]  /*19120*/  STL [R1+0x398], R168 ;  /* 0x000398a801007387 */ /* 0x000fe20000100800 */
[----:B------:R-:W-:Y:S01]  /*19130*/  F2FP.SATFINITE.E4M3.F32.PACK_AB_MERGE_C R52, RZ, R52, RZ ;  /* 0x00000034ff34723e */ /* 0x000fe200048070ff */
[----:B------:R-:W-:Y:S01]  /*19140*/  FMUL R160, R160, R0 ;  /* 0x00000000a0a07220 */ /* 0x000fe20000400000 */
[----:B------:R-:W-:Y:S01]  /*19150*/  F2FP.SATFINITE.E4M3.F32.PACK_AB_MERGE_C R53, RZ, R53, RZ ;  /* 0x00000035ff35723e */ /* 0x000fe200048070ff */
[----:B------:R-:W-:Y:S01]  /*19160*/  STL [R1+0x39c], R167 ;  /* 0x00039ca701007387 */ /* 0x000fe20000100800 */
[----:B------:R-:W-:Y:S01]  /*19170*/  F2FP.SATFINITE.E4M3.F32.PACK_AB_MERGE_C R100, RZ, R100, RZ ;  /* 0x00000064ff64723e */ /* 0x000fe200048070ff */
[----:B------:R-:W-:Y:S01]  /*19180*/  IMAD.U32 R18, R18, 0x10000, RZ ;  /* 0x0001000012127824 */ /* 0x000fe200078e00ff */
[----:B------:R-:W-:Y:S01]  /*19190*/  F2FP.SATFINITE.E4M3.F32.PACK_AB_MERGE_C R101, RZ, R101, RZ ;  /* 0x00000065ff65723e */ /* 0x000fe200048070ff */
[----:B------:R-:W-:Y:S01]  /*191a0*/  STL [R1+0x3a8], R166 ;  /* 0x0003a8a601007387 */ /* 0x000fe20000100800 */
[----:B------:R-:W-:Y:S01]  /*191b0*/  F2FP.SATFINITE.E4M3.F32.PACK_AB_MERGE_C R116, RZ, R116, RZ ;  /* 0x00000074ff74723e */ /* 0x000fe200048070ff */
[----:B------:R-:W-:Y:S01]  /*191c0*/  FMUL R159, R159, R0 ;  /* 0x000000009f9f7220 */ /* 0x000fe20000400000 */
[----:B------:R-:W-:Y:S01]  /*191d0*/  F2FP.SATFINITE.E4M3.F32.PACK_AB_MERGE_C R117, RZ, R117, RZ ;  /* 0x00000075ff75723e */ /* 0x000fe200048070ff */
[----:B------:R-:W-:Y:S01]  /*191e0*/  STL [R1+0x3ac], R165 ;  /* 0x0003aca501007387 */ /* 0x000fe20000100800 */
[----:B------:R-:W-:Y:S01]  /*191f0*/  F2FP.SATFINITE.E4M3.F32.PACK_AB_MERGE_C R54, RZ, R54, RZ ;  /* 0x00000036ff36723e */ /* 0x000fe200048070ff */
[-C--:B------:R-:W-:Y:S01]  /*19200*/  FMUL R158, R158, R0.reuse ;  /* 0x000000009e9e7220 */ /* 0x080fe20000400000 */
[----:B------:R-:W-:Y:S01]  /*19210*/  PRMT R124, R125, 0x7604, R124 ;  /* 0x000076047d7c7816 */ /* 0x000fe2000000007c */
[----:B------:R-:W-:Y:S01]  /*19220*/  STL [R1+0x3b8], R164 ;  /* 0x0003b8a401007387 */ /* 0x000fe20000100800 */
[----:B------:R-:W-:Y:S01]  /*19230*/  F2FP.SATFINITE.E4M3.F32.PACK_AB_MERGE_C R103, RZ, R103, RZ ;  /* 0x00000067ff67723e */ /* 0x000fe200048070ff */
[----:B------:R-:W-:Y:S01]  /*19240*/  FMUL R157, R157, R0 ;  /* 0x000000009d9d7220 */ /* 0x000fe20000400000 */
[----:B------:R-:W-:Y:S01]  /*19250*/  LOP3.LUT R52, R52, 0xff, RZ, 0xc0, !PT ;  /* 0x000000ff34347812 */ /* 0x000fe200078ec0ff */
[----:B------:R-:W-:Y:S01]  /*19260*/  STL [R1+0x3bc], R163 ;  /* 0x0003bca301007387 */ /* 0x000fe20000100800 */
[----:B------:R-:W-:-:S02]  /*19270*/  LOP3.LUT R53, R53, 0xffff, RZ, 0xc0, !PT ;  /* 0x0000ffff35357812 */ /* 0x000fc400078ec0ff */
[----:B------:R-:W-:Y:S01]  /*19280*/  F2FP.SATFINITE.E4M3.F32.PACK_AB_MERGE_C R102, RZ, R102, RZ ;  /* 0x00000066ff66723e */ /* 0x000fe200048070ff */
[----:B------:R-:W-:Y:S01]  /*19290*/  STL [R1+0x3c8], R162 ;  /* 0x0003c8a201007387 */ /* 0x000fe20000100800 */
[----:B------:R-:W-:Y:S02]  /*192a0*/  F2FP.SATFINITE.E4M3.F32.PACK_AB_MERGE_C R96, RZ, R96, RZ ;  /* 0x00000060ff60723e */ /* 0x000fe400048070ff */
[----:B------:R-:W-:Y:S01]  /*192b0*/  F2FP.SATFINITE.E4M3.F32.PACK_AB_MERGE_C R97, RZ, R97, RZ ;  /* 0x00000061ff61723e */ /* 0x000fe200048070ff */
[----:B------:R-:W-:Y:S01]  /*192c0*/  STL [R1+0x3cc], R161 ;  /* 0x0003cca101007387 */ /* 0x000fe20000100800 */
[----:B------:R-:W-:Y:S02]  /*192d0*/  LOP3.LUT R100, R100, 0xff, RZ, 0xc0, !PT ;  /* 0x000000ff64647812 */ /* 0x000fe400078ec0ff */
[----:B------:R-:W-:Y:S01]  /*192e0*/  LOP3.LUT R101, R101, 0xffff, RZ, 0xc0, !PT ;  /* 0x0000ffff65657812 */ /* 0x000fe200078ec0ff */
[----:B------:R-:W-:Y:S01]  /*192f0*/  STL [R1+0x3d8], R160 ;  /* 0x0003d8a001007387 */ /* 0x000fe20000100800 */
[----:B------:R-:W-:Y:S01]  /*19300*/  LOP3.LUT R116, R116, 0xff, RZ, 0xc0, !PT ;  /* 0x000000ff74747812 */ /* 0x000fe200078ec0ff */
[----:B------:R-:W-:Y:S01]  /*19310*/  IMAD.U32 R46, R54, 0x10000, RZ ;  /* 0x00010000362e7824 */ /* 0x000fe200078e00ff */
[----:B------:R-:W-:Y:S01]  /*19320*/  LOP3.LUT R117, R117, 0xffff, RZ, 0xc0, !PT ;  /* 0x0000ffff75757812 */ /* 0x000fe200078ec0ff */
[----:B------:R-:W-:Y:S01]  /*19330*/  FMUL R156, R156, R0 ;  /* 0x000000009c9c7220 */ /* 0x000fe20000400000 */
[----:B------:R-:W-:Y:S01]  /*19340*/  F2FP.SATFINITE.E4M3.F32.PACK_AB_MERGE_C R20, RZ, R20, RZ ;  /* 0x00000014ff14723e */ /* 0x000fe200048070ff */
[----:B------:R-:W-:Y:S01]  /*19350*/  STL [R1+0x3dc], R159 ;  /* 0x0003dc9f01007387 */ /* 0x000fe20000100800 */
[----:B------:R-:W-:Y:S01]  /*19360*/  LOP3.LUT R62, R124, 0xff0000, R18, 0xf8, !PT ;  /* 0x00ff00007c3e7812 */ /* 0x000fe200078ef812 */
[----:B------:R-:W-:Y:S01]  /*19370*/  IMAD.U32 R50, R102, 0x10000, RZ ;  /* 0x0001000066327824 */ /* 0x000fe200078e00ff */
[----:B------:R-:W-:Y:S01]  /*19380*/  PRMT R52, R53, 0x7604, R52 ;  /* 0x0000760435347816 */ /* 0x000fe20000000034 */
[----:B------:R-:W-:Y:S01]  /*19390*/  STL [R1+0x3e8], R158 ;  /* 0x0003e89e01007387 */ /* 0x000fe20000100800 */
[----:B------:R-:W-:Y:S01]  /*193a0*/  F2FP.SATFINITE.E4M3.F32.PACK_AB_MERGE_C R98, RZ, R98, RZ ;  /* 0x00000062ff62723e */ /* 0x000fe200048070ff */
[----:B------:R-:W-:Y:S01]  /*193b0*/  FMUL R155, R155, R0 ;  /* 0x000000009b9b7220 */ /* 0x000fe20000400000 */
[----:B------:R-:W-:-:S02]  /*193c0*/  LOP3.LUT R18, R103, 0xffff, RZ, 0xc0, !PT ;  /* 0x0000ffff67127812 */ /* 0x000fc400078ec0ff */
[----:B------:R-:W-:Y:S01]  /*193d0*/  F2FP.SATFINITE.E4M3.F32.PACK_AB_MERGE_C R92, RZ, R92, RZ ;  /* 0x0000005cff5c723e */ /* 0x000fe200048070ff */
[----:B------:R-:W2:Y:S01]  /*193e0*/  LDL.LU R103, [R1+0x8] ;  /* 0x0000080001677983 */ /* 0x000ea20000300800 */
[----:B------:R-:W-:Y:S02]  /*193f0*/  F2FP.SATFINITE.E4M3.F32.PACK_AB_MERGE_C R93, RZ, R93, RZ ;  /* 0x0000005dff5d723e */ /* 0x000fe400048070ff */
[----:B------:R-:W-:Y:S01]  /*19400*/  LOP3.LUT R96, R96, 0xff, RZ, 0xc0, !PT ;  /* 0x000000ff60607812 */ /* 0x000fe200078ec0ff */
[----:B------:R-:W-:Y:S01]  /*19410*/  STL [R1+0x3ec], R157 ;  /* 0x0003ec9d01007387 */ /* 0x000fe20000100800 */
[----:B------:R-:W-:Y:S02]  /*19420*/  LOP3.LUT R97, R97, 0xffff, RZ, 0xc0, !PT ;  /* 0x0000ffff61617812 */ /* 0x000fe400078ec0ff */
[----:B------:R-:W-:Y:S01]  /*19430*/  PRMT R100, R101, 0x7604, R100 ;  /* 0x0000760465647816 */ /* 0x000fe20000000064 */
[----:B------:R-:W3:Y:S01]  /*19440*/  LDL.LU R102, [R1+0xc] ;  /* 0x00000c0001667983 */ /* 0x000ee20000300800 */
[----:B------:R-:W-:-:S02]  /*19450*/  PRMT R56, R117, 0x7604, R116 ;  /* 0x0000760475387816 */ /* 0x000fc40000000074 */
[----:B------:R-:W-:Y:S02]  /*19460*/  SHF.L.U32 R20, R20, 0x10, RZ ;  /* 0x0000001014147819 */ /* 0x000fe400000006ff */
[----:B------:R-:W-:Y:S01]  /*19470*/  F2FP.SATFINITE.E4M3.F32.PACK_AB_MERGE_C R99, RZ, R99, RZ ;  /* 0x00000063ff63723e */ /* 0x000fe200048070ff */
[----:B------:R-:W-:Y:S01]  /*19480*/  STL [R1+0x3f8], R156 ;  /* 0x0003f89c01007387 */ /* 0x000fe20000100800 */
[----:B------:R-:W-:Y:S01]  /*19490*/  LOP3.LUT R46, R52, 0xff0000, R46, 0xf8, !PT ;  /* 0x00ff0000342e7812 */ /* 0x000fe200078ef82e */
[----:B------:R-:W-:Y:S01]  /*194a0*/  IMAD.U32 R52, R98, 0x10000, RZ ;  /* 0x0001000062347824 */ /* 0x000fe200078e00ff */
[----:B------:R-:W-:Y:S01]  /*194b0*/  F2FP.SATFINITE.E4M3.F32.PACK_AB_MERGE_C R88, RZ, R88, RZ ;  /* 0x00000058ff58723e */ /* 0x000fe200048070ff */
[----:B------:R-:W4:Y:S01]  /*194c0*/  LDL.LU R101, [R1+0x18] ;  /* 0x0000180001657983 */ /* 0x000f220000300800 */
[----:B------:R-:W-:Y:S01]  /*194d0*/  F2FP.SATFINITE.E4M3.F32.PACK_AB_MERGE_C R89, RZ, R89, RZ ;  /* 0x00000059ff59723e */ /* 0x000fe200048070ff */
[----:B------:R-:W-:Y:S01]  /*194e0*/  FADD R21, R130, R119 ;  /* 0x0000007782157221 */ /* 0x000fe20000000000 */
[----:B------:R-:W-:Y:S01]  /*194f0*/  LOP3.LUT R92, R92, 0xff, RZ, 0xc0, !PT ;  /* 0x000000ff5c5c7812 */ /* 0x000fe200078ec0ff */
[----:B------:R-:W-:Y:S01]  /*19500*/  FADD R41, R126, R87 ;  /* 0x000000577e297221 */ /* 0x000fe20000000000 */
[----:B------:R-:W-:Y:S01]  /*19510*/  LOP3.LUT R93, R93, 0xffff, RZ, 0xc0, !PT ;  /* 0x0000ffff5d5d7812 */ /* 0x000fe200078ec0ff */
[----:B------:R-:W-:Y:S01]  /*19520*/  STL [R1+0x3fc], R155 ;  /* 0x0003fc9b01007387 */ /* 0x000fe20000100800 */
[----:B------:R-:W-:-:S02]  /*19530*/  PRMT R96, R97, 0x7604, R96 ;  /* 0x0000760461607816 */ /* 0x000fc40000000060 */
[----:B------:R-:W-:Y:S02]  /*19540*/  F2FP.SATFINITE.E4M3.F32.PACK_AB_MERGE_C R94, RZ, R94, RZ ;  /* 0x0000005eff5e723e */ /* 0x000fe400048070ff */
[----:B------:R-:W-:Y:S02]  /*19550*/  LOP3.LUT R50, R100, 0xff0000, R50, 0xf8, !PT ;  /* 0x00ff000064327812 */ /* 0x000fe400078ef832 */
[----:B------:R-:W-:Y:S01]  /*19560*/  LOP3.LUT R56, R56, 0xff0000, R20, 0xf8, !PT ;  /* 0x00ff000038387812 */ /* 0x000fe200078ef814 */
[----:B------:R-:W5:Y:S01]  /*19570*/  LDL.LU R100, [R1+0x1c] ;  /* 0x00001c0001647983 */ /* 0x000f620000300800 */
[----:B------:R-:W-:Y:S02]  /*19580*/  F2FP.SATFINITE.E4M3.F32.PACK_AB_MERGE_C R95, RZ, R95, RZ ;  /* 0x0000005fff5f723e */ /* 0x000fe400048070ff */
[----:B------:R-:W-:Y:S02]  /*19590*/  LOP3.LUT R20, R99, 0xffff, RZ, 0xc0, !PT ;  /* 0x0000ffff63147812 */ /* 0x000fe400078ec0ff */
[----:B------:R-:W-:Y:S01]  /*195a0*/  F2FP.SATFINITE.E4M3.F32.PACK_AB_MERGE_C R90, RZ, R90, RZ ;  /* 0x0000005aff5a723e */ /* 0x000fe200048070ff */
[----:B------:R-:W5:Y:S01]  /*195b0*/  LDL.LU R99, [R1+0x28] ;  /* 0x0000280001637983 */ /* 0x000f620000300800 */
[----:B------:R-:W-:Y:S01]  /*195c0*/  F2FP.SATFINITE.E4M3.F32.PACK_AB_MERGE_C R84, RZ, R84, RZ ;  /* 0x00000054ff54723e */ /* 0x000fe200048070ff */
[----:B------:R-:W-:Y:S01]  /*195d0*/  FADD R22, R127, R118 ;  /* 0x000000767f167221 */ /* 0x000fe20000000000 */
[----:B------:R-:W-:Y:S01]  /*195e0*/  F2FP.SATFINITE.E4M3.F32.PACK_AB_MERGE_C R85, RZ, R85, RZ ;  /* 0x00000055ff55723e */ /* 0x000fe200048070ff */
[----:B------:R-:W5:Y:S01]  /*195f0*/  LDL.LU R98, [R1+0x2c] ;  /* 0x00002c0001627983 */ /* 0x000f620000300800 */
[----:B------:R-:W-:Y:S01]  /*19600*/  LOP3.LUT R88, R88, 0xff, RZ, 0xc0, !PT ;  /* 0x000000ff58587812 */ /* 0x000fe200078ec0ff */
[----:B------:R-:W-:Y:S01]  /*19610*/  FADD R41, R21, R41 ;  /* 0x0000002915297221 */ /* 0x000fe20000000000 */
[----:B------:R-:W-:Y:S01]  /*19620*/  LOP3.LUT R89, R89, 0xffff, RZ, 0xc0, !PT ;  /* 0x0000ffff59597812 */ /* 0x000fe200078ec0ff */
[----:B------:R-:W5:Y:S01]  /*19630*/  LDL.LU R97, [R1+0x38] ;  /* 0x0000380001617983 */ /* 0x000f620000300800 */
[----:B------:R-:W-:-:S02]  /*19640*/  PRMT R92, R93, 0x7604, R92 ;  /* 0x000076045d5c7816 */ /* 0x000fc4000000005c */
[----:B------:R-:W-:Y:S02]  /*19650*/  SHF.L.U32 R49, R94, 0x10, RZ ;  /* 0x000000105e317819 */ /* 0x000fe400000006ff */
[----:B------:R-:W-:Y:S02]  /*19660*/  LOP3.LUT R52, R96, 0xff0000, R52, 0xf8, !PT ;  /* 0x00ff000060347812 */ /* 0x000fe400078ef834 */
[----:B------:R-:W-:Y:S01]  /*19670*/  F2FP.SATFINITE.E4M3.F32.PACK_AB_MERGE_C R91, RZ, R91, RZ ;  /* 0x0000005bff5b723e */ /* 0x000fe200048070ff */
[----:B------:R-:W5:Y:S01]  /*19680*/  LDL.LU R96, [R1+0x3c] ;  /* 0x00003c0001607983 */ /* 0x000f620000300800 */
[----:B------:R-:W-:Y:S01]  /*19690*/  LOP3.LUT R21, R95, 0xffff, RZ, 0xc0, !PT ;  /* 0x0000ffff5f157812 */ /* 0x000fe200078ec0ff */
[----:B------:R-:W-:Y:S01]  /*196a0*/  IMAD.U32 R42, R90, 0x10000, RZ ;  /* 0x000100005a2a7824 */ /* 0x000fe200078e00ff */
[----:B------:R-:W-:Y:S01]  /*196b0*/  F2FP.SATFINITE.E4M3.F32.PACK_AB_MERGE_C R86, RZ, R86, RZ ;  /* 0x00000056ff56723e */ /* 0x000fe200048070ff */
[----:B------:R-:W5:Y:S01]  /*196c0*/  LDL.LU R95, [R1+0x48] ;  /* 0x00004800015f7983 */ /* 0x000f620000300800 */
[----:B------:R-:W-:Y:S01]  /*196d0*/  LOP3.LUT R84, R84, 0xff, RZ, 0xc0, !PT ;  /* 0x000000ff54547812 */ /* 0x000fe200078ec0ff */
[----:B------:R-:W-:Y:S01]  /*196e0*/  FADD R40, R22, R40 ;  /* 0x0000002816287221 */ /* 0x000fe20000000000 */
[----:B------:R-:W-:Y:S01]  /*196f0*/  LOP3.LUT R85, R85, 0xffff, RZ, 0xc0, !PT ;  /* 0x0000ffff55557812 */ /* 0x000fe200078ec0ff */
[----:B------:R-:W5:Y:S01]  /*19700*/  LDL.LU R94, [R1+0x4c] ;  /* 0x00004c00015e7983 */ /* 0x000f620000300800 */
[----:B------:R-:W-:-:S02]  /*19710*/  PRMT R88, R89, 0x7604, R88 ;  /* 0x0000760459587816 */ /* 0x000fc40000000058 */
[----:B------:R-:W-:Y:S01]  /*19720*/  LOP3.LUT R49, R92, 0xff0000, R49, 0xf8, !PT ;  /* 0x00ff00005c317812 */ /* 0x000fe200078ef831 */
[----:B------:R-:W5:Y:S01]  /*19730*/  LDL.LU R93, [R1+0x58] ;  /* 0x00005800015d7983 */ /* 0x000f620000300800 */
[----:B------:R-:W-:Y:S01]  /*19740*/  LOP3.LUT R22, R91, 0xffff, RZ, 0xc0, !PT ;  /* 0x0000ffff5b167812 */ /* 0x000fe200078ec0ff */
[----:B------:R-:W-:Y:S02]  /*19750*/  IMAD.U32 R44, R86, 0x10000, RZ ;  /* 0x00010000562c7824 */ /* 0x000fe400078e00ff */
[----:B------:R-:W5:Y:S01]  /*19760*/  LDL.LU R92, [R1+0x5c] ;  /* 0x00005c00015c7983 */ /* 0x000f620000300800 */
[----:B------:R-:W-:-:S03]  /*19770*/  PRMT R84, R85, 0x7604, R84 ;  /* 0x0000760455547816 */ /* 0x000fc60000000054 */
[----:B------:R-:W5:Y:S01]  /*19780*/  LDL.LU R91, [R1+0x68] ;  /* 0x00006800015b7983 */ /* 0x000f620000300800 */
[----:B------:R-:W-:-:S03]  /*19790*/  LOP3.LUT R42, R88, 0xff0000, R42, 0xf8, !PT ;  /* 0x00ff0000582a7812 */ /* 0x000fc600078ef82a */
[----:B------:R-:W5:Y:S01]  /*197a0*/  LDL.LU R90, [R1+0x6c] ;  /* 0x00006c00015a7983 */ /* 0x000f620000300800 */
[----:B------:R-:W-:-:S03]  /*197b0*/  F2FP.SATFINITE.E4M3.F32.PACK_AB_MERGE_C R27, RZ, R27, RZ ;  /* 0x0000001bff1b723e */ /* 0x000fc600048070ff */
[----:B------:R-:W5:Y:S01]  /*197c0*/  LDL.LU R89, [R1+0x78] ;  /* 0x0000780001597983 */ /* 0x000f620000300800 */
[----:B------:R-:W-:Y:S02]  /*197d0*/  F2FP.SATFINITE.E4M3.F32.PACK_AB_MERGE_C R132, RZ, R132, RZ ;  /* 0x00000084ff84723e */ /* 0x000fe400048070ff */
[----:B------:R-:W-:Y:S01]  /*197e0*/  F2FP.SATFINITE.E4M3.F32.PACK_AB_MERGE_C R133, RZ, R133, RZ ;  /* 0x00000085ff85723e */ /* 0x000fe200048070ff */
[----:B------:R-:W5:Y:S01]  /*197f0*/  LDL.LU R88, [R1+0x7c] ;  /* 0x00007c0001587983 */ /* 0x000f620000300800 */
[----:B------:R-:W-:-:S03]  /*19800*/  LOP3.LUT R44, R84, 0xff0000, R44, 0xf8, !PT ;  /* 0x00ff0000542c7812 */ /* 0x000fc600078ef82c */
[----:B------:R-:W5:Y:S01]  /*19810*/  LDL.LU R87, [R1+0x88] ;  /* 0x0000880001577983 */ /* 0x000f620000300800 */
[----:B------:R-:W-:-:S03]  /*19820*/  F2FP.SATFINITE.E4M3.F32.PACK_AB_MERGE_C R11, RZ, R11, RZ ;  /* 0x0000000bff0b723e */ /* 0x000fc600048070ff */
[----:B------:R-:W5:Y:S01]  /*19830*/  LDL.LU R86, [R1+0x8c] ;  /* 0x00008c0001567983 */ /* 0x000f620000300800 */
[----:B------:R-:W-:-:S03]  /*19840*/  LOP3.LUT R27, R27, 0xffff, RZ, 0xc0, !PT ;  /* 0x0000ffff1b1b7812 */ /* 0x000fc600078ec0ff */
[----:B------:R-:W5:Y:S01]  /*19850*/  LDL.LU R85, [R1+0x98] ;  /* 0x0000980001557983 */ /* 0x000f620000300800 */
[----:B------:R-:W-:Y:S02]  /*19860*/  F2FP.SATFINITE.E4M3.F32.PACK_AB_MERGE_C R104, RZ, R104, RZ ;  /* 0x00000068ff68723e */ /* 0x000fe400048070ff */
[----:B------:R-:W-:Y:S01]  /*19870*/  F2FP.SATFINITE.E4M3.F32.PACK_AB_MERGE_C R105, RZ, R105, RZ ;  /* 0x00000069ff69723e */ /* 0x000fe200048070ff */
[----:B------:R-:W5:Y:S01]  /*19880*/  LDL.LU R84, [R1+0x9c] ;  /* 0x00009c0001547983 */ /* 0x000f620000300800 */
[----:B------:R-:W-:Y:S02]  /*19890*/  LOP3.LUT R132, R132, 0xff, RZ, 0xc0, !PT ;  /* 0x000000ff84847812 */ /* 0x000fe400078ec0ff */
[----:B------:R-:W-:Y:S01]  /*198a0*/  LOP3.LUT R133, R133, 0xffff, RZ, 0xc0, !PT ;  /* 0x0000ffff85857812 */ /* 0x000fe200078ec0ff */
[----:B------:R-:W5:Y:S01]  /*198b0*/  LDL.LU R83, [R1+0xa8] ;  /* 0x0000a80001537983 */ /* 0x000f620000300800 */
[----:B------:R-:W-:Y:S02]  /*198c0*/  F2FP.SATFINITE.E4M3.F32.PACK_AB_MERGE_C R15, RZ, R15, RZ ;  /* 0x0000000fff0f723e */ /* 0x000fe400048070ff */
[----:B------:R-:W-:Y:S01]  /*198d0*/  F2FP.SATFINITE.E4M3.F32.PACK_AB_MERGE_C R108, RZ, R108, RZ ;  /* 0x0000006cff6c723e */ /* 0x000fe200048070ff */
[----:B------:R-:W5:Y:S01]  /*198e0*/  LDL.LU R82, [R1+0xac] ;  /* 0x0000ac0001527983 */ /* 0x000f620000300800 */
[----:B------:R-:W-:-:S02]  /*198f0*/  F2FP.SATFINITE.E4M3.F32.PACK_AB_MERGE_C R109, RZ, R109, RZ ;  /* 0x0000006dff6d723e */ /* 0x000fc400048070ff */
[----:B------:R-:W-:Y:S01]  /*19900*/  F2FP.SATFINITE.E4M3.F32.PACK_AB_MERGE_C R55, RZ, R55, RZ ;  /* 0x00000037ff37723e */ /* 0x000fe200048070ff */
[----:B------:R-:W5:Y:S01]  /*19910*/  LDL.LU R81, [R1+0xb8] ;  /* 0x0000b80001517983 */ /* 0x000f620000300800 */
[----:B------:R-:W-:Y:S01]  /*19920*/  F2FP.SATFINITE.E4M3.F32.PACK_AB_MERGE_C R39, RZ, R39, RZ ;  /* 0x00000027ff27723e */ /* 0x000fe200048070ff */
[----:B------:R-:W-:Y:S01]  /*19930*/  IMAD.U32 R11, R11, 0x10000, RZ ;  /* 0x000100000b0b7824 */ /* 0x000fe200078e00ff */
[----:B------:R-:W-:Y:S01]  /*19940*/  F2FP.SATFINITE.E4M3.F32.PACK_AB_MERGE_C R107, RZ, R107, RZ ;  /* 0x0000006bff6b723e */ /* 0x000fe200048070ff */
[----:B------:R-:W5:Y:S01]  /*19950*/  LDL.LU R80, [R1+0xbc] ;  /* 0x0000bc0001507983 */ /* 0x000f620000300800 */
[----:B------:R-:W-:Y:S02]  /*19960*/  F2FP.SATFINITE.E4M3.F32.PACK_AB_MERGE_C R128, RZ, R128, RZ ;  /* 0x00000080ff80723e */ /* 0x000fe400048070ff */
[----:B------:R-:W-:Y:S01]  /*19970*/  F2FP.SATFINITE.E4M3.F32.PACK_AB_MERGE_C R129, RZ, R129, RZ ;  /* 0x00000081ff81723e */ /* 0x000fe200048070ff */
[----:B------:R-:W5:Y:S01]  /*19980*/  LDL.LU R79, [R1+0xc8] ;  /* 0x0000c800014f7983 */ /* 0x000f620000300800 */
[----:B------:R-:W-:-:S02]  /*19990*/  LOP3.LUT R23, R134, 0xff0000, R23, 0xf8, !PT ;  /* 0x00ff000086177812 */ /* 0x000fc400078ef817 */
[----:B------:R-:W-:Y:S01]  /*199a0*/  F2FP.SATFINITE.E4M3.F32.PACK_AB_MERGE_C R110, RZ, R110, RZ ;  /* 0x0000006eff6e723e */ /* 0x000fe200048070ff */
[----:B------:R-:W5:Y:S01]  /*199b0*/  LDL.LU R78, [R1+0xcc] ;  /* 0x0000cc00014e7983 */ /* 0x000f620000300800 */
[----:B------:R-:W-:Y:S02]  /*199c0*/  SHF.L.U32 R38, R27, 0x18, RZ ;  /* 0x000000181b267819 */ /* 0x000fe400000006ff */
[----:B------:R-:W-:Y:S01]  /*199d0*/  F2FP.SATFINITE.E4M3.F32.PACK_AB_MERGE_C R3, RZ, R3, RZ ;  /* 0x00000003ff03723e */ /* 0x000fe200048070ff */
[----:B------:R-:W5:Y:S01]  /*199e0*/  LDL.LU R77, [R1+0xd8] ;  /* 0x0000d800014d7983 */ /* 0x000f620000300800 */
[----:B------:R-:W-:Y:S02]  /*199f0*/  LOP3.LUT R104, R104, 0xff, RZ, 0xc0, !PT ;  /* 0x000000ff68687812 */ /* 0x000fe400078ec0ff */
[----:B------:R-:W-:Y:S01]  /*19a00*/  LOP3.LUT R105, R105, 0xffff, RZ, 0xc0, !PT ;  /* 0x0000ffff69697812 */ /* 0x000fe200078ec0ff */
[----:B------:R-:W5:Y:S01]  /*19a10*/  LDL.LU R76, [R1+0xdc] ;  /* 0x0000dc00014c7983 */ /* 0x000f620000300800 */
[----:B------:R-:W-:-:S02]  /*19a20*/  PRMT R60, R133, 0x7604, R132 ;  /* 0x00007604853c7816 */ /* 0x000fc40000000084 */
[----:B------:R-:W-:Y:S02]  /*19a30*/  F2FP.SATFINITE.E4M3.F32.PACK_AB_MERGE_C R70, RZ, R70, RZ ;  /* 0x00000046ff46723e */ /* 0x000fe400048070ff */
[----:B------:R-:W-:Y:S02]  /*19a40*/  F2FP.SATFINITE.E4M3.F32.PACK_AB_MERGE_C R106, RZ, R106, RZ ;  /* 0x0000006aff6a723e */ /* 0x000fe400048070ff */
[----:B------:R-:W-:Y:S02]  /*19a50*/  F2FP.SATFINITE.E4M3.F32.PACK_AB_MERGE_C R71, RZ, R71, RZ ;  /* 0x00000047ff47723e */ /* 0x000fe400048070ff */
[----:B------:R-:W-:Y:S02]  /*19a60*/  LOP3.LUT R15, R15, 0xffff, RZ, 0xc0, !PT ;  /* 0x0000ffff0f0f7812 */ /* 0x000fe400078ec0ff */
[----:B------:R-:W-:Y:S02]  /*19a70*/  LOP3.LUT R108, R108, 0xff, RZ, 0xc0, !PT ;  /* 0x000000ff6c6c7812 */ /* 0x000fe400078ec0ff */
[----:B------:R-:W-:-:S02]  /*19a80*/  LOP3.LUT R109, R109, 0xffff, RZ, 0xc0, !PT ;  /* 0x0000ffff6d6d7812 */ /* 0x000fc400078ec0ff */
[----:B------:R-:W-:Y:S02]  /*19a90*/  LOP3.LUT R31, R55, 0xffff, RZ, 0xc0, !PT ;  /* 0x0000ffff371f7812 */ /* 0x000fe400078ec0ff */
[----:B------:R-:W-:Y:S02]  /*19aa0*/  F2FP.SATFINITE.E4M3.F32.PACK_AB_MERGE_C R111, RZ, R111, RZ ;  /* 0x0000006fff6f723e */ /* 0x000fe400048070ff */
[----:B------:R-:W-:Y:S02]  /*19ab0*/  F2FP.SATFINITE.E4M3.F32.PACK_AB_MERGE_C R16, RZ, R16, RZ ;  /* 0x00000010ff10723e */ /* 0x000fe400048070ff */
[----:B------:R-:W-:Y:S02]  /*19ac0*/  LOP3.LUT R35, R39, 0xffff, RZ, 0xc0, !PT ;  /* 0x0000ffff27237812 */ /* 0x000fe400078ec0ff */
[----:B------:R-:W-:Y:S01]  /*19ad0*/  LOP3.LUT R17, R107, 0xffff, RZ, 0xc0, !PT ;  /* 0x0000ffff6b117812 */ /* 0x000fe200078ec0ff */
[----:B------:R-:W-:Y:S01]  /*19ae0*/  IMAD.U32 R54, R110, 0x10000, RZ ;  /* 0x000100006e367824 */ /* 0x000fe200078e00ff */
[----:B------:R-:W-:Y:S01]  /*19af0*/  LOP3.LUT R128, R128, 0xff, RZ, 0xc0, !PT ;  /* 0x000000ff80807812 */ /* 0x000fe200078ec0ff */
[----:B------:R-:W-:Y:S01]  /*19b00*/  IMAD.SHL.U32 R4, R4, 0x1000000, RZ ;  /* 0x0100000004047824 */ /* 0x000fe200078e00ff */
[----:B------:R-:W-:Y:S01]  /*19b10*/  LOP3.LUT R129, R129, 0xffff, RZ, 0xc0, !PT ;  /* 0x0000ffff81817812 */ /* 0x000fe200078ec0ff */
[----:B------:R-:W5:Y:S01]  /*19b20*/  LDL.LU R75, [R1+0xe8] ;  /* 0x0000e800014b7983 */ /* 0x000f620000300800 */
[----:B------:R-:W-:-:S02]  /*19b30*/  F2FP.SATFINITE.E4M3.F32.PACK_AB_MERGE_C R13, RZ, R13, RZ ;  /* 0x0000000dff0d723e */ /* 0x000fc400048070ff */
[----:B------:R-:W-:Y:S01]  /*19b40*/  LOP3.LUT R38, R23, R38, RZ, 0xfc, !PT ;  /* 0x0000002617267212 */ /* 0x000fe200078efcff */
[----:B------:R-:W5:Y:S01]  /*19b50*/  LDL.LU R74, [R1+0xec] ;  /* 0x0000ec00014a7983 */ /* 0x000f620000300800 */
[----:B------:R-:W-:Y:S02]  /*19b60*/  LOP3.LUT R3, R3, 0xffff, RZ, 0xc0, !PT ;  /* 0x0000ffff03037812 */ /* 0x000fe400078ec0ff */
[----:B------:R-:W-:Y:S02]  /*19b70*/  PRMT R104, R105, 0x7604, R104 ;  /* 0x0000760469687816 */ /* 0x000fe40000000068 */
[----:B------:R-:W-:Y:S02]  /*19b80*/  SHF.L.U32 R45, R70, 0x10, RZ ;  /* 0x00000010462d7819 */ /* 0x000fe400000006ff */
[----:B------:R-:W-:Y:S02]  /*19b90*/  SHF.L.U32 R53, R106, 0x10, RZ ;  /* 0x000000106a357819 */ /* 0x000fe400000006ff */
[----:B------:R-:W-:-:S02]  /*19ba0*/  LOP3.LUT R60, R60, 0xff0000, R11, 0xf8, !PT ;  /* 0x00ff00003c3c7812 */ /* 0x000fc400078ef80b */
[----:B------:R-:W-:Y:S01]  /*19bb0*/  LOP3.LUT R27, R71, 0xffff, RZ, 0xc0, !PT ;  /* 0x0000ffff471b7812 */ /* 0x000fe200078ec0ff */
[----:B------:R-:W-:Y:S01]  /*19bc0*/  IMAD.SHL.U32 R31, R31, 0x1000000, RZ ;  /* 0x010000001f1f7824 */ /* 0x000fe200078e00ff */
[----:B------:R-:W-:Y:S01]  /*19bd0*/  SHF.L.U32 R23, R15, 0x18, RZ ;  /* 0x000000180f177819 */ /* 0x000fe200000006ff */
[----:B------:R-:W5:Y:S01]  /*19be0*/  LDL.LU R73, [R1+0xf8] ;  /* 0x0000f80001497983 */ /* 0x000f620000300800 */
[----:B------:R-:W-:Y:S02]  /*19bf0*/  PRMT R108, R109, 0x7604, R108 ;  /* 0x000076046d6c7816 */ /* 0x000fe4000000006c */
[----:B------:R-:W-:Y:S01]  /*19c00*/  LOP3.LUT R15, R111, 0xffff, RZ, 0xc0, !PT ;  /* 0x0000ffff6f0f7812 */ /* 0x000fe200078ec0ff */
[----:B------:R-:W-:Y:S01]  /*19c10*/  IMAD.SHL.U32 R17, R17, 0x1000000, RZ ;  /* 0x0100000011117824 */ /* 0x000fe200078e00ff */
[----:B------:R-:W-:Y:S01]  /*19c20*/  LOP3.LUT R11, R16, 0xffff, RZ, 0xc0, !PT ;  /* 0x0000ffff100b7812 */ /* 0x000fe200078ec0ff */
[----:B------:R-:W5:Y:S01]  /*19c30*/  LDL.LU R71, [R1+0xfc] ;  /* 0x0000fc0001477983 */ /* 0x000f620000300800 */
[----:B------:R-:W-:Y:S01]  /*19c40*/  SHF.L.U32 R35, R35, 0x18, RZ ;  /* 0x0000001823237819 */ /* 0x000fe200000006ff */
[----:B------:R-:W-:Y:S01]  /*19c50*/  IMAD.SHL.U32 R18, R18, 0x1000000, RZ ;  /* 0x0100000012127824 */ /* 0x000fe200078e00ff */
[----:B------:R-:W-:Y:S01]  /*19c60*/  PRMT R61, R129, 0x7604, R128 ;  /* 0x00007604813d7816 */ /* 0x000fe20000000080 */
[----:B------:R-:W5:Y:S01]  /*19c70*/  LDL.LU R70, [R1+0x108] ;  /* 0x0001080001467983 */ /* 0x000f620000300800 */
[----:B------:R-:W-:-:S02]  /*19c80*/  SHF.L.U32 R13, R13, 0x10, RZ ;  /* 0x000000100d0d7819 */ /* 0x000fc400000006ff */
[----:B------:R-:W-:Y:S01]  /*19c90*/  SHF.L.U32 R3, R3, 0x18, RZ ;  /* 0x0000001803037819 */ /* 0x000fe200000006ff */
[----:B------:R-:W-:Y:S01]  /*19ca0*/  IMAD.SHL.U32 R27, R27, 0x1000000, RZ ;  /* 0x010000001b1b7824 */ /* 0x000fe200078e00ff */
[----:B------:R-:W-:Y:S02]  /*19cb0*/  LOP3.LUT R45, R69, 0xff0000, R45, 0xf8, !PT ;  /* 0x00ff0000452d7812 */ /* 0x000fe400078ef82d */
[----:B------:R-:W-:Y:S01]  /*19cc0*/  LOP3.LUT R53, R104, 0xff0000, R53, 0xf8, !PT ;  /* 0x00ff000068357812 */ /* 0x000fe200078ef835 */
[----:B------:R-:W5:Y:S01]  /*19cd0*/  LDL.LU R69, [R1+0x10c] ;  /* 0x00010c0001457983 */ /* 0x000f620000300800 */
[----:B------:R-:W-:Y:S01]  /*19ce0*/  LOP3.LUT R54, R108, 0xff0000, R54, 0xf8, !PT ;  /* 0x00ff00006c367812 */ /* 0x000fe200078ef836 */
[----:B------:R-:W-:Y:S01]  /*19cf0*/  IMAD.SHL.U32 R21, R21, 0x1000000, RZ ;  /* 0x0100000015157824 */ /* 0x000fe200078e00ff */
[----:B------:R-:W-:Y:S01]  /*19d00*/  SHF.L.U32 R20, R20, 0x18, RZ ;  /* 0x0000001814147819 */ /* 0x000fe200000006ff */
[----:B------:R-:W-:Y:S01]  /*19d10*/  IMAD.SHL.U32 R11, R11, 0x1000000, RZ ;  /* 0x010000000b0b7824 */ /* 0x000fe200078e00ff */
[----:B------:R-:W-:-:S02]  /*19d20*/  SHF.L.U32 R15, R15, 0x18, RZ ;  /* 0x000000180f0f7819 */ /* 0x000fc400000006ff */
[----:B------:R-:W-:Y:S02]  /*19d30*/  LOP3.LUT R4, R68, R4, RZ, 0xfc, !PT ;  /* 0x0000000444047212 */ /* 0x000fe400078efcff */
[----:B------:R-:W-:Y:S01]  /*19d40*/  LOP3.LUT R35, R48, R35, RZ, 0xfc, !PT ;  /* 0x0000002330237212 */ /* 0x000fe200078efcff */
[----:B------:R-:W5:Y:S01]  /*19d50*/  LDL.LU R68, [R1+0x118] ;  /* 0x0001180001447983 */ /* 0x000f620000300800 */
[----:B------:R-:W-:Y:S02]  /*19d60*/  LOP3.LUT R61, R61, 0xff0000, R13, 0xf8, !PT ;  /* 0x00ff00003d3d7812 */ /* 0x000fe400078ef80d */
[----:B------:R-:W-:Y:S01]  /*19d70*/  LOP3.LUT R31, R46, R31, RZ, 0xfc, !PT ;  /* 0x0000001f2e1f7212 */ /* 0x000fe200078efcff */
[----:B------:R-:W5:Y:S01]  /*19d80*/  LDL.LU R67, [R1+0x11c] ;  /* 0x00011c0001437983 */ /* 0x000f620000300800 */
[----:B------:R-:W-:Y:S02]  /*19d90*/  LOP3.LUT R3, R66, R3, RZ, 0xfc, !PT ;  /* 0x0000000342037212 */ /* 0x000fe400078efcff */
[----:B------:R-:W-:Y:S01]  /*19da0*/  LOP3.LUT R23, R44, R23, RZ, 0xfc, !PT ;  /* 0x000000172c177212 */ /* 0x000fe200078efcff */
[----:B------:R-:W5:Y:S01]  /*19db0*/  LDL.LU R66, [R1+0x128] ;  /* 0x0001280001427983 */ /* 0x000f620000300800 */
[----:B------:R-:W-:-:S02]  /*19dc0*/  LOP3.LUT R17, R53, R17, RZ, 0xfc, !PT ;  /* 0x0000001135117212 */ /* 0x000fc400078efcff */
[----:B------:R-:W-:Y:S02]  /*19dd0*/  LOP3.LUT R2, R65, R2, RZ, 0xfc, !PT ;  /* 0x0000000241027212 */ /* 0x000fe400078efcff */
[----:B------:R-:W-:Y:S01]  /*19de0*/  LOP3.LUT R20, R52, R20, RZ, 0xfc, !PT ;  /* 0x0000001434147212 */ /* 0x000fe200078efcff */
[----:B------:R-:W5:Y:S01]  /*19df0*/  LDL.LU R65, [R1+0x12c] ;  /* 0x00012c0001417983 */ /* 0x000f620000300800 */
[----:B------:R-:W-:Y:S02]  /*19e00*/  LOP3.LUT R18, R50, R18, RZ, 0xfc, !PT ;  /* 0x0000001232127212 */ /* 0x000fe400078efcff */
[----:B------:R-:W-:Y:S01]  /*19e10*/  LOP3.LUT R15, R54, R15, RZ, 0xfc, !PT ;  /* 0x0000000f360f7212 */ /* 0x000fe200078efcff */
[----:B------:R-:W5:Y:S01]  /*19e20*/  LDL.LU R64, [R1+0x138] ;  /* 0x0001380001407983 */ /* 0x000f620000300800 */
[----:B------:R-:W-:Y:S02]  /*19e30*/  SHF.L.U32 R9, R9, 0x18, RZ ;  /* 0x0000001809097819 */ /* 0x000fe400000006ff */
[----:B------:R-:W-:Y:S01]  /*19e40*/  SEL R39, R37, R38, P1 ;  /* 0x0000002625277207 */ /* 0x000fe20000800000 */
[----:B------:R-:W-:-:S01]  /*19e50*/  FADD R16, R41, R40 ;  /* 0x0000002829107221 */ /* 0x000fc20000000000 */
[----:B------:R-:W-:Y:S01]  /*19e60*/  SEL R53, R38, R37, P1 ;  /* 0x0000002526357207 */ /* 0x000fe20000800000 */
[----:B------:R-:W5:Y:S01]  /*19e70*/  LDL.LU R63, [R1+0x13c] ;  /* 0x00013c00013f7983 */ /* 0x000f620000300800 */
[----:B------:R-:W-:-:S02]  /*19e80*/  LOP3.LUT R27, R45, R27, RZ, 0xfc, !PT ;  /* 0x0000001b2d1b7212 */ /* 0x000fc400078efcff */
[----:B------:R-:W-:Y:S02]  /*19e90*/  SEL R37, R35, R36, P1 ;  /* 0x0000002423257207 */ /* 0x000fe40000800000 */
[----:B------:R-:W-:Y:S02]  /*19ea0*/  SEL R55, R36, R35, P1 ;  /* 0x0000002324377207 */ /* 0x000fe40000800000 */
[----:B------:R-:W-:Y:S02]  /*19eb0*/  LOP3.LUT R21, R49, R21, RZ, 0xfc, !PT ;  /* 0x0000001531157212 */ /* 0x000fe400078efcff */
[----:B------:R-:W-:Y:S02]  /*19ec0*/  LOP3.LUT R11, R62, R11, RZ, 0xfc, !PT ;  /* 0x0000000b3e0b7212 */ /* 0x000fe400078efcff */
[----:B------:R-:W-:Y:S01]  /*19ed0*/  SEL R38, R31, R32, P1 ;  /* 0x000000201f267207 */ /* 0x000fe20000800000 */
[----:B------:R-:W5:Y:S01]  /*19ee0*/  LDL.LU R62, [R1+0x148] ;  /* 0x00014800013e7983 */ /* 0x000f620000300800 */
[----:B------:R-:W-:-:S02]  /*19ef0*/  SEL R51, R32, R31, P1 ;  /* 0x0000001f20337207 */ /* 0x000fc40000800000 */
[----:B------:R-:W-:Y:S02]  /*19f00*/  SEL R36, R29, R30, P1 ;  /* 0x0000001e1d247207 */ /* 0x000fe40000800000 */
[----:B------:R-:W-:Y:S02]  /*19f10*/  SEL R45, R30, R29, P1 ;  /* 0x0000001d1e2d7207 */ /* 0x000fe40000800000 */
[----:B------:R-:W-:Y:S02]  /*19f20*/  F2FP.SATFINITE.E4M3.F32.PACK_AB_MERGE_C R112, RZ, R112, RZ ;  /* 0x00000070ff70723e */ /* 0x000fe400048070ff */
[----:B------:R-:W-:Y:S02]  /*19f30*/  F2FP.SATFINITE.E4M3.F32.PACK_AB_MERGE_C R113, RZ, R113, RZ ;  /* 0x00000071ff71723e */ /* 0x000fe400048070ff */
[----:B------:R-:W-:Y:S02]  /*19f40*/  LOP3.LUT R10, R61, R10, RZ, 0xfc, !PT ;  /* 0x0000000a3d0a7212 */ /* 0x000fe400078efcff */
[----:B------:R-:W-:Y:S01]  /*19f50*/  SEL R19, R33, R34, P1 ;  /* 0x0000002221137207 */ /* 0x000fe20000800000 */
[----:B------:R-:W5:Y:S01]  /*19f60*/  LDL.LU R61, [R1+0x14c] ;  /* 0x00014c00013d7983 */ /* 0x000f620000300800 */
[----:B------:R-:W-:-:S02]  /*19f70*/  SEL R49, R34, R33, P1 ;  /* 0x0000002122317207 */ /* 0x000fc40000800000 */
[----:B------:R-:W-:Y:S02]  /*19f80*/  SEL R32, R25, R26, P1 ;  /* 0x0000001a19207207 */ /* 0x000fe40000800000 */
[----:B------:R-:W-:Y:S02]  /*19f90*/  SEL R41, R26, R25, P1 ;  /* 0x000000191a297207 */ /* 0x000fe40000800000 */
[----:B------:R-:W-:Y:S02]  /*19fa0*/  SEL R30, R23, R24, P1 ;  /* 0x00000018171e7207 */ /* 0x000fe40000800000 */
[----:B------:R-:W-:Y:S02]  /*19fb0*/  SEL R43, R24, R23, P1 ;  /* 0x00000017182b7207 */ /* 0x000fe40000800000 */
[----:B------:R-:W-:Y:S02]  /*19fc0*/  LOP3.LUT R9, R60, R9, RZ, 0xfc, !PT ;  /* 0x000000093c097212 */ /* 0x000fe400078efcff */
[----:B------:R-:W-:Y:S01]  /*19fd0*/  SEL R26, R18, R20, P1 ;  /* 0x00000014121a7207 */ /* 0x000fe20000800000 */
[----:B------:R-:W5:Y:S01]  /*19fe0*/  LDL.LU R60, [R1+0x158] ;  /* 0x00015800013c7983 */ /* 0x000f620000300800 */
[----:B------:R-:W-:-:S02]  /*19ff0*/  SEL R24, R15, R17, P1 ;  /* 0x000000110f187207 */ /* 0x000fc40000800000 */
[----:B------:R-:W-:Y:S02]  /*1a000*/  SEL R33, R17, R15, P1 ;  /* 0x0000000f11217207 */ /* 0x000fe40000800000 */
[----:B------:R-:W-:Y:S02]  /*1a010*/  F2FP.SATFINITE.E4M3.F32.PACK_AB_MERGE_C R114, RZ, R114, RZ ;  /* 0x00000072ff72723e */ /* 0x000fe400048070ff */
[----:B------:R-:W-:Y:S02]  /*1a020*/  SEL R34, R27, R28, P1 ;  /* 0x0000001c1b227207 */ /* 0x000fe40000800000 */
[----:B------:R-:W-:Y:S02]  /*1a030*/  SEL R47, R28, R27, P1 ;  /* 0x0000001b1c2f7207 */ /* 0x000fe40000800000 */
[----:B------:R-:W-:Y:S02]  /*1a040*/  SEL R18, R20, R18, P1 ;  /* 0x0000001214127207 */ /* 0x000fe40000800000 */
[----:B------:R-:W-:-:S02]  /*1a050*/  SEL R17, R4, R5, P1 ;  /* 0x0000000504117207 */ /* 0x000fc40000800000 */
[----:B------:R-:W-:Y:S02]  /*1a060*/  SEL R25, R5, R4, P1 ;  /* 0x0000000405197207 */ /* 0x000fe40000800000 */
[----:B------:R-:W-:Y:S01]  /*1a070*/  F2FP.SATFINITE.E4M3.F32.PACK_AB_MERGE_C R115, RZ, R115, RZ ;  /* 0x00000073ff73723e */ /* 0x000fe200048070ff */
[----:B------:R-:W5:Y:S01]  /*1a080*/  LDL.LU R4, [R1+0x15c] ;  /* 0x00015c0001047983 */ /* 0x000f620000300800 */
[----:B------:R-:W-:Y:S02]  /*1a090*/  SEL R20, R2, R3, P1 ;  /* 0x0000000302147207 */ /* 0x000fe40000800000 */
[----:B------:R-:W-:Y:S02]  /*1a0a0*/  SEL R27, R3, R2, P1 ;  /* 0x00000002031b7207 */ /* 0x000fe40000800000 */
[----:B------:R-:W-:Y:S01]  /*1a0b0*/  LOP3.LUT R112, R112, 0xff, RZ, 0xc0, !PT ;  /* 0x000000ff70707812 */ /* 0x000fe200078ec0ff */
[----:B------:R-:W5:Y:S01]  /*1a0c0*/  LDL.LU R2, [R1+0x168] ;  /* 0x0001680001027983 */ /* 0x000f620000300800 */
[----:B------:R-:W-:-:S02]  /*1a0d0*/  LOP3.LUT R113, R113, 0xffff, RZ, 0xc0, !PT ;  /* 0x0000ffff71717812 */ /* 0x000fc400078ec0ff */
[----:B------:R-:W-:Y:S01]  /*1a0e0*/  F2FP.SATFINITE.E4M3.F32.PACK_AB_MERGE_C R14, RZ, R14, RZ ;  /* 0x0000000eff0e723e */ /* 0x000fe200048070ff */
[----:B------:R-:W-:Y:S01]  /*1a0f0*/  IMAD.U32 R57, R114, 0x10000, RZ ;  /* 0x0001000072397824 */ /* 0x000fe200078e00ff */
[----:B------:R-:W-:Y:S01]  /*1a100*/  LOP3.LUT R115, R115, 0xffff, RZ, 0xc0, !PT ;  /* 0x0000ffff73737812 */ /* 0x000fe200078ec0ff */
[----:B------:R-:W5:Y:S01]  /*1a110*/  LDL.LU R3, [R1+0x16c] ;  /* 0x00016c0001037983 */ /* 0x000f620000300800 */
[----:B------:R-:W-:Y:S02]  /*1a120*/  PRMT R112, R113, 0x7604, R112 ;  /* 0x0000760471707816 */ /* 0x000fe40000000070 */
[----:B------:R-:W-:Y:S01]  /*1a130*/  LOP3.LUT R13, R14, 0xffff, RZ, 0xc0, !PT ;  /* 0x0000ffff0e0d7812 */ /* 0x000fe200078ec0ff */
[----:B------:R-:W-:Y:S01]  /*1a140*/  IMAD.SHL.U32 R14, R115, 0x1000000, RZ ;  /* 0x01000000730e7824 */ /* 0x000fe200078e00ff */
[----:B------:R-:W-:Y:S01]  /*1a150*/  LOP3.LUT R57, R112, 0xff0000, R57, 0xf8, !PT ;  /* 0x00ff000070397812 */ /* 0x000fe200078ef839 */
[----:B------:R-:W5:Y:S02]  /*1a160*/  LDL.LU R59, [R1+0x178] ;  /* 0x00017800013b7983 */ /* 0x000f640000300800 */
[----:B------:R-:W-:Y:S01]  /*1a170*/  IMAD.SHL.U32 R13, R13, 0x1000000, RZ ;  /* 0x010000000d0d7824 */ /* 0x000fe200078e00ff */
[----:B------:R-:W-:Y:S01]  /*1a180*/  LOP3.LUT R14, R57, R14, RZ, 0xfc, !PT ;  /* 0x0000000e390e7212 */ /* 0x000fe200078efcff */
[----:B------:R-:W5:Y:S01]  /*1a190*/  LDL.LU R58, [R1+0x17c] ;  /* 0x00017c00013a7983 */ /* 0x000f620000300800 */
[----:B------:R-:W-:-:S02]  /*1a1a0*/  IMAD.SHL.U32 R22, R22, 0x1000000, RZ ;  /* 0x0100000016167824 */ /* 0x000fc400078e00ff */
[----:B------:R-:W-:Y:S01]  /*1a1b0*/  LOP3.LUT R13, R56, R13, RZ, 0xfc, !PT ;  /* 0x0000000d380d7212 */ /* 0x000fe200078efcff */
[----:B------:R-:W5:Y:S04]  /*1a1c0*/  LDL.LU R57, [R1+0x188] ;  /* 0x0001880001397983 */ /* 0x000f680000300800 */
[----:B------:R-:W5:Y:S04]  /*1a1d0*/  LDL.LU R56, [R1+0x18c] ;  /* 0x00018c0001387983 */ /* 0x000f680000300800 */
[----:B------:R-:W5:Y:S04]  /*1a1e0*/  LDL.LU R54, [R1+0x198] ;  /* 0x0001980001367983 */ /* 0x000f680000300800 */
[----:B------:R-:W5:Y:S01]  /*1a1f0*/  LDL.LU R52, [R1+0x19c] ;  /* 0x00019c0001347983 */ /* 0x000f620000300800 */
[----:B------:R-:W-:-:S03]  /*1a200*/  LOP3.LUT R22, R42, R22, RZ, 0xfc, !PT ;  /* 0x000000162a167212 */ /* 0x000fc600078efcff */
[----:B------:R-:W5:Y:S04]  /*1a210*/  LDL.LU R50, [R1+0x1a8] ;  /* 0x0001a80001327983 */ /* 0x000f680000300800 */
[----:B------:R-:W5:Y:S01]  /*1a220*/  LDL.LU R48, [R1+0x1ac] ;  /* 0x0001ac0001307983 */ /* 0x000f620000300800 */
[----:B------:R-:W-:-:S03]  /*1a230*/  FFMA R196, R0, R196, R16 ;  /* 0x000000c400c47223 */ /* 0x000fc60000000010 */
[----:B------:R-:W5:Y:S01]  /*1a240*/  LDL.LU R46, [R1+0x1b8] ;  /* 0x0001b800012e7983 */ /* 0x000f620000300800 */
[----:B------:R-:W-:-:S03]  /*1a250*/  SEL R23, R13, R14, P1 ;  /* 0x0000000e0d177207 */ /* 0x000fc60000800000 */
[----:B------:R-:W5:Y:S01]  /*1a260*/  LDL.LU R44, [R1+0x1bc] ;  /* 0x0001bc00012c7983 */ /* 0x000f620000300800 */
[----:B------:R-:W-:-:S03]  /*1a270*/  SEL R35, R14, R13, P1 ;  /* 0x0000000d0e237207 */ /* 0x000fc60000800000 */
[----:B------:R-:W5:Y:S01]  /*1a280*/  LDL.LU R42, [R1+0x1c8] ;  /* 0x0001c800012a7983 */ /* 0x000f620000300800 */
[----:B------:R-:W-:-:S03]  /*1a290*/  SEL R15, R11, R12, P1 ;  /* 0x0000000c0b0f7207 */ /* 0x000fc60000800000 */
[----:B------:R-:W5:Y:S01]  /*1a2a0*/  LDL.LU R40, [R1+0x1cc] ;  /* 0x0001cc0001287983 */ /* 0x000f620000300800 */
[----:B------:R-:W-:-:S03]  /*1a2b0*/  SEL R29, R12, R11, P1 ;  /* 0x0000000b0c1d7207 */ /* 0x000fc60000800000 */
[----:B------:R-:W5:Y:S04]  /*1a2c0*/  LDL.LU R16, [R1+0x1d8] ;  /* 0x0001d80001107983 */ /* 0x000f680000300800 */
[----:B------:R-:W5:Y:S04]  /*1a2d0*/  LDL.LU R14, [R1+0x1dc] ;  /* 0x0001dc00010e7983 */ /* 0x000f680000300800 */
[----:B------:R-:W5:Y:S04]  /*1a2e0*/  LDL.LU R13, [R1+0x1e8] ;  /* 0x0001e800010d7983 */ /* 0x000f680000300800 */
[----:B------:R-:W5:Y:S04]  /*1a2f0*/  LDL.LU R12, [R1+0x1ec] ;  /* 0x0001ec00010c7983 */ /* 0x000f680000300800 */
[----:B------:R-:W5:Y:S04]  /*1a300*/  LDL.LU R11, [R1+0x1f8] ;  /* 0x0001f800010b7983 */ /* 0x000f680000300800 */
[----:B------:R-:W5:Y:S01]  /*1a310*/  LDL.LU R5, [R1+0x1fc] ;  /* 0x0001fc0001057983 */ /* 0x000f620000300800 */
[-C--:B--2---:R-:W-:Y:S01]  /*1a320*/  FMUL R103, R103, R0.reuse ;  /* 0x0000000067677220 */ /* 0x084fe20000400000 */
[-C--:B---3--:R-:W-:Y:S01]  /*1a330*/  FMUL R102, R102, R0.reuse ;  /* 0x0000000066667220 */ /* 0x088fe20000400000 */
[-C--:B----4-:R-:W-:Y:S01]  /*1a340*/  FMUL R101, R101, R0.reuse ;  /* 0x0000000065657220 */ /* 0x090fe20000400000 */
[-C--:B-----5:R-:W-:Y:S01]  /*1a350*/  FMUL R100, R100, R0.reuse ;  /* 0x0000000064647220 */ /* 0x0a0fe20000400000 */
        /* <DEDUP_REMOVED lines=48> */
[----:B------:R-:W-:Y:S04]  /*1a660*/  STL [R1+0xb8], R81 ;  /* 0x0000b85101007387 */ /* 0x000fe80000100800 */
[----:B------:R-:W-:Y:S04]  /*1a670*/  STL [R1+0xbc], R80 ;  /* 0x0000bc5001007387 */ /* 0x000fe80000100800 */
[----:B------:R-:W-:Y:S01]  /*1a680*/  STL [R1+0xc8], R79 ;  /* 0x0000c84f01007387 */ /* 0x000fe20000100800 */
[----:B------:R-:W-:-:S03]  /*1a690*/  FMUL R73, R73, R0 ;  /* 0x0000000049497220 */ /* 0x000fc60000400000 */
[----:B------:R-:W-:Y:S01]  /*1a6a0*/  STL [R1+0xcc], R78 ;  /* 0x0000cc4e01007387 */ /* 0x000fe20000100800 */
[----:B------:R-:W-:-:S03]  /*1a6b0*/  SEL R28, R21, R22, P1 ;  /* 0x00000016151c7207 */ /* 0x000fc60000800000 */
[----:B------:R-:W-:Y:S01]  /*1a6c0*/  STL [R1+0xd8], R77 ;  /* 0x0000d84d01007387 */ /* 0x000fe20000100800 */
[----:B------:R-:W-:-:S03]  /*1a6d0*/  FMUL R71, R71, R0 ;  /* 0x0000000047477220 */ /* 0x000fc60000400000 */
[----:B------:R-:W-:Y:S01]  /*1a6e0*/  STL [R1+0xdc], R76 ;  /* 0x0000dc4c01007387 */ /* 0x000fe20000100800 */
[----:B------:R-:W-:Y:S01]  /*1a6f0*/  FMUL R70, R70, R0 ;  /* 0x0000000046467220 */ /* 0x000fe20000400000 */
[----:B------:R-:W-:Y:S02]  /*1a700*/  SEL R21, R22, R21, P1 ;  /* 0x0000001516157207 */ /* 0x000fe40000800000 */
[----:B------:R-:W-:Y:S01]  /*1a710*/  STL [R1+0xe8], R75 ;  /* 0x0000e84b01007387 */ /* 0x000fe20000100800 */
[----:B------:R-:W-:Y:S01]  /*1a720*/  SEL R22, R9, R10, P1 ;  /* 0x0000000a09167207 */ /* 0x000fe20000800000 */
[----:B------:R-:W-:Y:S02]  /*1a730*/  FMUL R69, R69, R0 ;  /* 0x0000000045457220 */ /* 0x000fe40000400000 */
[----:B------:R-:W-:Y:S01]  /*1a740*/  STL [R1+0xec], R74 ;  /* 0x0000ec4a01007387 */ /* 0x000fe20000100800 */
[----:B------:R-:W-:Y:S01]  /*1a750*/  SEL R31, R10, R9, P1 ;  /* 0x000000090a1f7207 */ /* 0x000fe20000800000 */
[----:B------:R-:W-:-:S02]  /*1a760*/  IMAD.MOV.U32 R10, RZ, RZ, 0x3021 ;  /* 0x00003021ff0a7424 */ /* 0x000fc400078e00ff */
[----:B------:R-:W-:Y:S01]  /*1a770*/  STL [R1+0xf8], R73 ;  /* 0x0000f84901007387 */ /* 0x000fe20000100800 */
[----:B------:R-:W-:Y:S01]  /*1a780*/  MOV R9, 0x2130 ;  /* 0x0000213000097802 */ /* 0x000fe20000000f00 */
[-C--:B------:R-:W-:Y:S02]  /*1a790*/  FMUL R68, R68, R0.reuse ;  /* 0x0000000044447220 */ /* 0x080fe40000400000 */
        /* <DEDUP_REMOVED lines=9> */
[----:B------:R-:W-:Y:S01]  /*1a830*/  SHF.R.U32.HI R10, RZ, R154, R10 ;  /* 0x0000009aff0a7219 */ /* 0x000fe2000001160a */
[----:B------:R-:W-:Y:S02]  /*1a840*/  FMUL R63, R63, R0 ;  /* 0x000000003f3f7220 */ /* 0x000fe40000400000 */
[----:B------:R-:W-:Y:S01]  /*1a850*/  STL [R1+0x128], R66 ;  /* 0x0001284201007387 */ /* 0x000fe20000100800 */
[----:B------:R-:W-:-:S03]  /*1a860*/  SHF.R.U32.HI R9, RZ, R154, R9 ;  /* 0x0000009aff097219 */ /* 0x000fc60000011609 */
[----:B------:R-:W-:Y:S01]  /*1a870*/  STL [R1+0x12c], R65 ;  /* 0x00012c4101007387 */ /* 0x000fe20000100800 */
[----:B------:R-:W-:-:S03]  /*1a880*/  LOP3.LUT R10, R10, 0xf, RZ, 0xc0, !PT ;  /* 0x0000000f0a0a7812 */ /* 0x000fc600078ec0ff */
[----:B------:R-:W-:Y:S01]  /*1a890*/  STL [R1+0x138], R64 ;  /* 0x0001384001007387 */ /* 0x000fe20000100800 */
[----:B------:R-:W-:-:S03]  /*1a8a0*/  FMUL R62, R62, R0 ;  /* 0x000000003e3e7220 */ /* 0x000fc60000400000 */
[----:B------:R-:W-:Y:S01]  /*1a8b0*/  STL [R1+0x13c], R63 ;  /* 0x00013c3f01007387 */ /* 0x000fe20000100800 */
[----:B------:R-:W-:-:S03]  /*1a8c0*/  LOP3.LUT R9, R9, 0xf, RZ, 0xc0, !PT ;  /* 0x0000000f09097812 */ /* 0x000fc600078ec0ff */
[----:B------:R-:W-:Y:S01]  /*1a8d0*/  STL [R1+0x148], R62 ;  /* 0x0001483e01007387 */ /* 0x000fe20000100800 */
[----:B------:R-:W-:-:S05]  /*1a8e0*/  FMUL R61, R61, R0 ;  /* 0x000000003d3d7220 */ /* 0x000fca0000400000 */
[----:B------:R-:W-:Y:S01]  /*1a8f0*/  STL [R1+0x14c], R61 ;  /* 0x00014c3d01007387 */ /* 0x000fe20000100800 */
[----:B------:R-:W-:-:S03]  /*1a900*/  FMUL R60, R60, R0 ;  /* 0x000000003c3c7220 */ /* 0x000fc60000400000 */
[----:B------:R-:W-:Y:S04]  /*1a910*/  SHFL.IDX PT, R53, R53, R9, 0x1c1f ;  /* 0x001c1f0935357589 */ /* 0x000fe800000e0000 */
[----:B------:R-:W-:Y:S04]  /*1a920*/  SHFL.IDX PT, R55, R55, R9, 0x1c1f ;  /* 0x001c1f0937377589 */ /* 0x000fe800000e0000 */
[----:B------:R-:W-:Y:S01]  /*1a930*/  SHFL.IDX PT, R49, R49, R9, 0x1c1f ;  /* 0x001c1f0931317589 */ /* 0x000fe200000e0000 */
[-C--:B------:R-:W-:Y:S01]  /*1a940*/  FMUL R4, R4, R0.reuse ;  /* 0x0000000004047220 */ /* 0x080fe20000400000 */
[-C--:B------:R-:W-:Y:S01]  /*1a950*/  FMUL R2, R2, R0.reuse ;  /* 0x0000000002027220 */ /* 0x080fe20000400000 */
[----:B------:R-:W-:-:S04]  /*1a960*/  FMUL R3, R3, R0 ;  /* 0x0000000003037220 */ /* 0x000fc80000400000 */
[----:B------:R-:W-:Y:S04]  /*1a970*/  STL [R1+0x168], R2 ;  /* 0x0001680201007387 */ /* 0x000fe80000100800 */
[----:B------:R-:W-:Y:S04]  /*1a980*/  STL [R1+0x158], R60 ;  /* 0x0001583c01007387 */ /* 0x000fe80000100800 */
[----:B------:R-:W-:Y:S04]  /*1a990*/  STL [R1+0x15c], R4 ;  /* 0x00015c0401007387 */ /* 0x000fe80000100800 */
[----:B------:R-:W-:Y:S01]  /*1a9a0*/  STL [R1+0x16c], R3 ;  /* 0x00016c0301007387 */ /* 0x000fe20000100800 */
[----:B------:R-:W-:-:S03]  /*1a9b0*/  FMUL R59, R59, R0 ;  /* 0x000000003b3b7220 */ /* 0x000fc60000400000 */
[----:B------:R-:W1:Y:S04]  /*1a9c0*/  SHFL.IDX PT, R2, R39, R10, 0x1c1f ;  /* 0x001c1f0a27027589 */ /* 0x000e6800000e0000 */
[----:B------:R-:W2:Y:S04]  /*1a9d0*/  SHFL.IDX PT, R3, R37, R10, 0x1c1f ;  /* 0x001c1f0a25037589 */ /* 0x000ea800000e0000 */
[----:B------:R-:W3:Y:S01]  /*1a9e0*/  SHFL.IDX PT, R4, R19, R10, 0x1c1f ;  /* 0x001c1f0a13047589 */ /* 0x000ee200000e0000 */
[-C--:B------:R-:W-:Y:S01]  /*1a9f0*/  FMUL R58, R58, R0.reuse ;  /* 0x000000003a3a7220 */ /* 0x080fe20000400000 */
        /* <DEDUP_REMOVED lines=14> */
[----:B------:R1:W-:Y:S01]  /*1aae0*/  STL [R1+0x19c], R52 ;  /* 0x00019c3401007387 */ /* 0x0003e20000100800 */
[----:B------:R-:W-:-:S03]  /*1aaf0*/  FMUL R40, R40, R0 ;  /* 0x0000000028287220 */ /* 0x000fc60000400000 */
[----:B------:R-:W-:Y:S01]  /*1ab00*/  STL [R1+0x1a8], R50 ;  /* 0x0001a83201007387 */ /* 0x000fe20000100800 */
[----:B------:R-:W-:-:S03]  /*1ab10*/  FMUL R16, R16, R0 ;  /* 0x0000000010107220 */ /* 0x000fc60000400000 */
[----:B------:R3:W-:Y:S01]  /*1ab20*/  STL [R1+0x1ac], R48 ;  /* 0x0001ac3001007387 */ /* 0x0007e20000100800 */
        /* <DEDUP_REMOVED lines=10> */
[----:B-1----:R-:W-:-:S03]  /*1abd0*/  PRMT R52, R2, R199, R53 ;  /* 0x000000c702347216 */ /* 0x002fc60000000035 */
[----:B------:R-:W-:Y:S01]  /*1abe0*/  STL [R1+0x1dc], R14 ;  /* 0x0001dc0e01007387 */ /* 0x000fe20000100800 */
[----:B--2---:R-:W-:-:S03]  /*1abf0*/  PRMT R54, R3, R199, R55 ;  /* 0x000000c703367216 */ /* 0x004fc60000000037 */
[----:B------:R-:W-:Y:S01]  /*1ac00*/  STL [R1+0x1e8], R13 ;  /* 0x0001e80d01007387 */ /* 0x000fe20000100800 */
[----:B---3--:R-:W-:-:S03]  /*1ac10*/  PRMT R48, R4, R199, R49 ;  /* 0x000000c704307216 */ /* 0x008fc60000000031 */
[----:B------:R-:W-:Y:S01]  /*1ac20*/  STL [R1+0x1ec], R12 ;  /* 0x0001ec0c01007387 */ /* 0x000fe20000100800 */
[-C--:B------:R-:W-:Y:S02]  /*1ac30*/  PRMT R53, R2, R198.reuse, R53 ;  /* 0x000000c602357216 */ /* 0x080fe40000000035 */
[-C--:B------:R-:W-:Y:S01]  /*1ac40*/  PRMT R55, R3, R198.reuse, R55 ;  /* 0x000000c603377216 */ /* 0x080fe20000000037 */
[----:B------:R-:W-:Y:S01]  /*1ac50*/  STL [R1+0x1f8], R11 ;  /* 0x0001f80b01007387 */ /* 0x000fe20000100800 */
[----:B------:R-:W-:-:S03]  /*1ac60*/  PRMT R49, R4, R198, R49 ;  /* 0x000000c604317216 */ /* 0x000fc60000000031 */
[----:B------:R-:W-:Y:S04]  /*1ac70*/  STL [R1+0x1fc], R5 ;  /* 0x0001fc0501007387 */ /* 0x000fe80000100800 */
[----:B------:R-:W-:Y:S04]  /*1ac80*/  SHFL.IDX PT, R39, R18, R9, 0x1c1f ;  /* 0x001c1f0912277589 */ /* 0x000fe800000e0000 */
[----:B------:R-:W-:Y:S04]  /*1ac90*/  SHFL.IDX PT, R0, R38, R10, 0x1c1f ;  /* 0x001c1f0a26007589 */ /* 0x000fe800000e0000 */
[----:B------:R-:W1:Y:S04]  /*1aca0*/  SHFL.IDX PT, R51, R51, R9, 0x1c1f ;  /* 0x001c1f0933337589 */ /* 0x000e6800000e0000 */
[----:B------:R-:W-:Y:S04]  /*1acb0*/  SHFL.IDX PT, R2, R36, R10, 0x1c1f ;  /* 0x001c1f0a24027589 */ /* 0x000fe800000e0000 */
[----:B------:R-:W2:Y:S04]  /*1acc0*/  SHFL.IDX PT, R45, R45, R9, 0x1c1f ;  /* 0x001c1f092d2d7589 */ /* 0x000ea800000e0000 */
[----:B------:R-:W-:Y:S04]  /*1acd0*/  SHFL.IDX PT, R3, R34, R10, 0x1c1f ;  /* 0x001c1f0a22037589 */ /* 0x000fe800000e0000 */
[----:B------:R-:W3:Y:S04]  /*1ace0*/  SHFL.IDX PT, R47, R47, R9, 0x1c1f ;  /* 0x001c1f092f2f7589 */ /* 0x000ee800000e0000 */
[----:B------:R-:W-:Y:S04]  /*1acf0*/  SHFL.IDX PT, R4, R32, R10, 0x1c1f ;  /* 0x001c1f0a20047589 */ /* 0x000fe800000e0000 */
[----:B------:R-:W4:Y:S04]  /*1ad00*/  SHFL.IDX PT, R41, R41, R9, 0x1c1f ;  /* 0x001c1f0929297589 */ /* 0x000f2800000e0000 */
[----:B------:R-:W-:Y:S04]  /*1ad10*/  SHFL.IDX PT, R5, R30, R10, 0x1c1f ;  /* 0x001c1f0a1e057589 */ /* 0x000fe800000e0000 */
[----:B------:R-:W5:Y:S04]  /*1ad20*/  SHFL.IDX PT, R43, R43, R9, 0x1c1f ;  /* 0x001c1f092b2b7589 */ /* 0x000f6800000e0000 */
[----:B------:R-:W-:Y:S04]  /*1ad30*/  SHFL.IDX PT, R11, R28, R10, 0x1c1f ;  /* 0x001c1f0a1c0b7589 */ /* 0x000fe800000e0000 */
[----:B------:R-:W5:Y:S04]  /*1ad40*/  SHFL.IDX PT, R37, R21, R9, 0x1c1f ;  /* 0x001c1f0915257589 */ /* 0x000f6800000e0000 */
[----:B------:R-:W5:Y:S04]  /*1ad50*/  SHFL.IDX PT, R12, R26, R10, 0x1c1f ;  /* 0x001c1f0a1a0c7589 */ /* 0x000f6800000e0000 */
[----:B------:R-:W-:Y:S04]  /*1ad60*/  SHFL.IDX PT, R13, R24, R10, 0x1c1f ;  /* 0x001c1f0a180d7589 */ /* 0x000fe800000e0000 */
        /* <DEDUP_REMOVED lines=10> */
[----:B------:R-:W5:Y:S01]  /*1ae10*/  SHFL.IDX PT, R27, R27, R9, 0x1c1f ;  /* 0x001c1f091b1b7589 */ /* 0x000f6200000e0000 */
[----:B------:R-:W-:Y:S01]  /*1ae20*/  ULEA UR6, UR4, UR61, 0x3 ;  /* 0x0000003d04067291 */ /* 0x000fe2000f8e183f */
[----:B------:R-:W-:-:S02]  /*1ae30*/  SHF.L.U32 R19, R153, 0x1f, RZ ;  /* 0x0000001f99137819 */ /* 0x000fc400000006ff */
[-C--:B-1----:R-:W-:Y:S02]  /*1ae40*/  PRMT R50, R0, R199.reuse, R51 ;  /* 0x000000c700327216 */ /* 0x082fe40000000033 */
[-C--:B--2---:R-:W-:Y:S02]  /*1ae50*/  PRMT R44, R2, R199.reuse, R45 ;  /* 0x000000c7022c7216 */ /* 0x084fe4000000002d */
[-C--:B---3--:R-:W-:Y:S02]  /*1ae60*/  PRMT R46, R3, R199.reuse, R47 ;  /* 0x000000c7032e7216 */ /* 0x088fe4000000002f */
[----:B------:R1:W2:Y:S01]  /*1ae70*/  SYNCS.PHASECHK.TRANS64.TRYWAIT P3, [UR6+0xb0000], R19 ;  /* 0x0b000013ff0075a7 */ /* 0x0002a20008060146 */
[-C--:B----4-:R-:W-:Y:S02]  /*1ae80*/  PRMT R40, R4, R199.reuse, R41 ;  /* 0x000000c704287216 */ /* 0x090fe40000000029 */
[-C--:B-----5:R-:W-:Y:S02]  /*1ae90*/  PRMT R42, R5, R199.reuse, R43 ;  /* 0x000000c7052a7216 */ /* 0x0a0fe4000000002b */
[----:B------:R-:W-:-:S02]  /*1aea0*/  PRMT R36, R11, R199, R37 ;  /* 0x000000c70b247216 */ /* 0x000fc40000000025 */
[-C--:B------:R-:W-:Y:S02]  /*1aeb0*/  PRMT R38, R12, R199.reuse, R39 ;  /* 0x000000c70c267216 */ /* 0x080fe40000000027 */
[-C--:B------:R-:W-:Y:S02]  /*1aec0*/  PRMT R32, R13, R199.reuse, R33 ;  /* 0x000000c70d207216 */ /* 0x080fe40000000021 */
[-C--:B------:R-:W-:Y:S02]  /*1aed0*/  PRMT R34, R14, R199.reuse, R35 ;  /* 0x000000c70e227216 */ /* 0x080fe40000000023 */
[-C--:B------:R-:W-:Y:S02]  /*1aee0*/  PRMT R28, R15, R199.reuse, R29 ;  /* 0x000000c70f1c7216 */ /* 0x080fe4000000001d */
[-C--:B------:R-:W-:Y:S02]  /*1aef0*/  PRMT R30, R16, R199.reuse, R31 ;  /* 0x000000c7101e7216 */ /* 0x080fe4000000001f */
[----:B------:R-:W-:-:S02]  /*1af00*/  PRMT R24, R17, R199, R25 ;  /* 0x000000c711187216 */ /* 0x000fc40000000019 */
[----:B------:R-:W-:Y:S02]  /*1af10*/  PRMT R26, R18, R199, R27 ;  /* 0x000000c7121a7216 */ /* 0x000fe4000000001b */
[-C--:B------:R-:W-:Y:S02]  /*1af20*/  PRMT R51, R0, R198.reuse, R51 ;  /* 0x000000c600337216 */ /* 0x080fe40000000033 */
[-C--:B------:R-:W-:Y:S02]  /*1af30*/  PRMT R45, R2, R198.reuse, R45 ;  /* 0x000000c6022d7216 */ /* 0x080fe4000000002d */
[-C--:B------:R-:W-:Y:S02]  /*1af40*/  PRMT R47, R3, R198.reuse, R47 ;  /* 0x000000c6032f7216 */ /* 0x080fe4000000002f */
[-C--:B------:R-:W-:Y:S02]  /*1af50*/  PRMT R41, R4, R198.reuse, R41 ;  /* 0x000000c604297216 */ /* 0x080fe40000000029 */
[----:B------:R-:W-:-:S02]  /*1af60*/  PRMT R43, R5, R198, R43 ;  /* 0x000000c6052b7216 */ /* 0x000fc4000000002b */
[-C--:B------:R-:W-:Y:S02]  /*1af70*/  PRMT R37, R11, R198.reuse, R37 ;  /* 0x000000c60b257216 */ /* 0x080fe40000000025 */
[-C--:B------:R-:W-:Y:S02]  /*1af80*/  PRMT R39, R12, R198.reuse, R39 ;  /* 0x000000c60c277216 */ /* 0x080fe40000000027 */
[-C--:B------:R-:W-:Y:S02]  /*1af90*/  PRMT R33, R13, R198.reuse, R33 ;  /* 0x000000c60d217216 */ /* 0x080fe40000000021 */
[-C--:B------:R-:W-:Y:S02]  /*1afa0*/  PRMT R35, R14, R198.reuse, R35 ;  /* 0x000000c60e237216 */ /* 0x080fe40000000023 */
[-C--:B------:R-:W-:Y:S02]  /*1afb0*/  PRMT R29, R15, R198.reuse, R29 ;  /* 0x000000c60f1d7216 */ /* 0x080fe4000000001d */
[----:B------:R-:W-:-:S02]  /*1afc0*/  PRMT R31, R16, R198, R31 ;  /* 0x000000c6101f7216 */ /* 0x000fc4000000001f */
[-C--:B------:R-:W-:Y:S02]  /*1afd0*/  PRMT R25, R17, R198.reuse, R25 ;  /* 0x000000c611197216 */ /* 0x080fe40000000019 */
[----:B------:R-:W-:Y:S01]  /*1afe0*/  PRMT R27, R18, R198, R27 ;  /* 0x000000c6121b7216 */ /* 0x000fe2000000001b */
[----:B-12---:R-:W-:Y:S06]  /*1aff0*/  @!P0 BRA `(.L_x_27) ;  /* 0x0000000000048947 */ /* 0x006fec0003800000 */
[----:B------:R-:W-:Y:S01]  /*1b000*/  BPT.TRAP 0x1 ;  /* 0x000000040000795c */ /* 0x000fe20000300000 */
.L_x_27:
[----:B------:R-:W-:Y:S05]  /*1b010*/  @P3 BRA `(.L_x_28) ;  /* 0x0000000000083947 */ /* 0x000fea0003800000 */
[----:B------:R-:W1:Y:S02]  /*1b020*/  SYNCS.PHASECHK.TRANS64.TRYWAIT P3, [UR6+0xb0000], R19 ;  /* 0x0b000013ff0075a7 */ /* 0x000e640008060146 */
[----:B-1----:R-:W-:Y:S05]  /*1b030*/  @!P3 BRA `(.L_x_29) ;  /* 0x0000027c00d4b947 */ /* 0x002fea0003800000 */
.L_x_28:
        /* <DEDUP_REMOVED lines=26> */
[----:B------:R-:W-:Y:S04]  /*1b1e0*/  STL.64 [R1+0x410], R152 ;  /* 0x0004109801007387 */ /* 0x000fe80000100a00 */
[----:B------:R2:W-:Y:S04]  /*1b1f0*/  STL [R1+0x40c], R72 ;  /* 0x00040c4801007387 */ /* 0x0005e80000100800 */
[----:B------:R-:W3:Y:S04]  /*1b200*/  LDL.LU.64 R56, [R1] ;  /* 0x0000000001387983 */ /* 0x000ee80000300a00 */
[----:B------:R-:W4:Y:S04]  /*1b210*/  LDL.LU.64 R58, [R1+0x8] ;  /* 0x00000800013a7983 */ /* 0x000f280000300a00 */
[----:B------:R-:W3:Y:S04]  /*1b220*/  LDL.LU.64 R60, [R1+0x10] ;  /* 0x00001000013c7983 */ /* 0x000ee80000300a00 */
[----:B------:R-:W4:Y:S04]  /*1b230*/  LDL.LU.64 R62, [R1+0x18] ;  /* 0x00001800013e7983 */ /* 0x000f280000300a00 */
[----:B------:R-:W3:Y:S04]  /*1b240*/  LDL.LU.64 R64, [R1+0x20] ;  /* 0x0000200001407983 */ /* 0x000ee80000300a00 */
[----:B------:R-:W4:Y:S04]  /*1b250*/  LDL.LU.64 R66, [R1+0x28] ;  /* 0x0000280001427983 */ /* 0x000f280000300a00 */
[----:B------:R-:W3:Y:S04]  /*1b260*/  LDL.LU.64 R68, [R1+0x30] ;  /* 0x0000300001447983 */ /* 0x000ee80000300a00 */
[----:B------:R-:W4:Y:S04]  /*1b270*/  LDL.LU.64 R70, [R1+0x38] ;  /* 0x0000380001467983 */ /* 0x000f280000300a00 */
[----:B--2---:R-:W2:Y:S04]  /*1b280*/  LDL.LU.64 R72, [R1+0x40] ;  /* 0x0000400001487983 */ /* 0x004ea80000300a00 */
[----:B------:R-:W3:Y:S04]  /*1b290*/  LDL.LU.64 R74, [R1+0x48] ;  /* 0x00004800014a7983 */ /* 0x000ee80000300a00 */
[----:B------:R-:W4:Y:S04]  /*1b2a0*/  LDL.LU.64 R76, [R1+0x50] ;  /* 0x00005000014c7983 */ /* 0x000f280000300a00 */
[----:B------:R-:W2:Y:S04]  /*1b2b0*/  LDL.LU.64 R78, [R1+0x58] ;  /* 0x00005800014e7983 */ /* 0x000ea80000300a00 */
        /* <DEDUP_REMOVED lines=52> */
[----:B---3--:R-:W-:Y:S04]  /*1b600*/  STL.64 [R1+0x1220], R182 ;  /* 0x001220b601007387 */ /* 0x008fe80000100a00 */
[----:B--2---:R-:W-:Y:S04]  /*1b610*/  STL.64 [R1+0x1218], R180 ;  /* 0x001218b401007387 */ /* 0x004fe80000100a00 */
[----:B----4-:R-:W-:Y:S04]  /*1b620*/  STL.64 [R1+0x1210], R178 ;  /* 0x001210b201007387 */ /* 0x010fe80000100a00 */
        /* <DEDUP_REMOVED lines=61> */
[----:B--2---:R-:W2:Y:S04]  /*1ba00*/  LDL.LU.64 R56, [R1+0x200] ;  /* 0x0002000001387983 */ /* 0x004ea80000300a00 */
        /* <DEDUP_REMOVED lines=63> */
[----:B------:R-:W-:Y:S01]  /*1be00*/  ULEA UR6, UR4, UR60, 0xd ;  /* 0x0000003c04067291 */ /* 0x000fe2000f8e683f */
[----:B------:R-:W-:-:S06]  /*1be10*/  UMOV UR11, 0x40000040 ;  /* 0x40000040000b7882 */ /* 0x000fcc0000000000 */
[----:B------:R-:W-:Y:S01]  /*1be20*/  UMOV UR10, UR6 ;  /* 0x00000006000a7c82 */ /* 0x000fe20008000000 */
[----:B--2---:R-:W-:-:S06]  /*1be30*/  WARPGROUP.ARRIVE ;  /* 0x00000000000079c5 */ /* 0x004fcc0000000000 */
[----:B------:R-:W-:Y:S03]  /*1be40*/  QGMMA.64x256x32.F32.E4M3.E4M3 R56, R52, gdesc[UR8], R56, gsb0 ;  /* 0x03e0000834387df3 */ /* 0x000fe60008000838 */
[----:B------:R-:W-:Y:S02]  /*1be50*/  WARPGROUP.DEPBAR.LE gsb0, 0x0 ;  /* 0x00008000000079c5 */ /* 0x000fe40000010000 */
[----:B------:R-:W-:Y:S01]  /*1be60*/  STL.64 [R1+0x200], R56 ;  /* 0x0002003801007387 */ /* 0x000fe20000100a00 */
[----:B------:R-:W-:Y:S01]  /*1be70*/  MOV R2, R182 ;  /* 0x000000b600027202 */ /* 0x000fe20000000f00 */
[----:B-1----:R-:W-:Y:S01]  /*1be80*/  IMAD.MOV.U32 R0, RZ, RZ, R183 ;  /* 0x000000ffff007224 */ /* 0x002fe200078e00b7 */
        /* <DEDUP_REMOVED lines=85> */
[----:B------:R1:W-:Y:S01]  /*1c3e0*/  STL.64 [R1+0x2b0], R100 ;  /* 0x0002b06401007387 */ /* 0x0003e20000100a00 */
        /* <DEDUP_REMOVED lines=18> */
[----:B------:R-:W2:Y:S01]  /*1c510*/  LDL.LU.64 R174, [R1+0x1200] ;  /* 0x0012000001ae7983 */ /* 0x000ea20000300a00 */
[----:B------:R-:W-:Y:S02]  /*1c520*/  IMAD.MOV.U32 R235, RZ, RZ, R102 ;  /* 0x000000ffffeb7224 */ /* 0x000fe400078e0066 */
        /* <DEDUP_REMOVED lines=61> */
[----:B------:R-:W-:-:S02]  /*1c900*/  UMOV UR11, 0x40000040 ;  /* 0x40000040000b7882 */ /* 0x000fc40000000000 */
[----:B------:R-:W-:Y:S04]  /*1c910*/  STL.64 [R1+0x1020], R206 ;  /* 0x001020ce01007387 */ /* 0x000fe80000100a00 */
[----:B------:R-:W-:Y:S04]  /*1c920*/  STL.64 [R1+0x1018], R204 ;  /* 0x001018cc01007387 */ /* 0x000fe80000100a00 */
[----:B------:R-:W-:Y:S04]  /*1c930*/  STL.64 [R1+0x1010], R202 ;  /* 0x001010ca01007387 */ /* 0x000fe80000100a00 */
[----:B------:R-:W-:Y:S04]  /*1c940*/  STL.64 [R1+0x1008], R200 ;  /* 0x001008c801007387 */ /* 0x000fe80000100a00 */
[----:B------:R-:W-:Y:S04]  /*1c950*/  STL.64 [R1+0x1000], R198 ;  /* 0x001000c601007387 */ /* 0x000fe80000100a00 */
[----:B------:R-:W-:Y:S04]  /*1c960*/  STL.64 [R1+0xff8], R196 ;  /* 0x000ff8c401007387 */ /* 0x000fe80000100a00 */
        /* <DEDUP_REMOVED lines=161> */
[----:B------:R-:W-:Y:S01]  /*1d380*/  IMAD.MOV.U32 R234, RZ, RZ, R2 ;  /* 0x000000ffffea7224 */ /* 0x000fe200078e0002 */
[----:B------:R-:W-:Y:S01]  /*1d390*/  UIADD3 UR10, UR6, 0x2, URZ ;  /* 0x00000002060a7890 */ /* 0x000fe2000fffe03f */
[----:B------:R-:W-:-:S04]  /*1d3a0*/  UMOV UR11, 0x40000040 ;  /* 0x40000040000b7882 */ /* 0x000fc80000000000 */
        /* <DEDUP_REMOVED lines=113> */
[----:B------:R-:W-:Y:S01]  /*1dac0*/  UMOV UR11, 0x40000040 ;  /* 0x40000040000b7882 */ /* 0x000fe20000000000 */
[----:B--2---:R-:W-:-:S07]  /*1dad0*/  WARPGROUP.ARRIVE ;  /* 0x00000000000079c5 */ /* 0x004fce0000000000 */
        /* <DEDUP_REMOVED lines=158> */
[----:B------:R1:W-:Y:S01]  /*1e4c0*/  STL.64 [R1+0x290], R92 ;  /* 0x0002905c01007387 */ /* 0x0003e20000100a00 */
[----:B------:R-:W-:Y:S01]  /*1e4d0*/  IMAD.MOV.U32 R5, RZ, RZ, R179 ;  /* 0x000000ffff057224 */ /* 0x000fe200078e00b3 */
[----:B------:R-:W-:Y:S02]  /*1e4e0*/  MOV R7, R177 ;  /* 0x000000b100077202 */ /* 0x000fe40000000f00 */
[----:B------:R-:W2:Y:S01]  /*1e4f0*/  LDL.LU.64 R182, [R1+0xeb8] ;  /* 0x000eb80001b67983 */ /* 0x000ea20000300a00 */
[----:B------:R-:W-:Y:S01]  /*1e500*/  IMAD.MOV.U32 R8, RZ, RZ, R176 ;  /* 0x000000ffff087224 */ /* 0x000fe200078e00b0 */
[----:B------:R-:W-:Y:S02]  /*1e510*/  MOV R10, R174 ;  /* 0x000000ae000a7202 */ /* 0x000fe40000000f00 */
[----:B------:R-:W2:Y:S01]  /*1e520*/  LDL.LU.64 R180, [R1+0xeb0] ;  /* 0x000eb00001b47983 */ /* 0x000ea20000300a00 */
[----:B------:R-:W-:-:S03]  /*1e530*/  IMAD.MOV.U32 R9, RZ, RZ, R175 ;  /* 0x000000ffff097224 */ /* 0x000fc600078e00af */
[----:B------:R-:W2:Y:S01]  /*1e540*/  LDL.LU.64 R178, [R1+0xea8] ;  /* 0x000ea80001b27983 */ /* 0x000ea20000300a00 */
[----:B------:R-:W-:Y:S01]  /*1e550*/  IMAD.MOV.U32 R12, RZ, RZ, R172 ;  /* 0x000000ffff0c7224 */ /* 0x000fe200078e00ac */
[----:B------:R-:W-:Y:S01]  /*1e560*/  MOV R13, R171 ;  /* 0x000000ab000d7202 */ /* 0x000fe20000000f00 */
[----:B------:R-:W-:Y:S01]  /*1e570*/  IMAD.MOV.U32 R11, RZ, RZ, R173 ;  /* 0x000000ffff0b7224 */ /* 0x000fe200078e00ad */
        /* <DEDUP_REMOVED lines=114> */
[----:B------:R-:W-:Y:S02]  /*1eca0*/  IMAD.MOV.U32 R40, RZ, RZ, R94 ;  /* 0x000000ffff287224 */ /* 0x000fe400078e005e */
[----:B------:R-:W-:Y:S01]  /*1ecb0*/  IMAD.MOV.U32 R41, RZ, RZ, R95 ;  /* 0x000000ffff297224 */ /* 0x000fe200078e005f */
        /* <DEDUP_REMOVED lines=25> */
[----:B---3--:R-:W-:Y:S04]  /*1ee50*/  STL.64 [R1+0xc90], R204 ;  /* 0x000c90cc01007387 */ /* 0x008fe80000100a00 */
[----:B----4-:R-:W-:Y:S04]  /*1ee60*/  STL.64 [R1+0xc88], R202 ;  /* 0x000c88ca01007387 */ /* 0x010fe80000100a00 */
        /* <DEDUP_REMOVED lines=156> */
[----:B------:R-:W-:Y:S01]  /*1f830*/  IMAD.MOV.U32 R212, RZ, RZ, R24 ;  /* 0x000000ffffd47224 */ /* 0x000fe200078e0018 */
[----:B------:R-:W3:Y:S01]  /*1f840*/  LDL.LU R37, [R1+0xca8] ;  /* 0x000ca80001257983 */ /* 0x000ee20000300800 */
[----:B------:R-:W-:-:S02]  /*1f850*/  IMAD.MOV.U32 R214, RZ, RZ, R22 ;  /* 0x000000ffffd67224 */ /* 0x000fc400078e0016 */
[----:B------:R-:W-:Y:S01]  /*1f860*/  IMAD.MOV.U32 R215, RZ, RZ, R21 ;  /* 0x000000ffffd77224 */ /* 0x000fe200078e0015 */
[----:B------:R-:W3:Y:S01]  /*1f870*/  LDL.LU R38, [R1+0xca4] ;  /* 0x000ca40001267983 */ /* 0x000ee20000300800 */
[----:B------:R-:W-:Y:S02]  /*1f880*/  IMAD.MOV.U32 R217, RZ, RZ, R19 ;  /* 0x000000ffffd97224 */ /* 0x000fe400078e0013 */
        /* <DEDUP_REMOVED lines=126> */
[----:B------:R-:W-:Y:S01]  /*20070*/  UMOV UR11, 0x40000040 ;  /* 0x40000040000b7882 */ /* 0x000fe20000000000 */
[----:B---3--:R-:W-:-:S07]  /*20080*/  WARPGROUP.ARRIVE ;  /* 0x00000000000079c5 */ /* 0x008fce0000000000 */
        /* <DEDUP_REMOVED lines=158> */
[----:B------:R1:W-:Y:S01]  /*20a70*/  STL.64 [R1+0x290], R92 ;  /* 0x0002905c01007387 */ /* 0x0003e20000100a00 */
        /* <DEDUP_REMOVED lines=126> */
[----:B------:R-:W-:-:S03]  /*21260*/  IMAD.MOV.U32 R32, RZ, RZ, R94 ;  /* 0x000000ffff207224 */ /* 0x000fc600078e005e */
        /* <DEDUP_REMOVED lines=23> */
[----:B------:R-:W-:-:S02]  /*213e0*/  UMOV UR11, 0x40000040 ;  /* 0x40000040000b7882 */ /* 0x000fc40000000000 */
[----:B--2---:R-:W-:Y:S04]  /*213f0*/  STL.64 [R1+0x910], R206 ;  /* 0x000910ce01007387 */ /* 0x004fe80000100a00 */
[----:B----4-:R-:W-:Y:S04]  /*21400*/  STL.64 [R1+0x908], R204 ;  /* 0x000908cc01007387 */ /* 0x010fe80000100a00 */
[----:B------:R-:W-:Y:S04]  /*21410*/  STL.64 [R1+0x900], R202 ;  /* 0x000900ca01007387 */ /* 0x000fe80000100a00 */
[----:B------:R-:W-:Y:S04]  /*21420*/  STL.64 [R1+0x8f8], R200 ;  /* 0x0008f8c801007387 */ /* 0x000fe80000100a00 */
[----:B------:R-:W-:Y:S04]  /*21430*/  STL.64 [R1+0x8f0], R198 ;  /* 0x0008f0c601007387 */ /* 0x000fe80000100a00 */
[----:B------:R-:W-:Y:S04]  /*21440*/  STL.64 [R1+0x8e8], R196 ;  /* 0x0008e8c401007387 */ /* 0x000fe80000100a00 */
        /* <DEDUP_REMOVED lines=439> */
[----:B------:R-:W-:-:S03]  /*22fc0*/  IMAD.MOV.U32 R0, RZ, RZ, R183 ;  /* 0x000000ffff007224 */ /* 0x000fc600078e00b7 */
[----:B------:R-:W-:Y:S01]  /*22fd0*/  STL.64 [R1+0x280], R88 ;  /* 0x0002805801007387 */ /* 0x000fe20000100a00 */
[----:B------:R-:W-:Y:S01]  /*22fe0*/  IMAD.MOV.U32 R4, RZ, RZ, R180 ;  /* 0x000000ffff047224 */ /* 0x000fe200078e00b4 */
[----:B------:R-:W-:Y:S02]  /*22ff0*/  MOV R3, R181 ;  /* 0x000000b500037202 */ /* 0x000fe40000000f00 */
[----:B------:R-:W-:Y:S01]  /*23000*/  STL.64 [R1+0x288], R90 ;  /* 0x0002885a01007387 */ /* 0x000fe20000100a00 */
[----:B------:R-:W-:Y:S01]  /*23010*/  MOV R11, R178 ;  /* 0x000000b2000b7202 */ /* 0x000fe20000000f00 */
[----:B------:R-:W-:Y:S02]  /*23020*/  IMAD.MOV.U32 R5, RZ, RZ, R179 ;  /* 0x000000ffff057224 */ /* 0x000fe400078e00b3 */
[----:B------:R1:W-:Y:S01]  /*23030*/  STL.64 [R1+0x290], R92 ;  /* 0x0002905c01007387 */ /* 0x0003e20000100a00 */
[----:B------:R-:W-:-:S03]  /*23040*/  IMAD.MOV.U32 R13, RZ, RZ, R176 ;  /* 0x000000ffff0d7224 */ /* 0x000fc600078e00b0 */
[----:B------:R-:W3:Y:S01]  /*23050*/  LDL.LU.64 R182, [R1+0x7a8] ;  /* 0x0007a80001b67983 */ /* 0x000ee20000300a00 */
        /* <DEDUP_REMOVED lines=309> */
[----:B------:R-:W-:Y:S01]  /*243b0*/  IMAD.MOV.U32 R213, RZ, RZ, R36 ;  /* 0x000000ffffd57224 */ /* 0x000fe200078e0024 */
[----:B------:R1:W5:Y:S01]  /*243c0*/  LDL.LU R10, [R1+0x598] ;  /* 0x00059800010a7983 */ /* 0x0003620000300800 */
[----:B------:R-:W-:-:S02]  /*243d0*/  IMAD.MOV.U32 R215, RZ, RZ, R34 ;  /* 0x000000ffffd77224 */ /* 0x000fc400078e0022 */
[----:B------:R-:W-:Y:S01]  /*243e0*/  IMAD.MOV.U32 R217, RZ, RZ, R32 ;  /* 0x000000ffffd97224 */ /* 0x000fe200078e0020 */
[----:B------:R1:W5:Y:S01]  /*243f0*/  LDL.LU R9, [R1+0x594] ;  /* 0x0005940001097983 */ /* 0x0003620000300800 */
[----:B------:R-:W-:Y:S02]  /*24400*/  IMAD.MOV.U32 R219, RZ, RZ, R22 ;  /* 0x000000ffffdb7224 */ /* 0x000fe400078e0016 */
[----:B------:R-:W-:Y:S01]  /*24410*/  IMAD.MOV.U32 R221, RZ, RZ, R20 ;  /* 0x000000ffffdd7224 */ /* 0x000fe200078e0014 */
[----:B------:R1:W5:Y:S01]  /*24420*/  LDL.LU R8, [R1+0x590] ;  /* 0x0005900001087983 */ /* 0x0003620000300800 */
[----:B------:R-:W-:Y:S02]  /*24430*/  IMAD.MOV.U32 R223, RZ, RZ, R18 ;  /* 0x000000ffffdf7224 */ /* 0x000fe400078e0012 */
[----:B------:R-:W-:Y:S01]  /*24440*/  IMAD.MOV.U32 R225, RZ, RZ, R16 ;  /* 0x000000ffffe17224 */ /* 0x000fe200078e0010 */
[----:B------:R1:W5:Y:S01]  /*24450*/  LDL.LU R7, [R1+0x58c] ;  /* 0x00058c0001077983 */ /* 0x0003620000300800 */
[----:B------:R-:W-:-:S02]  /*24460*/  IMAD.MOV.U32 R227, RZ, RZ, R14 ;  /* 0x000000ffffe37224 */ /* 0x000fc400078e000e */
[----:B------:R-:W-:Y:S01]  /*24470*/  IMAD.MOV.U32 R229, RZ, RZ, R12 ;  /* 0x000000ffffe57224 */ /* 0x000fe200078e000c */
[----:B------:R1:W5:Y:S01]  /*24480*/  LDL.LU R6, [R1+0x588] ;  /* 0x0005880001067983 */ /* 0x0003620000300800 */
        /* <DEDUP_REMOVED lines=186> */
[----:B------:R1:W5:Y:S04]  /*25030*/  LDL.LU.64 R152, [R1+0x410] ;  /* 0x0004100001987983 */ /* 0x0003680000300a00 */
[----:B------:R1:W5:Y:S01]  /*25040*/  LDL.LU R72, [R1+0x40c] ;  /* 0x00040c0001487983 */ /* 0x0003620000300800 */
[----:B------:R-:W-:Y:S05]  /*25050*/  @!P0 BRA `(.L_x_30) ;  /* 0x0000000000048947 */ /* 0x000fea0003800000 */
[----:B------:R-:W-:Y:S01]  /*25060*/  BPT.TRAP 0x1 ;  /* 0x000000040000795c */ /* 0x000fe20000300000 */
.L_x_30:
[----:B------:R-:W-:-:S04]  /*25070*/  ULEA UR6, UR7, UR61, 0x3 ;  /* 0x0000003d07067291 */ /* 0x000fc8000f8e183f */
[----:B------:R-:W-:-:S04]  /*25080*/  UIADD3 UR6, UR6, 0xb0028, URZ ;  /* 0x000b002806067890 */ /* 0x000fc8000fffe03f */
[----:B------:R-:W-:-:S09]  /*25090*/  UPRMT UR6, URZ, 0x654, UR6 ;  /* 0x000006543f067896 */ /* 0x000fd20008000006 */
[----:B------:R-:W-:Y:S01]  /*250a0*/  SYNCS.ARRIVE.TRANS64.RED.A1T0 RZ, [UR6], RZ ;  /* 0x000000ffffff79a7 */ /* 0x000fe20008100406 */
[----:B------:R-:W-:Y:S05]  /*250b0*/  @P2 BRA `(.L_x_31) ;  /* 0x0000000000042947 */ /* 0x000fea0003800000 */
[----:B------:R-:W-:Y:S01]  /*250c0*/  BPT.TRAP 0x1 ;  /* 0x000000040000795c */ /* 0x000fe20000300000 */
.L_x_31:
[----:B------:R-:W-:-:S04]  /*250d0*/  UIADD3 UR7, UR7, 0x1, URZ ;  /* 0x0000000107077890 */ /* 0x000fc8000fffe03f */
[----:B------:R-:W-:-:S04]  /*250e0*/  UISETP.NE.AND UP0, UPT, UR7, 0x5, UPT ;  /* 0x000000050700788c */ /* 0x000fc8000bf05270 */
[----:B------:R-:W-:Y:S01]  /*250f0*/  USEL UR7, UR7, URZ, UP0 ;  /* 0x0000003f07077287 */ /* 0x000fe20008000000 */
[----:B------:R-:W-:Y:S11]  /*25100*/  @!P0 BRA `(.L_x_32) ;  /* 0x0000000000048947 */ /* 0x000ff60003800000 */
[----:B------:R-:W-:Y:S01]  /*25110*/  BPT.TRAP 0x1 ;  /* 0x000000040000795c */ /* 0x000fe20000300000 */
.L_x_32:
[----:B------:R-:W-:-:S04]  /*25120*/  ULEA UR6, UR7, UR61, 0x3 ;  /* 0x0000003d07067291 */ /* 0x000fc8000f8e183f */
[----:B------:R-:W-:-:S04]  /*25130*/  UIADD3 UR6, UR6, 0xb0028, URZ ;  /* 0x000b002806067890 */ /* 0x000fc8000fffe03f */
[----:B------:R-:W-:-:S09]  /*25140*/  UPRMT UR6, URZ, 0x654, UR6 ;  /* 0x000006543f067896 */ /* 0x000fd20008000006 */
[----:B------:R-:W-:Y:S01]  /*25150*/  SYNCS.ARRIVE.TRANS64.RED.A1T0 RZ, [UR6], RZ ;  /* 0x000000ffffff79a7 */ /* 0x000fe20008100406 */
[----:B------:R-:W-:Y:S05]  /*25160*/  @P2 BRA `(.L_x_33) ;  /* 0x0000000000042947 */ /* 0x000fea0003800000 */
[----:B------:R-:W-:Y:S01]  /*25170*/  BPT.TRAP 0x1 ;  /* 0x000000040000795c */ /* 0x000fe20000300000 */
.L_x_33:
[----:B------:R-:W-:Y:S01]  /*25180*/  UIADD3 UR4, UR4, 0x1, URZ ;  /* 0x0000000104047890 */ /* 0x000fe2000fffe03f */
[C---:B-----5:R-:W-:Y:S01]  /*25190*/  ISETP.GT.AND P3, PT, R152.reuse, 0x2, PT ;  /* 0x000000029800780c */ /* 0x060fe20003f64270 */
[----:B------:R-:W-:Y:S01]  /*251a0*/  UIADD3 UR7, UR7, 0x1, URZ ;  /* 0x0000000107077890 */ /* 0x000fe2000fffe03f */
[----:B------:R-:W-:Y:S01]  /*251b0*/  VIADD R2, R152, 0xffffffff ;  /* 0xffffffff98027836 */ /* 0x000fe20000000000 */
[----:B------:R-:W-:Y:S01]  /*251c0*/  UISETP.NE.AND UP2, UPT, UR4, 0x5, UPT ;  /* 0x000000050400788c */ /* 0x000fe2000bf45270 */
[----:B------:R-:W-:Y:S01]  /*251d0*/  IADD3 R6, R6, 0x100, RZ ;  /* 0x0000010006067810 */ /* 0x000fe20007ffe0ff */
[----:B------:R-:W-:Y:S01]  /*251e0*/  UISETP.NE.AND UP0, UPT, UR7, 0x5, UPT ;  /* 0x000000050700788c */ /* 0x000fe2000bf05270 */
[----:B------:R-:W-:Y:S01]  /*251f0*/  MOV R16, R72 ;  /* 0x0000004800107202 */ /* 0x000fe20000000f00 */
[----:B------:R-:W-:Y:S01]  /*25200*/  USEL UR6, URZ, 0x1, UP2 ;  /* 0x000000013f067887 */ /* 0x000fe20009000000 */
[----:B------:R-:W-:Y:S01]  /*25210*/  IMAD.MOV.U32 R3, RZ, RZ, R191 ;  /* 0x000000ffff037224 */ /* 0x000fe200078e00bf */
[----:B------:R-:W-:Y:S01]  /*25220*/  USEL UR7, UR7, URZ, UP0 ;  /* 0x0000003f07077287 */ /* 0x000fe20008000000 */
[----:B------:R-:W-:Y:S01]  /*25230*/  MOV R152, R2 ;  /* 0x0000000200987202 */ /* 0x000fe20000000f00 */
[----:B------:R-:W-:-:S02]  /*25240*/  USEL UR4, UR4, URZ, UP2 ;  /* 0x0000003f04047287 */ /* 0x000fc40009000000 */
[----:B------:R-:W-:Y:S01]  /*25250*/  LOP3.LUT R0, R153, UR6, RZ, 0x3c, !PT ;  /* 0x0000000699007c12 */ /* 0x000fe2000f8e3cff */
[----:B------:R-:W-:Y:S09]  /*25260*/  @P3 BRA `(.L_x_34) ;  /* 0xfffffecc00483947 */ /* 0x000ff2000383ffff */
[----:B------:R-:W-:-:S07]  /*25270*/  IMAD.MOV.U32 R194, RZ, RZ, R2 ;  /* 0x000000ffffc27224 */ /* 0x000fce00078e0002 */
.L_x_23:
[----:B------:R-:W-:-:S13]  /*25280*/  ISETP.GE.AND P3, PT, R194, 0x1, PT ;  /* 0x00000001c200780c */ /* 0x000fda0003f66270 */
[----:B------:R-:W-:Y:S05]  /*25290*/  @!P3 BRA `(.L_x_35) ;  /* 0x0000016000b0b947 */ /* 0x000fea0003800000 */
[----:B------:R-:W-:Y:S01]  /*252a0*/  MOV R192, R72 ;  /* 0x0000004800c07202 */ /* 0x000fe20000000f00 */
[----:B------:R-:W-:Y:S01]  /*252b0*/  IMAD.MOV.U32 R4, RZ, RZ, R191 ;  /* 0x000000ffff047224 */ /* 0x000fe200078e00bf */
[----:B------:R-:W-:-:S06]  /*252c0*/  ULDC UR5, c[0x0][0x604] ;  /* 0x0001810000057ab9 */ /* 0x000fcc0000000800 */
.L_x_46:
[----:B-1----:R-:W-:Y:S05]  /*252d0*/  @!P0 BRA `(.L_x_36) ;  /* 0x0000000000048947 */ /* 0x002fea0003800000 */
[----:B------:R-:W-:Y:S01]  /*252e0*/  BPT.TRAP 0x1 ;  /* 0x000000040000795c */ /* 0x000fe20000300000 */
.L_x_36:
[----:B------:R-:W-:Y:S01]  /*252f0*/  ULEA UR6, UR4, UR61, 0x3 ;  /* 0x0000003d04067291 */ /* 0x000fe2000f8e183f */
[----:B------:R-:W-:-:S08]  /*25300*/  SHF.L.U32 R2, R0, 0x1f, RZ ;  /* 0x0000001f00027819 */ /* 0x000fd000000006ff */
[----:B------:R-:W2:Y:S02]  /*25310*/  SYNCS.PHASECHK.TRANS64.TRYWAIT P3, [UR6+0xb0000], R2 ;  /* 0x0b000002ff0075a7 */ /* 0x000ea40008060146 */
[----:B--2---:R-:W-:Y:S05]  /*25320*/  @!P3 BRA `(.L_x_37) ;  /* 0x000001dc0030b947 */ /* 0x004fea0003800000 */
.L_x_119:
[----:B------:R-:W-:Y:S01]  /*25330*/  R2UR UR52, R206 ;  /* 0x00000000ce3472ca */ /* 0x000fe200000e0000 */
[----:B------:R-:W-:Y:S01]  /*25340*/  ULEA UR6, UR4, UR60, 0xd ;  /* 0x0000003c04067291 */ /* 0x000fe2000f8e683f */
[----:B------:R-:W-:Y:S01]  /*25350*/  R2UR UR53, R207 ;  /* 0x00000000cf3572ca */ /* 0x000fe200000e0000 */
[----:B------:R-:W-:Y:S01]  /*25360*/  WARPGROUP.ARRIVE ;  /* 0x00000000000079c5 */ /* 0x000fe20000000000 */
[----:B------:R-:W-:Y:S01]  /*25370*/  UMOV UR55, 0x40000040 ;  /* 0x4000004000377882 */ /* 0x000fe20000000000 */
[----:B------:R-:W-:Y:S01]  /*25380*/  UIADD3 UR10, UR6, 0x800, URZ ;  /* 0x00000800060a7890 */ /* 0x000fe2000fffe03f */
[----:B------:R-:W-:Y:S02]  /*25390*/  UMOV UR11, 0x40000040 ;  /* 0x40000040000b7882 */ /* 0x000fe40000000000 */
[----:B------:R-:W-:Y:S01]  /*253a0*/  UMOV UR54, UR6 ;  /* 0x0000000600367c82 */ /* 0x000fe20008000000 */
[----:B------:R-:W-:Y:S01]  /*253b0*/  UIADD3 UR14, UR6, 0x802, URZ ;  /* 0x00000802060e7890 */ /* 0x000fe2000fffe03f */
[----:B------:R-:W-:Y:S01]  /*253c0*/  UMOV UR15, 0x40000040 ;  /* 0x40000040000f7882 */ /* 0x000fe20000000000 */
[----:B------:R-:W-:Y:S01]  /*253d0*/  UIADD3 UR18, UR6, 0x804, URZ ;  /* 0x0000080406127890 */ /* 0x000fe2000fffe03f */
[----:B------:R-:W-:-:S03]  /*253e0*/  UMOV UR19, 0x40000040 ;  /* 0x4000004000137882 */ /* 0x000fc60000000000 */
[----:B------:R-:W-:Y:S01]  /*253f0*/  QGMMA.64x256x32.F32.E4M3.E4M3 R24, gdesc[UR52], RZ, !UPT, gsb0 ;  /* 0x03e00000341879f3 */ /* 0x000fe2000c0008ff */
[----:B------:R-:W-:Y:S01]  /*25400*/  R2UR UR52, R204 ;  /* 0x00000000cc3472ca */ /* 0x000fe200000e0000 */
[----:B------:R-:W-:Y:S01]  /*25410*/  UIADD3 UR54, UR6, 0x2, URZ ;  /* 0x0000000206367890 */ /* 0x000fe2000fffe03f */
[----:B------:R-:W-:Y:S01]  /*25420*/  R2UR UR53, R205 ;  /* 0x00000000cd3572ca */ /* 0x000fe200000e0000 */
        /* <DEDUP_REMOVED lines=95> */
.L_x_38:
[----:B--2---:R-:W-:Y:S01]  /*25a20*/  LOP3.LUT R2, R2, 0xbfffffff, RZ, 0xc0, !PT ;  /* 0xbfffffff02027812 */ /* 0x004fe200078ec0ff */
[----:B------:R-:W2:Y:S03]  /*25a30*/  LDL.LU R235, [R1+0x320] ;  /* 0x0003200001eb7983 */ /* 0x000ea60000300800 */
[----:B------:R-:W-:Y:S02]  /*25a40*/  @P1 LOP3.LUT R2, R2, 0x40000000, RZ, 0xfc, !PT ;  /* 0x4000000002021812 */ /* 0x000fe400078efcff */
[C---:B------:R-:W-:Y:S02]  /*25a50*/  IADD3 R5, R6.reuse, 0x1, RZ ;  /* 0x0000000106057810 */ /* 0x040fe40007ffe0ff */
[C---:B------:R-:W-:Y:S01]  /*25a60*/  IADD3 R19, R6.reuse, 0x11, RZ ;  /* 0x0000001106137810 */ /* 0x040fe20007ffe0ff */
[----:B------:R-:W-:Y:S01]  /*25a70*/  VIADD R18, R6, 0x18 ;  /* 0x0000001806127836 */ /* 0x000fe20000000000 */
[----:B------:R-:W-:-:S02]  /*25a80*/  LOP3.LUT R2, R2, 0xdfffffff, RZ, 0xc0, !PT ;  /* 0xdfffffff02027812 */ /* 0x000fc400078ec0ff */
[C---:B------:R-:W-:Y:S01]  /*25a90*/  IADD3 R17, R6.reuse, 0x19, RZ ;  /* 0x0000001906117810 */ /* 0x040fe20007ffe0ff */
[----:B------:R-:W-:Y:S01]  /*25aa0*/  VIADD R16, R6, 0x20 ;  /* 0x0000002006107836 */ /* 0x000fe20000000000 */
[----:B------:R-:W-:Y:S02]  /*25ab0*/  @P0 LOP3.LUT R2, R2, 0x20000000, RZ, 0xfc, !PT ;  /* 0x2000000002020812 */ /* 0x000fe400078efcff */
[C---:B------:R-:W-:Y:S01]  /*25ac0*/  IADD3 R15, R6.reuse, 0x21, RZ ;  /* 0x00000021060f7810 */ /* 0x040fe20007ffe0ff */
[----:B------:R-:W-:Y:S01]  /*25ad0*/  VIADD R14, R6, 0x28 ;  /* 0x00000028060e7836 */ /* 0x000fe20000000000 */
[----:B------:R-:W-:Y:S02]  /*25ae0*/  ISETP.GE.AND P0, PT, R8, R5, PT ;  /* 0x000000050800720c */ /* 0x000fe40003f06270 */
[C---:B------:R-:W-:Y:S01]  /*25af0*/  IADD3 R13, R6.reuse, 0x29, RZ ;  /* 0x00000029060d7810 */ /* 0x040fe20007ffe0ff */
[----:B------:R-:W-:Y:S01]  /*25b00*/  VIADD R12, R6, 0x30 ;  /* 0x00000030060c7836 */ /* 0x000fe20000000000 */
[----:B------:R-:W-:-:S02]  /*25b10*/  LOP3.LUT R2, R2, 0xefffffff, RZ, 0xc0, !PT ;  /* 0xefffffff02027812 */ /* 0x000fc400078ec0ff */
[C---:B------:R-:W-:Y:S02]  /*25b20*/  IADD3 R11, R6.reuse, 0x31, RZ ;  /* 0x00000031060b7810 */ /* 0x040fe40007ffe0ff */
[----:B------:R-:W-:Y:S02]  /*25b30*/  LOP3.LUT R3, R3, 0x7fffffff, RZ, 0xc0, !PT ;  /* 0x7fffffff03037812 */ /* 0x000fe400078ec0ff */
[C---:B-1----:R-:W-:Y:S01]  /*25b40*/  IADD3 R182, R6.reuse, 0xd9, RZ ;  /* 0x000000d906b67810 */ /* 0x042fe20007ffe0ff */
[----:B------:R-:W-:Y:S01]  /*25b50*/  VIADD R183, R6, 0xe0 ;  /* 0x000000e006b77836 */ /* 0x000fe20000000000 */
[----:B------:R-:W-:Y:S02]  /*25b60*/  @P2 LOP3.LUT R2, R2, 0x10000000, RZ, 0xfc, !PT ;  /* 0x1000000002022812 */ /* 0x000fe400078efcff */
[C---:B------:R-:W-:Y:S01]  /*25b70*/  IADD3 R184, R6.reuse, 0xe1, RZ ;  /* 0x000000e106b87810 */ /* 0x040fe20007ffe0ff */
[C---:B------:R-:W-:Y:S01]  /*25b80*/  VIADD R185, R6.reuse, 0xe8 ;  /* 0x000000e806b97836 */ /* 0x040fe20000000000 */
[----:B------:R-:W-:Y:S01]  /*25b90*/  ISETP.GE.AND P3, PT, R7, R5, PT ;  /* 0x000000050700720c */ /* 0x000fe20003f66270 */
[----:B------:R-:W-:Y:S01]  /*25ba0*/  VIADD R5, R6, 0x8 ;  /* 0x0000000806057836 */ /* 0x000fe20000000000 */
[----:B------:R-:W-:-:S02]  /*25bb0*/  LOP3.LUT R2, R2, 0xf7ffffff, RZ, 0xc0, !PT ;  /* 0xf7ffffff02027812 */ /* 0x000fc400078ec0ff */
[C---:B------:R-:W-:Y:S01]  /*25bc0*/  IADD3 R186, R6.reuse, 0xe9, RZ ;  /* 0x000000e906ba7810 */ /* 0x040fe20007ffe0ff */
[----:B------:R-:W-:Y:S01]  /*25bd0*/  VIADD R187, R6, 0xf0 ;  /* 0x000000f006bb7836 */ /* 0x000fe20000000000 */
[----:B------:R-:W-:Y:S02]  /*25be0*/  @P0 LOP3.LUT R2, R2, 0x8000000, RZ, 0xfc, !PT ;  /* 0x0800000002020812 */ /* 0x000fe400078efcff */
[C---:B------:R-:W-:Y:S01]  /*25bf0*/  IADD3 R188, R6.reuse, 0xf1, RZ ;  /* 0x000000f106bc7810 */ /* 0x040fe20007ffe0ff */
[----:B------:R-:W-:Y:S01]  /*25c00*/  VIADD R190, R6, 0xf8 ;  /* 0x000000f806be7836 */ /* 0x000fe20000000000 */
[-C--:B------:R-:W-:Y:S01]  /*25c10*/  ISETP.GE.AND P0, PT, R8, R5.reuse, PT ;  /* 0x000000050800720c */ /* 0x080fe20003f06270 */
[----:B------:R-:W3:Y:S01]  /*25c20*/  LDL.LU R234, [R1+0x324] ;  /* 0x0003240001ea7983 */ /* 0x000ee20000300800 */
[----:B------:R-:W-:Y:S02]  /*25c30*/  ISETP.GE.AND P4, PT, R7, R5, PT ;  /* 0x000000050700720c */ /* 0x000fe40003f86270 */
[----:B------:R-:W-:Y:S01]  /*25c40*/  LOP3.LUT R2, R2, 0xfbffffff, RZ, 0xc0, !PT ;  /* 0xfbffffff02027812 */ /* 0x000fe200078ec0ff */
[----:B------:R-:W4:Y:S01]  /*25c50*/  LDL.LU R233, [R1+0x330] ;  /* 0x0003300001e97983 */ /* 0x000f220000300800 */
[----:B------:R-:W-:-:S02]  /*25c60*/  IADD3 R5, R6, 0x9, RZ ;  /* 0x0000000906057810 */ /* 0x000fc40007ffe0ff */
[----:B------:R-:W-:Y:S01]  /*25c70*/  FSEL R176, R25, -INF , P3 ;  /* 0xff80000019b07808 */ /* 0x000fe20001800000 */
[----:B------:R-:W5:Y:S04]  /*25c80*/  LDL.LU R232, [R1+0x334] ;  /* 0x0003340001e87983 */ /* 0x000f680000300800 */
[----:B------:R-:W-:Y:S01]  /*25c90*/  @P0 LOP3.LUT R2, R2, 0x4000000, RZ, 0xfc, !PT ;  /* 0x0400000002020812 */ /* 0x000fe200078efcff */
[----:B------:R-:W5:Y:S01]  /*25ca0*/  LDL.LU R231, [R1+0x340] ;  /* 0x0003400001e77983 */ /* 0x000f620000300800 */
[-C--:B------:R-:W-:Y:S02]  /*25cb0*/  ISETP.GE.AND P0, PT, R8, R5.reuse, PT ;  /* 0x000000050800720c */ /* 0x080fe40003f06270 */
[----:B------:R-:W-:Y:S01]  /*25cc0*/  ISETP.GE.AND P3, PT, R7, R5, PT ;  /* 0x000000050700720c */ /* 0x000fe20003f66270 */
[----:B------:R-:W-:Y:S01]  /*25cd0*/  VIADD R5, R6, 0x10 ;  /* 0x0000001006057836 */ /* 0x000fe20000000000 */
[----:B------:R-:W-:Y:S01]  /*25ce0*/  LOP3.LUT R2, R2, 0xfdffffff, RZ, 0xc0, !PT ;  /* 0xfdffffff02027812 */ /* 0x000fe200078ec0ff */
[----:B------:R-:W5:Y:S01]  /*25cf0*/  LDL.LU R230, [R1+0x344] ;  /* 0x0003440001e67983 */ /* 0x000f620000300800 */
[----:B------:R-:W-:-:S07]  /*25d00*/  FSEL R174, R29, -INF , P3 ;  /* 0xff8000001dae7808 */ /* 0x000fce0001800000 */
[----:B------:R-:W-:Y:S01]  /*25d10*/  @P0 LOP3.LUT R2, R2, 0x2000000, RZ, 0xfc, !PT ;  /* 0x0200000002020812 */ /* 0x000fe200078efcff */
[----:B------:R-:W5:Y:S01]  /*25d20*/  LDL.LU R229, [R1+0x350] ;  /* 0x0003500001e57983 */ /* 0x000f620000300800 */
[-C--:B------:R-:W-:Y:S02]  /*25d30*/  ISETP.GE.AND P0, PT, R8, R5.reuse, PT ;  /* 0x000000050800720c */ /* 0x080fe40003f06270 */
[----:B------:R-:W-:Y:S01]  /*25d40*/  LOP3.LUT R2, R2, 0xfeffffff, RZ, 0xc0, !PT ;  /* 0xfeffffff02027812 */ /* 0x000fe200078ec0ff */
[----:B------:R-:W5:Y:S01]  /*25d50*/  LDL.LU R228, [R1+0x354] ;  /* 0x0003540001e47983 */ /* 0x000f620000300800 */
[----:B------:R-:W-:-:S09]  /*25d60*/  ISETP.GE.AND P3, PT, R7, R5, PT ;  /* 0x000000050700720c */ /* 0x000fd20003f66270 */
[----:B------:R-:W-:Y:S01]  /*25d70*/  @P0 LOP3.LUT R2, R2, 0x1000000, RZ, 0xfc, !PT ;  /* 0x0100000002020812 */ /* 0x000fe200078efcff */
[----:B------:R-:W5:Y:S01]  /*25d80*/  LDL.LU R227, [R1+0x360] ;  /* 0x0003600001e37983 */ /* 0x000f620000300800 */
[----:B------:R-:W-:Y:S02]  /*25d90*/  ISETP.GE.AND P0, PT, R8, R19, PT ;  /* 0x000000130800720c */ /* 0x000fe40003f06270 */
[----:B------:R-:W-:Y:S01]  /*25da0*/  LOP3.LUT R2, R2, 0xff7fffff, RZ, 0xc0, !PT ;  /* 0xff7fffff02027812 */ /* 0x000fe200078ec0ff */
[----:B------:R-:W-:Y:S01]  /*25db0*/  VIADD R5, R6, 0x38 ;  /* 0x0000003806057836 */ /* 0x000fe20000000000 */
[----:B------:R-:W-:Y:S01]  /*25dc0*/  FSEL R173, R32, -INF , P3 ;  /* 0xff80000020ad7808 */ /* 0x000fe20001800000 */
[----:B------:R-:W5:Y:S08]  /*25dd0*/  LDL.LU R226, [R1+0x364] ;  /* 0x0003640001e27983 */ /* 0x000f700000300800 */
[----:B------:R-:W-:Y:S01]  /*25de0*/  @P0 LOP3.LUT R2, R2, 0x800000, RZ, 0xfc, !PT ;  /* 0x0080000002020812 */ /* 0x000fe200078efcff */
[----:B------:R-:W5:Y:S01]  /*25df0*/  LDL.LU R225, [R1+0x370] ;  /* 0x0003700001e17983 */ /* 0x000f620000300800 */
[----:B------:R-:W-:-:S02]  /*25e00*/  ISETP.GE.AND P0, PT, R8, R18, PT ;  /* 0x000000120800720c */ /* 0x000fc40003f06270 */
[----:B------:R-:W-:Y:S01]  /*25e10*/  LOP3.LUT R2, R2, 0xffbfffff, RZ, 0xc0, !PT ;  /* 0xffbfffff02027812 */ /* 0x000fe200078ec0ff */
[----:B------:R-:W5:Y:S01]  /*25e20*/  LDL.LU R224, [R1+0x374] ;  /* 0x0003740001e07983 */ /* 0x000f620000300800 */
[----:B------:R-:W-:-:S09]  /*25e30*/  ISETP.GE.AND P3, PT, R7, R19, PT ;  /* 0x000000130700720c */ /* 0x000fd20003f66270 */
[----:B------:R-:W-:Y:S01]  /*25e40*/  @P0 LOP3.LUT R2, R2, 0x400000, RZ, 0xfc, !PT ;  /* 0x0040000002020812 */ /* 0x000fe200078efcff */
[----:B------:R-:W5:Y:S01]  /*25e50*/  LDL.LU R223, [R1+0x380] ;  /* 0x0003800001df7983 */ /* 0x000f620000300800 */
[----:B------:R-:W-:Y:S02]  /*25e60*/  ISETP.GE.AND P0, PT, R8, R17, PT ;  /* 0x000000110800720c */ /* 0x000fe40003f06270 */
[----:B------:R-:W-:Y:S01]  /*25e70*/  LOP3.LUT R2, R2, 0xffdfffff, RZ, 0xc0, !PT ;  /* 0xffdfffff02027812 */ /* 0x000fe200078ec0ff */
[----:B------:R-:W5:Y:S01]  /*25e80*/  LDL.LU R222, [R1+0x384] ;  /* 0x0003840001de7983 */ /* 0x000f620000300800 */
[----:B------:R-:W-:Y:S02]  /*25e90*/  IADD3 R19, R6, 0x39, RZ ;  /* 0x0000003906137810 */ /* 0x000fe40007ffe0ff */
[----:B------:R-:W-:Y:S01]  /*25ea0*/  FSEL R172, R33, -INF , P3 ;  /* 0xff80000021ac7808 */ /* 0x000fe20001800000 */
[----:B------:R-:W5:Y:S06]  /*25eb0*/  LDL.LU R221, [R1+0x390] ;  /* 0x0003900001dd7983 */ /* 0x000f6c0000300800 */
        /* <DEDUP_REMOVED lines=39> */
[----:B------:R-:W5:Y:S01]  /*26130*/  LDL.LU R208, [R1+0x3f4] ;  /* 0x0003f40001d07983 */ /* 0x000f620000300800 */
[----:B------:R-:W-:Y:S02]  /*26140*/  ISETP.GE.AND P3, PT, R7, R15, PT ;  /* 0x0000000f0700720c */ /* 0x000fe40003f66270 */
[----:B------:R-:W-:-:S02]  /*26150*/  IADD3 R15, R6, 0x49, RZ ;  /* 0x00000049060f7810 */ /* 0x000fc40007ffe0ff */
[----:B------:R-:W-:Y:S02]  /*26160*/  FSEL R168, R41, -INF , P3 ;  /* 0xff80000029a87808 */ /* 0x000fe40001800000 */
[----:B------:R-:W-:Y:S01]  /*26170*/  ISETP.GE.AND P3, PT, R7, R14, PT ;  /* 0x0000000e0700720c */ /* 0x000fe20003f66270 */
[----:B------:R-:W-:Y:S01]  /*26180*/  VIADD R14, R6, 0x50 ;  /* 0x00000050060e7836 */ /* 0x000fe20000000000 */
[----:B------:R-:W-:Y:S02]  /*26190*/  @P0 LOP3.LUT R2, R2, 0x8000, RZ, 0xfc, !PT ;  /* 0x0000800002020812 */ /* 0x000fe400078efcff */
[----:B------:R-:W-:Y:S02]  /*261a0*/  ISETP.GE.AND P0, PT, R8, R5, PT ;  /* 0x000000050800720c */ /* 0x000fe40003f06270 */
[----:B------:R-:W-:Y:S02]  /*261b0*/  LOP3.LUT R2, R2, 0xffffbfff, RZ, 0xc0, !PT ;  /* 0xffffbfff02027812 */ /* 0x000fe400078ec0ff */
[----:B------:R-:W-:-:S02]  /*261c0*/  FSEL R167, R44, -INF , P3 ;  /* 0xff8000002ca77808 */ /* 0x000fc40001800000 */
[----:B------:R-:W-:Y:S02]  /*261d0*/  ISETP.GE.AND P3, PT, R7, R13, PT ;  /* 0x0000000d0700720c */ /* 0x000fe40003f66270 */
[C---:B------:R-:W-:Y:S02]  /*261e0*/  IADD3 R13, R6.reuse, 0x51, RZ ;  /* 0x00000051060d7810 */ /* 0x040fe40007ffe0ff */
[----:B------:R-:W-:Y:S02]  /*261f0*/  FSEL R166, R45, -INF , P3 ;  /* 0xff8000002da67808 */ /* 0x000fe40001800000 */
[----:B------:R-:W-:Y:S01]  /*26200*/  ISETP.GE.AND P3, PT, R7, R12, PT ;  /* 0x0000000c0700720c */ /* 0x000fe20003f66270 */
[----:B------:R-:W-:Y:S01]  /*26210*/  VIADD R12, R6, 0x58 ;  /* 0x00000058060c7836 */ /* 0x000fe20000000000 */
[----:B------:R-:W-:Y:S02]  /*26220*/  @P0 LOP3.LUT R2, R2, 0x4000, RZ, 0xfc, !PT ;  /* 0x0000400002020812 */ /* 0x000fe400078efcff */
[----:B------:R-:W-:-:S02]  /*26230*/  ISETP.GE.AND P0, PT, R8, R19, PT ;  /* 0x000000130800720c */ /* 0x000fc40003f06270 */
[----:B------:R-:W-:Y:S02]  /*26240*/  LOP3.LUT R2, R2, 0xffffdfff, RZ, 0xc0, !PT ;  /* 0xffffdfff02027812 */ /* 0x000fe400078ec0ff */
[----:B------:R-:W-:Y:S02]  /*26250*/  FSEL R165, R48, -INF , P3 ;  /* 0xff80000030a57808 */ /* 0x000fe40001800000 */
[----:B------:R-:W-:Y:S02]  /*26260*/  ISETP.GE.AND P3, PT, R7, R11, PT ;  /* 0x0000000b0700720c */ /* 0x000fe40003f66270 */
[----:B------:R-:W-:Y:S02]  /*26270*/  IADD3 R11, R6, 0x59, RZ ;  /* 0x00000059060b7810 */ /* 0x000fe40007ffe0ff */
[----:B------:R-:W-:Y:S02]  /*26280*/  FSEL R164, R49, -INF , P3 ;  /* 0xff80000031a47808 */ /* 0x000fe40001800000 */
[----:B------:R-:W-:-:S02]  /*26290*/  ISETP.GE.AND P3, PT, R7, R6, PT ;  /* 0x000000060700720c */ /* 0x000fc40003f66270 */
[----:B------:R-:W-:Y:S02]  /*262a0*/  @P0 LOP3.LUT R2, R2, 0x2000, RZ, 0xfc, !PT ;  /* 0x0000200002020812 */ /* 0x000fe400078efcff */
[----:B------:R-:W-:Y:S02]  /*262b0*/  ISETP.GE.AND P0, PT, R8, R18, PT ;  /* 0x000000120800720c */ /* 0x000fe40003f06270 */
[----:B------:R-:W-:Y:S02]  /*262c0*/  LOP3.LUT R2, R2, 0xffffefff, RZ, 0xc0, !PT ;  /* 0xffffefff02027812 */ /* 0x000fe400078ec0ff */
[----:B------:R-:W-:Y:S02]  /*262d0*/  FSEL R152, R24, -INF , P3 ;  /* 0xff80000018987808 */ /* 0x000fe40001800000 */
[----:B------:R-:W-:Y:S01]  /*262e0*/  ISETP.GE.AND P3, PT, R7, R5, PT ;  /* 0x000000050700720c */ /* 0x000fe20003f66270 */
[----:B------:R-:W-:Y:S01]  /*262f0*/  VIADD R5, R6, 0x60 ;  /* 0x0000006006057836 */ /* 0x000fe20000000000 */
[----:B------:R-:W-:-:S02]  /*26300*/  FSEL R175, R28, -INF , P4 ;  /* 0xff8000001caf7808 */ /* 0x000fc40002000000 */
[----:B------:R-:W-:Y:S02]  /*26310*/  FSEL R163, R52, -INF , P3 ;  /* 0xff80000034a37808 */ /* 0x000fe40001800000 */
[----:B------:R-:W-:Y:S02]  /*26320*/  ISETP.GE.AND P3, PT, R7, R19, PT ;  /* 0x000000130700720c */ /* 0x000fe40003f66270 */
[----:B------:R-:W-:Y:S02]  /*26330*/  @P0 LOP3.LUT R2, R2, 0x1000, RZ, 0xfc, !PT ;  /* 0x0000100002020812 */ /* 0x000fe400078efcff */
[----:B------:R-:W-:Y:S02]  /*26340*/  ISETP.GE.AND P0, PT, R8, R17, PT ;  /* 0x000000110800720c */ /* 0x000fe40003f06270 */
[----:B------:R-:W-:Y:S02]  /*26350*/  LOP3.LUT R2, R2, 0xfffff7ff, RZ, 0xc0, !PT ;  /* 0xfffff7ff02027812 */ /* 0x000fe400078ec0ff */
[----:B------:R-:W-:-:S02]  /*26360*/  IADD3 R19, R6, 0x61, RZ ;  /* 0x0000006106137810 */ /* 0x000fc40007ffe0ff */
[----:B------:R-:W-:Y:S02]  /*26370*/  FSEL R162, R53, -INF , P3 ;  /* 0xff80000035a27808 */ /* 0x000fe40001800000 */
[----:B------:R-:W-:Y:S01]  /*26380*/  ISETP.GE.AND P3, PT, R7, R18, PT ;  /* 0x000000120700720c */ /* 0x000fe20003f66270 */
[C---:B------:R-:W-:Y:S01]  /*26390*/  VIADD R18, R6.reuse, 0x68 ;  /* 0x0000006806127836 */ /* 0x040fe20000000000 */
[----:B------:R-:W-:Y:S02]  /*263a0*/  IADD3 R189, R6, 0xf9, RZ ;  /* 0x000000f906bd7810 */ /* 0x000fe40007ffe0ff */
[----:B------:R-:W-:Y:S02]  /*263b0*/  FSEL R161, R56, -INF , P3 ;  /* 0xff80000038a17808 */ /* 0x000fe40001800000 */
[----:B------:R-:W-:Y:S02]  /*263c0*/  @P0 LOP3.LUT R2, R2, 0x800, RZ, 0xfc, !PT ;  /* 0x0000080002020812 */ /* 0x000fe400078efcff */
[----:B------:R-:W-:-:S02]  /*263d0*/  ISETP.GE.AND P0, PT, R8, R16, PT ;  /* 0x000000100800720c */ /* 0x000fc40003f06270 */
[----:B------:R-:W-:Y:S02]  /*263e0*/  LOP3.LUT R2, R2, 0xfffffbff, RZ, 0xc0, !PT ;  /* 0xfffffbff02027812 */ /* 0x000fe400078ec0ff */
[----:B------:R-:W-:Y:S02]  /*263f0*/  ISETP.GE.AND P3, PT, R7, R17, PT ;  /* 0x000000110700720c */ /* 0x000fe40003f66270 */
[C---:B------:R-:W-:Y:S02]  /*26400*/  IADD3 R17, R6.reuse, 0x69, RZ ;  /* 0x0000006906117810 */ /* 0x040fe40007ffe0ff */
[----:B------:R-:W-:Y:S02]  /*26410*/  FSEL R160, R57, -INF , P3 ;  /* 0xff80000039a07808 */ /* 0x000fe40001800000 */
[----:B------:R-:W-:Y:S01]  /*26420*/  ISETP.GE.AND P3, PT, R7, R16, PT ;  /* 0x000000100700720c */ /* 0x000fe20003f66270 */
[----:B------:R-:W-:Y:S02]  /*26430*/  VIADD R16, R6, 0x70 ;  /* 0x0000007006107836 */ /* 0x000fe40000000000 */
[----:B------:R-:W-:-:S02]  /*26440*/  @P0 LOP3.LUT R2, R2, 0x400, RZ, 0xfc, !PT ;  /* 0x0000040002020812 */ /* 0x000fc400078efcff */
[-C--:B------:R-:W-:Y:S02]  /*26450*/  ISETP.GE.AND P0, PT, R8, R15.reuse, PT ;  /* 0x0000000f0800720c */ /* 0x080fe40003f06270 */
[----:B------:R-:W-:Y:S02]  /*26460*/  LOP3.LUT R2, R2, 0xfffffdff, RZ, 0xc0, !PT ;  /* 0xfffffdff02027812 */ /* 0x000fe400078ec0ff */
[----:B------:R-:W-:Y:S02]  /*26470*/  FSEL R159, R60, -INF , P3 ;  /* 0xff8000003c9f7808 */ /* 0x000fe40001800000 */
[----:B------:R-:W-:Y:S02]  /*26480*/  ISETP.GE.AND P3, PT, R7, R15, PT ;  /* 0x0000000f0700720c */ /* 0x000fe40003f66270 */
[----:B------:R-:W-:Y:S02]  /*26490*/  IADD3 R15, R6, 0x71, RZ ;  /* 0x00000071060f7810 */ /* 0x000fe40007ffe0ff */
[----:B------:R-:W-:-:S02]  /*264a0*/  FSEL R158, R61, -INF , P3 ;  /* 0xff8000003d9e7808 */ /* 0x000fc40001800000 */
[CC--:B------:R-:W-:Y:S02]  /*264b0*/  ISETP.GE.AND P3, PT, R7.reuse, R14.reuse, PT ;  /* 0x0000000e0700720c */ /* 0x0c0fe40003f66270 */
[----:B------:R-:W-:Y:S02]  /*264c0*/  @P0 LOP3.LUT R2, R2, 0x200, RZ, 0xfc, !PT ;  /* 0x0000020002020812 */ /* 0x000fe400078efcff */
[----:B------:R-:W-:Y:S01]  /*264d0*/  ISETP.GE.AND P0, PT, R8, R14, PT ;  /* 0x0000000e0800720c */ /* 0x000fe20003f06270 */
[----:B------:R-:W-:Y:S01]  /*264e0*/  VIADD R14, R6, 0x78 ;  /* 0x00000078060e7836 */ /* 0x000fe20000000000 */
[----:B------:R-:W-:Y:S02]  /*264f0*/  LOP3.LUT R2, R2, 0xfffffeff, RZ, 0xc0, !PT ;  /* 0xfffffeff02027812 */ /* 0x000fe400078ec0ff */
[----:B------:R-:W-:Y:S02]  /*26500*/  FSEL R157, R64, -INF , P3 ;  /* 0xff800000409d7808 */ /* 0x000fe40001800000 */
[----:B------:R-:W-:-:S04]  /*26510*/  ISETP.GE.AND P3, PT, R7, R13, PT ;  /* 0x0000000d0700720c */ /* 0x000fc80003f66270 */
[----:B------:R-:W-:Y:S02]  /*26520*/  FSEL R156, R65, -INF , P3 ;  /* 0xff800000419c7808 */ /* 0x000fe40001800000 */
[----:B------:R-:W-:Y:S02]  /*26530*/  ISETP.GE.AND P3, PT, R7, R12, PT ;  /* 0x0000000c0700720c */ /* 0x000fe40003f66270 */
[----:B------:R-:W-:Y:S02]  /*26540*/  @P0 LOP3.LUT R2, R2, 0x100, RZ, 0xfc, !PT ;  /* 0x0000010002020812 */ /* 0x000fe400078efcff */
[----:B------:R-:W-:Y:S02]  /*26550*/  ISETP.GE.AND P0, PT, R8, R13, PT ;  /* 0x0000000d0800720c */ /* 0x000fe40003f06270 */
[----:B------:R-:W-:Y:S02]  /*26560*/  LOP3.LUT R2, R2, 0xffffff7f, RZ, 0xc0, !PT ;  /* 0xffffff7f02027812 */ /* 0x000fe400078ec0ff */
[----:B------:R-:W-:-:S02]  /*26570*/  IADD3 R13, R6, 0x79, RZ ;  /* 0x00000079060d7810 */ /* 0x000fc40007ffe0ff */
[----:B------:R-:W-:Y:S02]  /*26580*/  FSEL R155, R68, -INF , P3 ;  /* 0xff800000449b7808 */ /* 0x000fe40001800000 */
[----:B------:R-:W-:-:S04]  /*26590*/  ISETP.GE.AND P3, PT, R7, R11, PT ;  /* 0x0000000b0700720c */ /* 0x000fc80003f66270 */
[----:B------:R-:W-:Y:S02]  /*265a0*/  FSEL R154, R69, -INF , P3 ;  /* 0xff800000459a7808 */ /* 0x000fe40001800000 */
[----:B------:R-:W-:Y:S02]  /*265b0*/  @P0 LOP3.LUT R2, R2, 0x80, RZ, 0xfc, !PT ;  /* 0x0000008002020812 */ /* 0x000fe400078efcff */
[----:B------:R-:W-:Y:S01]  /*265c0*/  ISETP.GE.AND P0, PT, R8, R12, PT ;  /* 0x0000000c0800720c */ /* 0x000fe20003f06270 */
[----:B------:R-:W-:Y:S01]  /*265d0*/  VIADD R12, R6, 0x80 ;  /* 0x00000080060c7836 */ /* 0x000fe20000000000 */
[----:B------:R-:W-:Y:S02]  /*265e0*/  LOP3.LUT R2, R2, 0xffffffbf, RZ, 0xc0, !PT ;  /* 0xffffffbf02027812 */ /* 0x000fe400078ec0ff */
[----:B------:R-:W-:-:S04]  /*265f0*/  ISETP.GE.AND P3, PT, R7, R5, PT ;  /* 0x000000050700720c */ /* 0x000fc80003f66270 */
[----:B------:R-:W-:Y:S02]  /*26600*/  FSEL R153, R72, -INF , P3 ;  /* 0xff80000048997808 */ /* 0x000fe40001800000 */
[----:B------:R-:W-:-:S03]  /*26610*/  ISETP.GE.AND P3, PT, R7, R19, PT ;  /* 0x000000130700720c */ /* 0x000fc60003f66270 */
[----:B------:R-:W-:Y:S02]  /*26620*/  @P0 LOP3.LUT R2, R2, 0x40, RZ, 0xfc, !PT ;  /* 0x0000004002020812 */ /* 0x000fe400078efcff */
[----:B------:R-:W-:Y:S02]  /*26630*/  ISETP.GE.AND P0, PT, R8, R11, PT ;  /* 0x0000000b0800720c */ /* 0x000fe40003f06270 */
[----:B------:R-:W-:Y:S02]  /*26640*/  LOP3.LUT R2, R2, 0xffffffdf, RZ, 0xc0, !PT ;  /* 0xffffffdf02027812 */ /* 0x000fe400078ec0ff */
[----:B------:R-:W-:Y:S02]  /*26650*/  IADD3 R11, R6, 0x81, RZ ;  /* 0x00000081060b7810 */ /* 0x000fe40007ffe0ff */
        /* <DEDUP_REMOVED lines=40> */
[----:B------:R-:W-:Y:S02]  /*268e0*/  IADD3 R15, R6, 0x99, RZ ;  /* 0x00000099060f7810 */ /* 0x000fe40007ffe0ff */
[----:B------:R-:W-:Y:S02]  /*268f0*/  FSEL R53, R92, -INF , P3 ;  /* 0xff8000005c357808 */ /* 0x000fe40001800000 */
[----:B------:R-:W-:-:S04]  /*26900*/  ISETP.GE.AND P3, PT, R7, R19, PT ;  /* 0x000000130700720c */ /* 0x000fc80003f66270 */
[----:B------:R-:W-:Y:S02]  /*26910*/  FSEL R52, R93, -INF , P3 ;  /* 0xff8000005d347808 */ /* 0x000fe40001800000 */
[----:B------:R-:W-:Y:S02]  /*26920*/  ISETP.GE.AND P3, PT, R7, R18, PT ;  /* 0x000000120700720c */ /* 0x000fe40003f66270 */
[----:B------:R-:W-:Y:S02]  /*26930*/  @P0 LOP3.LUT R3, R3, 0x80000000, RZ, 0xfc, !PT ;  /* 0x8000000003030812 */ /* 0x000fe400078efcff */
[----:B------:R-:W-:Y:S01]  /*26940*/  ISETP.GE.AND P0, PT, R8, R14, PT ;  /* 0x0000000e0800720c */ /* 0x000fe20003f06270 */
[----:B------:R-:W-:Y:S01]  /*26950*/  VIADD R14, R6, 0xa0 ;  /* 0x000000a0060e7836 */ /* 0x000fe20000000000 */
[----:B------:R-:W-:Y:S02]  /*26960*/  LOP3.LUT R3, R3, 0xbfffffff, RZ, 0xc0, !PT ;  /* 0xbfffffff03037812 */ /* 0x000fe400078ec0ff */
[----:B------:R-:W-:-:S02]  /*26970*/  FSEL R49, R96, -INF , P3 ;  /* 0xff80000060317808 */ /* 0x000fc40001800000 */
        /* <DEDUP_REMOVED lines=41> */
[----:B------:R-:W-:-:S04]  /*26c10*/  LOP3.LUT R3, R3, 0xfeffffff, RZ, 0xc0, !PT ;  /* 0xfeffffff03037812 */ /* 0x000fc800078ec0ff */
[----:B------:R-:W-:-:S04]  /*26c20*/  ISETP.GE.AND P3, PT, R7, R18, PT ;  /* 0x000000120700720c */ /* 0x000fc80003f66270 */
[----:B------:R-:W-:-:S03]  /*26c30*/  FSEL R29, R116, -INF , P3 ;  /* 0xff800000741d7808 */ /* 0x000fc60001800000 */
[----:B------:R-:W-:Y:S02]  /*26c40*/  @P0 LOP3.LUT R3, R3, 0x1000000, RZ, 0xfc, !PT ;  /* 0x0100000003030812 */ /* 0x000fe400078efcff */
[----:B------:R-:W-:Y:S02]  /*26c50*/  ISETP.GE.AND P0, PT, R8, R17, PT ;  /* 0x000000110800720c */ /* 0x000fe40003f06270 */
[----:B------:R-:W-:Y:S02]  /*26c60*/  LOP3.LUT R3, R3, 0xff7fffff, RZ, 0xc0, !PT ;  /* 0xff7fffff03037812 */ /* 0x000fe400078ec0ff */
[----:B------:R-:W-:-:S04]  /*26c70*/  IADD3 R17, R6, 0xb9, RZ ;  /* 0x000000b906117810 */ /* 0x000fc80007ffe0ff */
        /* <DEDUP_REMOVED lines=43> */
[----:B------:R-:W-:Y:S02]  /*26f30*/  FSEL R132, R132, -INF , P3 ;  /* 0xff80000084847808 */ /* 0x000fe40001800000 */
[----:B------:R-:W-:Y:S02]  /*26f40*/  ISETP.GE.AND P3, PT, R7, R182, PT ;  /* 0x000000b60700720c */ /* 0x000fe40003f66270 */
[----:B------:R-:W-:Y:S02]  /*26f50*/  @P0 LOP3.LUT R3, R3, 0x10000, RZ, 0xfc, !PT ;  /* 0x0001000003030812 */ /* 0x000fe400078efcff */
[----:B------:R-:W-:Y:S02]  /*26f60*/  ISETP.GE.AND P0, PT, R8, R19, PT ;  /* 0x000000130800720c */ /* 0x000fe40003f06270 */
        /* <DEDUP_REMOVED lines=29> */
[----:B------:R-:W-:-:S09]  /*27140*/  FSEL R149, R149, -INF , P3 ;  /* 0xff80000095957808 */ /* 0x000fd20001800000 */
[----:B------:R-:W-:Y:S02]  /*27150*/  @P0 LOP3.LUT R3, R3, 0x800, RZ, 0xfc, !PT ;  /* 0x0000080003030812 */ /* 0x000fe400078efcff */
[----:B------:R-:W-:Y:S02]  /*27160*/  ISETP.GE.AND P0, PT, R8, R14, PT ;  /* 0x0000000e0800720c */ /* 0x000fe40003f06270 */
[----:B------:R-:W-:-:S11]  /*27170*/  LOP3.LUT R3, R3, 0xfffffbff, RZ, 0xc0, !PT ;  /* 0xfffffbff03037812 */ /* 0x000fd600078ec0ff */
        /* <DEDUP_REMOVED lines=11> */
[----:B------:R-:W-:Y:S02]  /*27230*/  FMNMX R5, R152, R4, !PT ;  /* 0x0000000498057209 */ /* 0x000fe40007800000 */
[----:B------:R-:W-:Y:S02]  /*27240*/  ISETP.GE.AND P1, PT, R8, R184, PT ;  /* 0x000000b80800720c */ /* 0x000fe40003f26270 */
[----:B------:R-:W-:Y:S02]  /*27250*/  FMNMX R5, R176, R5, !PT ;  /* 0x00000005b0057209 */ /* 0x000fe40007800000 */
[----:B------:R-:W-:-:S02]  /*27260*/  LOP3.LUT R2, R2, 0x7fffffff, RZ, 0xc0, !PT ;  /* 0x7fffffff02027812 */ /* 0x000fc400078ec0ff */
[----:B------:R-:W-:Y:S02]  /*27270*/  FMNMX R5, R175, R5, !PT ;  /* 0x00000005af057209 */ /* 0x000fe40007800000 */
[----:B------:R-:W-:Y:S02]  /*27280*/  LOP3.LUT R0, R0, 0xbfffffff, RZ, 0xc0, !PT ;  /* 0xbfffffff00007812 */ /* 0x000fe400078ec0ff */
[----:B------:R-:W-:Y:S02]  /*27290*/  FMNMX R5, R174, R5, !PT ;  /* 0x00000005ae057209 */ /* 0x000fe40007800000 */
[----:B------:R-:W-:Y:S02]  /*272a0*/  LOP3.LUT R3, R3, 0xffffffdf, RZ, 0xc0, !PT ;  /* 0xffffffdf03037812 */ /* 0x000fe400078ec0ff */
[----:B------:R-:W-:Y:S02]  /*272b0*/  FMNMX R5, R173, R5, !PT ;  /* 0x00000005ad057209 */ /* 0x000fe40007800000 */
[----:B------:R-:W-:-:S02]  /*272c0*/  @P1 LOP3.LUT R2, R2, 0x80000000, RZ, 0xfc, !PT ;  /* 0x8000000002021812 */ /* 0x000fc400078efcff */
[----:B------:R-:W-:Y:S02]  /*272d0*/  FMNMX R5, R172, R5, !PT ;  /* 0x00000005ac057209 */ /* 0x000fe40007800000 */
[----:B------:R-:W-:Y:S02]  /*272e0*/  @P0 LOP3.LUT R3, R3, 0x20, RZ, 0xfc, !PT ;  /* 0x0000002003030812 */ /* 0x000fe400078efcff */
[----:B------:R-:W-:-:S04]  /*272f0*/  FMNMX R5, R171, R5, !PT ;  /* 0x00000005ab057209 */ /* 0x000fc80007800000 */
        /* <DEDUP_REMOVED lines=56> */
[----:B------:R-:W-:-:S05]  /*27680*/  FMNMX R5, R149, R5, !PT ;  /* 0x0000000595057209 */ /* 0x000fca0007800000 */
        /* <DEDUP_REMOVED lines=47> */
[----:B-1----:R-:W-:Y:S01]  /*27980*/  @!P3 FMUL R165, R165, R165 ;  /* 0x000000a5a5a5b220 */ /* 0x002fe20000400000 */
[----:B------:R-:W-:Y:S01]  /*27990*/  FSETP.GEU.AND P3, PT, R120, -126, PT ;  /* 0xc2fc00007800780b */ /* 0x000fe20003f6e000 */
        /* <DEDUP_REMOVED lines=14> */
[----:B------:R-:W-:-:S01]  /*27a80*/  FFMA R24, R24, UR5, -R5 ;  /* 0x0000000518187c23 */ /* 0x000fc20008000805 */
[--C-:B------:R-:W-:Y:S01]  /*27a90*/  FFMA R23, R23, UR5, -R5.reuse ;  /* 0x0000000517177c23 */ /* 0x100fe20008000805 */
        /* <DEDUP_REMOVED lines=14> */
[----:B-1----:R-:W-:Y:S01]  /*27b80*/  @!P3 FMUL R163, R163, R163 ;  /* 0x000000a3a3a3b220 */ /* 0x002fe20000400000 */
[----:B------:R-:W-:-:S13]  /*27b90*/  FSETP.GEU.AND P3, PT, R117, -126, PT ;  /* 0xc2fc00007500780b */ /* 0x000fda0003f6e000 */
[----:B------:R-:W-:-:S04]  /*27ba0*/  @!P3 FMUL R117, R117, 0.5 ;  /* 0x3f0000007575b820 */ /* 0x000fc80000400000 */
[----:B------:R-:W1:Y:S02]  /*27bb0*/  MUFU.EX2 R162, R117 ;  /* 0x0000007500a27308 */ /* 0x000e640000000800 */
        /* <DEDUP_REMOVED lines=71> */
[----:B------:R1:W2:Y:S01]  /*28030*/  MUFU.EX2 R164, R81 ;  /* 0x0000005100a47308 */ /* 0x0002a20000000800 */
[----:B------:R-:W-:Y:S02]  /*28040*/  LOP3.LUT P1, RZ, R2, 0x8, RZ, 0xc0, !PT ;  /* 0x0000000802ff7812 */ /* 0x000fe4000782c0ff */
[----:B------:R-:W-:Y:S02]  /*28050*/  LOP3.LUT R4, R4, 0xfffffffe, RZ, 0xc0, !PT ;  /* 0xfffffffe04047812 */ /* 0x000fe400078ec0ff */
[C---:B------:R-:W-:Y:S02]  /*28060*/  ISETP.GE.AND P0, PT, R8.reuse, R182, PT ;  /* 0x000000b60800720c */ /* 0x040fe40003f06270 */
[----:B------:R-:W-:Y:S02]  /*28070*/  LOP3.LUT R3, R3, 0xffffffef, RZ, 0xc0, !PT ;  /* 0xffffffef03037812 */ /* 0x000fe400078ec0ff */
[----:B------:R-:W-:Y:S01]  /*28080*/  ISETP.GE.AND P2, PT, R8, R186, PT ;  /* 0x000000ba0800720c */ /* 0x000fe20003f46270 */
[----:B-1----:R-:W3:Y:S01]  /*28090*/  LDL.LU R81, [R1+0x314] ;  /* 0x0003140001517983 */ /* 0x002ee20000300800 */
[----:B--2---:R-:W-:Y:S01]  /*280a0*/  @!P3 FMUL R164, R164, R164 ;  /* 0x000000a4a4a4b220 */ /* 0x004fe20000400000 */
[----:B------:R-:W-:-:S13]  /*280b0*/  FSETP.GEU.AND P3, PT, R80, -126, PT ;  /* 0xc2fc00005000780b */ /* 0x000fda0003f6e000 */
[----:B------:R-:W-:-:S04]  /*280c0*/  @!P3 FMUL R80, R80, 0.5 ;  /* 0x3f0000005050b820 */ /* 0x000fc80000400000 */
[----:B------:R1:W2:Y:S01]  /*280d0*/  MUFU.EX2 R161, R80 ;  /* 0x0000005000a17308 */ /* 0x0002a20000000800 */
[----:B------:R-:W-:Y:S02]  /*280e0*/  @P1 LOP3.LUT R0, R0, 0x40000000, RZ, 0xfc, !PT ;  /* 0x4000000000001812 */ /* 0x000fe400078efcff */
[----:B------:R-:W-:Y:S02]  /*280f0*/  @P0 LOP3.LUT R3, R3, 0x10, RZ, 0xfc, !PT ;  /* 0x0000001003030812 */ /* 0x000fe400078efcff */
[C---:B------:R-:W-:Y:S02]  /*28100*/  ISETP.GE.AND P4, PT, R8.reuse, R188, PT ;  /* 0x000000bc0800720c */ /* 0x040fe40003f86270 */
[C---:B------:R-:W-:Y:S02]  /*28110*/  ISETP.GE.AND P5, PT, R8.reuse, R190, PT ;  /* 0x000000be0800720c */ /* 0x040fe40003fa6270 */
[----:B------:R-:W-:Y:S01]  /*28120*/  ISETP.GE.AND P6, PT, R8, R189, PT ;  /* 0x000000bd0800720c */ /* 0x000fe20003fc6270 */
[----:B-1----:R-:W4:Y:S01]  /*28130*/  LDL.LU R80, [R1+0x310] ;  /* 0x0003100001507983 */ /* 0x002f220000300800 */
[----:B--2---:R-:W-:Y:S01]  /*28140*/  @!P3 FMUL R161, R161, R161 ;  /* 0x000000a1a1a1b220 */ /* 0x004fe20000400000 */
[----:B------:R-:W-:-:S13]  /*28150*/  FSETP.GEU.AND P3, PT, R77, -126, PT ;  /* 0xc2fc00004d00780b */ /* 0x000fda0003f6e000 */
[----:B------:R-:W-:-:S04]  /*28160*/  @!P3 FMUL R77, R77, 0.5 ;  /* 0x3f0000004d4db820 */ /* 0x000fc80000400000 */
[----:B------:R1:W2:Y:S01]  /*28170*/  MUFU.EX2 R159, R77 ;  /* 0x0000004d009f7308 */ /* 0x0002a20000000800 */
[----:B------:R-:W-:Y:S02]  /*28180*/  LOP3.LUT P1, RZ, R2, 0x400, RZ, 0xc0, !PT ;  /* 0x0000040002ff7812 */ /* 0x000fe4000782c0ff */
[----:B------:R-:W-:Y:S02]  /*28190*/  LOP3.LUT R0, R0, 0x7fffffff, RZ, 0xc0, !PT ;  /* 0x7fffffff00007812 */ /* 0x000fe400078ec0ff */
[----:B------:R-:W-:Y:S02]  /*281a0*/  ISETP.GE.AND P0, PT, R8, R183, PT ;  /* 0x000000b70800720c */ /* 0x000fe40003f06270 */
[----:B------:R-:W-:Y:S01]  /*281b0*/  LOP3.LUT R3, R3, 0xfffffff7, RZ, 0xc0, !PT ;  /* 0xfffffff703037812 */ /* 0x000fe200078ec0ff */
[----:B-1----:R-:W5:Y:S01]  /*281c0*/  LDL.LU R77, [R1+0x304] ;  /* 0x00030400014d7983 */ /* 0x002f620000300800 */
[----:B--2---:R-:W-:Y:S01]  /*281d0*/  @!P3 FMUL R159, R159, R159 ;  /* 0x0000009f9f9fb220 */ /* 0x004fe20000400000 */
[----:B------:R-:W-:-:S13]  /*281e0*/  FSETP.GEU.AND P3, PT, R76, -126, PT ;  /* 0xc2fc00004c00780b */ /* 0x000fda0003f6e000 */
[----:B------:R-:W-:-:S04]  /*281f0*/  @!P3 FMUL R76, R76, 0.5 ;  /* 0x3f0000004c4cb820 */ /* 0x000fc80000400000 */
[----:B------:R1:W2:Y:S01]  /*28200*/  MUFU.EX2 R158, R76 ;  /* 0x0000004c009e7308 */ /* 0x0002a20000000800 */
[----:B------:R-:W-:Y:S02]  /*28210*/  @P1 LOP3.LUT R0, R0, 0x80000000, RZ, 0xfc, !PT ;  /* 0x8000000000001812 */ /* 0x000fe400078efcff */
[----:B------:R-:W-:Y:S01]  /*28220*/  @P0 LOP3.LUT R3, R3, 0x8, RZ, 0xfc, !PT ;  /* 0x0000000803030812 */ /* 0x000fe200078efcff */
[----:B-1----:R-:W3:Y:S01]  /*28230*/  LDL.LU R76, [R1+0x300] ;  /* 0x00030000014c7983 */ /* 0x002ee20000300800 */
[----:B--2---:R-:W-:Y:S01]  /*28240*/  @!P3 FMUL R158, R158, R158 ;  /* 0x0000009e9e9eb220 */ /* 0x004fe20000400000 */
[----:B------:R-:W-:-:S13]  /*28250*/  FSETP.GEU.AND P3, PT, R73, -126, PT ;  /* 0xc2fc00004900780b */ /* 0x000fda0003f6e000 */
[----:B------:R-:W-:-:S04]  /*28260*/  @!P3 FMUL R73, R73, 0.5 ;  /* 0x3f0000004949b820 */ /* 0x000fc80000400000 */
[----:B------:R1:W2:Y:S01]  /*28270*/  MUFU.EX2 R157, R73 ;  /* 0x00000049009d7308 */ /* 0x0002a20000000800 */
[----:B------:R-:W-:Y:S02]  /*28280*/  LOP3.LUT P1, RZ, R2, 0x800, RZ, 0xc0, !PT ;  /* 0x0000080002ff7812 */ /* 0x000fe4000782c0ff */
[----:B------:R-:W-:Y:S02]  /*28290*/  ISETP.GE.AND P0, PT, R8, R185, PT ;  /* 0x000000b90800720c */ /* 0x000fe40003f06270 */
[----:B------:R-:W-:Y:S01]  /*282a0*/  LOP3.LUT R0, R0, 0xfffffffe, RZ, 0xc0, !PT ;  /* 0xfffffffe00007812 */ /* 0x000fe200078ec0ff */
[----:B-1----:R-:W4:Y:S01]  /*282b0*/  LDL.LU R73, [R1+0x2f4] ;  /* 0x0002f40001497983 */ /* 0x002f220000300800 */
[----:B--2---:R-:W-:Y:S01]  /*282c0*/  @!P3 FMUL R157, R157, R157 ;  /* 0x0000009d9d9db220 */ /* 0x004fe20000400000 */
[----:B------:R-:W-:-:S13]  /*282d0*/  FSETP.GEU.AND P3, PT, R72, -126, PT ;  /* 0xc2fc00004800780b */ /* 0x000fda0003f6e000 */
[----:B------:R-:W-:-:S04]  /*282e0*/  @!P3 FMUL R72, R72, 0.5 ;  /* 0x3f0000004848b820 */ /* 0x000fc80000400000 */
[----:B------:R-:W1:Y:S02]  /*282f0*/  MUFU.EX2 R156, R72 ;  /* 0x00000048009c7308 */ /* 0x000e640000000800 */
[----:B-1----:R-:W-:Y:S01]  /*28300*/  @!P3 FMUL R156, R156, R156 ;  /* 0x0000009c9c9cb220 */ /* 0x002fe20000400000 */
[----:B------:R-:W-:-:S13]  /*28310*/  FSETP.GEU.AND P3, PT, R69, -126, PT ;  /* 0xc2fc00004500780b */ /* 0x000fda0003f6e000 */
[----:B------:R-:W-:-:S04]  /*28320*/  @!P3 FMUL R69, R69, 0.5 ;  /* 0x3f0000004545b820 */ /* 0x000fc80000400000 */
[----:B------:R1:W2:Y:S01]  /*28330*/  MUFU.EX2 R155, R69 ;  /* 0x00000045009b7308 */ /* 0x0002a20000000800 */
[----:B------:R-:W-:Y:S02]  /*28340*/  @P1 LOP3.LUT R4, R4, 0x1, RZ, 0xfc, !PT ;  /* 0x0000000104041812 */ /* 0x000fe400078efcff */
[----:B------:R-:W-:Y:S01]  /*28350*/  @P0 LOP3.LUT R0, R0, 0x1, RZ, 0xfc, !PT ;  /* 0x0000000100000812 */ /* 0x000fe200078efcff */
[----:B-1----:R-:W5:Y:S01]  /*28360*/  LDL.LU R69, [R1+0x2f0] ;  /* 0x0002f00001457983 */ /* 0x002f620000300800 */
[----:B--2---:R-:W-:Y:S01]  /*28370*/  @!P3 FMUL R155, R155, R155 ;  /* 0x0000009b9b9bb220 */ /* 0x004fe20000400000 */
[----:B------:R-:W-:-:S13]  /*28380*/  FSETP.GEU.AND P3, PT, R68, -126, PT ;  /* 0xc2fc00004400780b */ /* 0x000fda0003f6e000 */
[----:B------:R-:W-:-:S04]  /*28390*/  @!P3 FMUL R68, R68, 0.5 ;  /* 0x3f0000004444b820 */ /* 0x000fc80000400000 */
[----:B------:R1:W2:Y:S01]  /*283a0*/  MUFU.EX2 R154, R68 ;  /* 0x00000044009a7308 */ /* 0x0002a20000000800 */
[----:B------:R-:W-:Y:S02]  /*283b0*/  LOP3.LUT P1, RZ, R2, 0x1000, RZ, 0xc0, !PT ;  /* 0x0000100002ff7812 */ /* 0x000fe4000782c0ff */
[----:B------:R-:W-:Y:S02]  /*283c0*/  LOP3.LUT R4, R4, 0xfffffffd, RZ, 0xc0, !PT ;  /* 0xfffffffd04047812 */ /* 0x000fe400078ec0ff */
[----:B------:R-:W-:Y:S01]  /*283d0*/  LOP3.LUT R0, R0, 0xfffffffd, RZ, 0xc0, !PT ;  /* 0xfffffffd00007812 */ /* 0x000fe200078ec0ff */
[----:B-1----:R-:W3:Y:S01]  /*283e0*/  LDL.LU R68, [R1+0x2e4] ;  /* 0x0002e40001447983 */ /* 0x002ee20000300800 */
[----:B--2---:R-:W-:Y:S01]  /*283f0*/  @!P3 FMUL R154, R154, R154 ;  /* 0x0000009a9a9ab220 */ /* 0x004fe20000400000 */
[----:B------:R-:W-:-:S13]  /*28400*/  FSETP.GEU.AND P3, PT, R65, -126, PT ;  /* 0xc2fc00004100780b */ /* 0x000fda0003f6e000 */
[----:B------:R-:W-:-:S04]  /*28410*/  @!P3 FMUL R65, R65, 0.5 ;  /* 0x3f0000004141b820 */ /* 0x000fc80000400000 */
[----:B------:R1:W2:Y:S01]  /*28420*/  MUFU.EX2 R153, R65 ;  /* 0x0000004100997308 */ /* 0x0002a20000000800 */
[----:B------:R-:W-:Y:S02]  /*28430*/  @P1 LOP3.LUT R4, R4, 0x2, RZ, 0xfc, !PT ;  /* 0x0000000204041812 */ /* 0x000fe400078efcff */
[----:B------:R-:W-:Y:S01]  /*28440*/  @P2 LOP3.LUT R0, R0, 0x2, RZ, 0xfc, !PT ;  /* 0x0000000200002812 */ /* 0x000fe200078efcff */
[----:B-1----:R-:W4:Y:S01]  /*28450*/  LDL.LU R65, [R1+0x2e0] ;  /* 0x0002e00001417983 */ /* 0x002f220000300800 */
[----:B--2---:R-:W-:Y:S01]  /*28460*/  @!P3 FMUL R153, R153, R153 ;  /* 0x000000999999b220 */ /* 0x004fe20000400000 */
[----:B------:R-:W-:-:S13]  /*28470*/  FSETP.GEU.AND P3, PT, R64, -126, PT ;  /* 0xc2fc00004000780b */ /* 0x000fda0003f6e000 */
[----:B------:R-:W-:-:S04]  /*28480*/  @!P3 FMUL R64, R64, 0.5 ;  /* 0x3f0000004040b820 */ /* 0x000fc80000400000 */
[----:B------:R1:W2:Y:S01]  /*28490*/  MUFU.EX2 R152, R64 ;  /* 0x0000004000987308 */ /* 0x0002a20000000800 */
[----:B------:R-:W-:Y:S02]  /*284a0*/  LOP3.LUT P1, RZ, R2, 0x2000, RZ, 0xc0, !PT ;  /* 0x0000200002ff7812 */ /* 0x000fe4000782c0ff */
[----:B------:R-:W-:Y:S02]  /*284b0*/  LOP3.LUT R4, R4, 0xfffffffb, RZ, 0xc0, !PT ;  /* 0xfffffffb04047812 */ /* 0x000fe400078ec0ff */
[----:B------:R-:W-:Y:S01]  /*284c0*/  LOP3.LUT R0, R0, 0xfffffffb, RZ, 0xc0, !PT ;  /* 0xfffffffb00007812 */ /* 0x000fe200078ec0ff */
[----:B-1----:R-:W5:Y:S01]  /*284d0*/  LDL.LU R64, [R1+0x2d4] ;  /* 0x0002d40001407983 */ /* 0x002f620000300800 */
[----:B--2---:R-:W-:Y:S01]  /*284e0*/  @!P3 FMUL R152, R152, R152 ;  /* 0x000000989898b220 */ /* 0x004fe20000400000 */
[----:B------:R-:W-:-:S13]  /*284f0*/  FSETP.GEU.AND P3, PT, R61, -126, PT ;  /* 0xc2fc00003d00780b */ /* 0x000fda0003f6e000 */
[----:B------:R-:W-:-:S04]  /*28500*/  @!P3 FMUL R61, R61, 0.5 ;  /* 0x3f0000003d3db820 */ /* 0x000fc80000400000 */
[----:B------:R1:W2:Y:S01]  /*28510*/  MUFU.EX2 R149, R61 ;  /* 0x0000003d00957308 */ /* 0x0002a20000000800 */
[----:B------:R-:W-:Y:S01]  /*28520*/  @P1 LOP3.LUT R4, R4, 0x4, RZ, 0xfc, !PT ;  /* 0x0000000404041812 */ /* 0x000fe200078efcff */
[----:B-1----:R-:W3:Y:S01]  /*28530*/  LDL.LU R61, [R1+0x2d0] ;  /* 0x0002d000013d7983 */ /* 0x002ee20000300800 */
[----:B--2---:R-:W-:Y:S01]  /*28540*/  @!P3 FMUL R149, R149, R149 ;  /* 0x000000959595b220 */ /* 0x004fe20000400000 */
[----:B------:R-:W-:-:S13]  /*28550*/  FSETP.GEU.AND P3, PT, R60, -126, PT ;  /* 0xc2fc00003c00780b */ /* 0x000fda0003f6e000 */
[----:B------:R-:W-:-:S04]  /*28560*/  @!P3 FMUL R60, R60, 0.5 ;  /* 0x3f0000003c3cb820 */ /* 0x000fc80000400000 */
[----:B------:R1:W2:Y:S01]  /*28570*/  MUFU.EX2 R148, R60 ;  /* 0x0000003c00947308 */ /* 0x0002a20000000800 */
[----:B------:R-:W-:Y:S02]  /*28580*/  LOP3.LUT P1, RZ, R2, 0x4000, RZ, 0xc0, !PT ;  /* 0x0000400002ff7812 */ /* 0x000fe4000782c0ff */
[----:B------:R-:W-:Y:S01]  /*28590*/  LOP3.LUT R4, R4, 0xfffffff7, RZ, 0xc0, !PT ;  /* 0xfffffff704047812 */ /* 0x000fe200078ec0ff */
[----:B-1----:R-:W4:Y:S01]  /*285a0*/  LDL.LU R60, [R1+0x2c4] ;  /* 0x0002c400013c7983 */ /* 0x002f220000300800 */
[----:B--2---:R-:W-:Y:S01]  /*285b0*/  @!P3 FMUL R148, R148, R148 ;  /* 0x000000949494b220 */ /* 0x004fe20000400000 */
[----:B------:R-:W-:-:S13]  /*285c0*/  FSETP.GEU.AND P3, PT, R57, -126, PT ;  /* 0xc2fc00003900780b */ /* 0x000fda0003f6e000 */
[----:B------:R-:W-:-:S04]  /*285d0*/  @!P3 FMUL R57, R57, 0.5 ;  /* 0x3f0000003939b820 */ /* 0x000fc80000400000 */
[----:B------:R1:W2:Y:S01]  /*285e0*/  MUFU.EX2 R145, R57 ;  /* 0x0000003900917308 */ /* 0x0002a20000000800 */
[----:B------:R-:W-:Y:S01]  /*285f0*/  @P1 LOP3.LUT R4, R4, 0x8, RZ, 0xfc, !PT ;  /* 0x0000000804041812 */ /* 0x000fe200078efcff */
[----:B-1----:R-:W5:Y:S01]  /*28600*/  LDL.LU R57, [R1+0x2c0] ;  /* 0x0002c00001397983 */ /* 0x002f620000300800 */
[----:B--2---:R-:W-:Y:S01]  /*28610*/  @!P3 FMUL R145, R145, R145 ;  /* 0x000000919191b220 */ /* 0x004fe20000400000 */
[----:B------:R-:W-:-:S13]  /*28620*/  FSETP.GEU.AND P3, PT, R56, -126, PT ;  /* 0xc2fc00003800780b */ /* 0x000fda0003f6e000 */
[----:B------:R-:W-:-:S04]  /*28630*/  @!P3 FMUL R56, R56, 0.5 ;  /* 0x3f0000003838b820 */ /* 0x000fc80000400000 */
[----:B------:R1:W2:Y:S01]  /*28640*/  MUFU.EX2 R144, R56 ;  /* 0x0000003800907308 */ /* 0x0002a20000000800 */
[----:B------:R-:W-:Y:S02]  /*28650*/  LOP3.LUT P1, RZ, R2, 0x8000, RZ, 0xc0, !PT ;  /* 0x0000800002ff7812 */ /* 0x000fe4000782c0ff */
[----:B------:R-:W-:Y:S01]  /*28660*/  LOP3.LUT R4, R4, 0xffffffef, RZ, 0xc0, !PT ;  /* 0xffffffef04047812 */ /* 0x000fe200078ec0ff */
[----:B-1----:R-:W3:Y:S01]  /*28670*/  LDL.LU R56, [R1+0x2b4] ;  /* 0x0002b40001387983 */ /* 0x002ee20000300800 */
[----:B--2---:R-:W-:Y:S01]  /*28680*/  @!P3 FMUL R144, R144, R144 ;  /* 0x000000909090b220 */ /* 0x004fe20000400000 */
[----:B------:R-:W-:-:S13]  /*28690*/  FSETP.GEU.AND P3, PT, R53, -126, PT ;  /* 0xc2fc00003500780b */ /* 0x000fda0003f6e000 */
[----:B------:R-:W-:-:S04]  /*286a0*/  @!P3 FMUL R53, R53, 0.5 ;  /* 0x3f0000003535b820 */ /* 0x000fc80000400000 */
[----:B------:R1:W2:Y:S01]  /*286b0*/  MUFU.EX2 R141, R53 ;  /* 0x00000035008d7308 */ /* 0x0002a20000000800 */
[----:B------:R-:W-:Y:S01]  /*286c0*/  @P1 LOP3.LUT R4, R4, 0x10, RZ, 0xfc, !PT ;  /* 0x0000001004041812 */ /* 0x000fe200078efcff */
[----:B-1----:R-:W4:Y:S01]  /*286d0*/  LDL.LU R53, [R1+0x2b0] ;  /* 0x0002b00001357983 */ /* 0x002f220000300800 */
[----:B--2---:R-:W-:Y:S01]  /*286e0*/  @!P3 FMUL R141, R141, R141 ;  /* 0x0000008d8d8db220 */ /* 0x004fe20000400000 */
[----:B------:R-:W-:-:S13]  /*286f0*/  FSETP.GEU.AND P3, PT, R52, -126, PT ;  /* 0xc2fc00003400780b */ /* 0x000fda0003f6e000 */
[----:B------:R-:W-:-:S04]  /*28700*/  @!P3 FMUL R52, R52, 0.5 ;  /* 0x3f0000003434b820 */ /* 0x000fc80000400000 */
[----:B------:R1:W2:Y:S01]  /*28710*/  MUFU.EX2 R140, R52 ;  /* 0x00000034008c7308 */ /* 0x0002a20000000800 */
[----:B------:R-:W-:Y:S02]  /*28720*/  LOP3.LUT P1, RZ, R2, 0x10000, RZ, 0xc0, !PT ;  /* 0x0001000002ff7812 */ /* 0x000fe4000782c0ff */
        /* <DEDUP_REMOVED lines=27> */
[----:B-1----:R-:W3:Y:S04]  /*288e0*/  LDL.LU R44, [R1+0x284] ;  /* 0x00028400012c7983 */ /* 0x002ee80000300800 */
[----:B------:R-:W4:Y:S01]  /*288f0*/  LDL.LU R182, [R1+0x280] ;  /* 0x0002800001b67983 */ /* 0x000f220000300800 */
[----:B--2---:R-:W-:Y:S01]  /*28900*/  @!P3 FMUL R132, R132, R132 ;  /* 0x000000848484b220 */ /* 0x004fe20000400000 */
[----:B------:R-:W-:-:S02]  /*28910*/  FSETP.GEU.AND P3, PT, R41, -126, PT ;  /* 0xc2fc00002900780b */ /* 0x000fc40003f6e000 */
[----:B------:R-:W2:Y:S02]  /*28920*/  LDL.LU R183, [R1+0x274] ;  /* 0x0002740001b77983 */ /* 0x000ea40000300800 */
[----:B------:R-:W-:-:S09]  /*28930*/  @P1 LOP3.LUT R4, R4, 0x80, RZ, 0xfc, !PT ;  /* 0x0000008004041812 */ /* 0x000fd200078efcff */
[----:B------:R-:W-:Y:S01]  /*28940*/  @!P3 FMUL R41, R41, 0.5 ;  /* 0x3f0000002929b820 */ /* 0x000fe20000400000 */
[----:B------:R-:W5:Y:S03]  /*28950*/  LDL.LU R184, [R1+0x270] ;  /* 0x0002700001b87983 */ /* 0x000f660000300800 */
[----:B------:R-:W1:Y:S01]  /*28960*/  MUFU.EX2 R129, R41 ;  /* 0x0000002900817308 */ /* 0x000e620000000800 */
[----:B------:R-:W-:Y:S01]  /*28970*/  LOP3.LUT P1, RZ, R2, 0x80000, RZ, 0xc0, !PT ;  /* 0x0008000002ff7812 */ /* 0x000fe2000782c0ff */
[----:B------:R-:W3:Y:S01]  /*28980*/  LDL.LU R185, [R1+0x264] ;  /* 0x0002640001b97983 */ /* 0x000ee20000300800 */
[----:B------:R-:W-:-:S03]  /*28990*/  LOP3.LUT R4, R4, 0xfffffeff, RZ, 0xc0, !PT ;  /* 0xfffffeff04047812 */ /* 0x000fc600078ec0ff */
[----:B------:R-:W4:Y:S01]  /*289a0*/  LDL.LU R186, [R1+0x260] ;  /* 0x0002600001ba7983 */ /* 0x000f220000300800 */
        /* <DEDUP_REMOVED lines=73> */
[----:B------:R-:W-:Y:S02]  /*28e40*/  FSETP.GEU.AND P3, PT, R14, -126, PT ;  /* 0xc2fc00000e00780b */ /* 0x000fe40003f6e000 */
[----:B------:R-:W-:Y:S02]  /*28e50*/  @P1 LOP3.LUT R4, R4, 0x100, RZ, 0xfc, !PT ;  /* 0x0000010004041812 */ /* 0x000fe400078efcff */
[----:B------:R-:W-:-:S09]  /*28e60*/  LOP3.LUT P1, RZ, R2, 0x100000, RZ, 0xc0, !PT ;  /* 0x0010000002ff7812 */ /* 0x000fd2000782c0ff */
[----:B------:R-:W-:-:S04]  /*28e70*/  @!P3 FMUL R14, R14, 0.5 ;  /* 0x3f0000000e0eb820 */ /* 0x000fc80000400000 */
[----:B------:R-:W1:Y:S01]  /*28e80*/  MUFU.EX2 R92, R14 ;  /* 0x0000000e005c7308 */ /* 0x000e620000000800 */
[----:B------:R-:W-:-:S04]  /*28e90*/  LOP3.LUT R4, R4, 0xfffffdff, RZ, 0xc0, !PT ;  /* 0xfffffdff04047812 */ /* 0x000fc800078ec0ff */
[----:B------:R-:W-:Y:S02]  /*28ea0*/  @P1 LOP3.LUT R4, R4, 0x200, RZ, 0xfc, !PT ;  /* 0x0000020004041812 */ /* 0x000fe400078efcff */
[----:B------:R-:W-:Y:S02]  /*28eb0*/  LOP3.LUT P1, RZ, R2, 0x200000, RZ, 0xc0, !PT ;  /* 0x0020000002ff7812 */ /* 0x000fe4000782c0ff */
[----:B------:R-:W-:Y:S01]  /*28ec0*/  LOP3.LUT R4, R4, 0xfffffbff, RZ, 0xc0, !PT ;  /* 0xfffffbff04047812 */ /* 0x000fe200078ec0ff */
[----:B-1----:R-:W-:Y:S01]  /*28ed0*/  @!P3 FMUL R92, R92, R92 ;  /* 0x0000005c5c5cb220 */ /* 0x002fe20000400000 */
[----:B------:R-:W-:-:S09]  /*28ee0*/  FSETP.GEU.AND P3, PT, R13, -126, PT ;  /* 0xc2fc00000d00780b */ /* 0x000fd20003f6e000 */
[----:B------:R-:W-:Y:S02]  /*28ef0*/  @P1 LOP3.LUT R4, R4, 0x400, RZ, 0xfc, !PT ;  /* 0x0000040004041812 */ /* 0x000fe400078efcff */
[----:B------:R-:W-:Y:S02]  /*28f00*/  LOP3.LUT P1, RZ, R2, 0x400000, RZ, 0xc0, !PT ;  /* 0x0040000002ff7812 */ /* 0x000fe4000782c0ff */
[----:B------:R-:W-:-:S04]  /*28f10*/  @!P3 FMUL R13, R13, 0.5 ;  /* 0x3f0000000d0db820 */ /* 0x000fc80000400000 */
[----:B------:R-:W1:Y:S01]  /*28f20*/  MUFU.EX2 R89, R13 ;  /* 0x0000000d00597308 */ /* 0x000e620000000800 */
[----:B------:R-:W-:-:S06]  /*28f30*/  LOP3.LUT R4, R4, 0xfffff7ff, RZ, 0xc0, !PT ;  /* 0xfffff7ff04047812 */ /* 0x000fcc00078ec0ff */
[----:B------:R-:W-:Y:S02]  /*28f40*/  @P1 LOP3.LUT R4, R4, 0x800, RZ, 0xfc, !PT ;  /* 0x0000080004041812 */ /* 0x000fe400078efcff */
[----:B------:R-:W-:Y:S02]  /*28f50*/  LOP3.LUT P1, RZ, R2, 0x800000, RZ, 0xc0, !PT ;  /* 0x0080000002ff7812 */ /* 0x000fe4000782c0ff */
[----:B------:R-:W-:Y:S01]  /*28f60*/  LOP3.LUT R4, R4, 0xffffefff, RZ, 0xc0, !PT ;  /* 0xffffefff04047812 */ /* 0x000fe200078ec0ff */
[----:B-1----:R-:W-:Y:S01]  /*28f70*/  @!P3 FMUL R89, R89, R89 ;  /* 0x000000595959b220 */ /* 0x002fe20000400000 */
[----:B------:R-:W-:-:S09]  /*28f80*/  FSETP.GEU.AND P3, PT, R12, -126, PT ;  /* 0xc2fc00000c00780b */ /* 0x000fd20003f6e000 */
[----:B------:R-:W-:Y:S02]  /*28f90*/  @P1 LOP3.LUT R4, R4, 0x1000, RZ, 0xfc, !PT ;  /* 0x0000100004041812 */ /* 0x000fe400078efcff */
[----:B------:R-:W-:Y:S02]  /*28fa0*/  LOP3.LUT P1, RZ, R2, 0x1000000, RZ, 0xc0, !PT ;  /* 0x0100000002ff7812 */ /* 0x000fe4000782c0ff */
[----:B------:R-:W-:Y:S01]  /*28fb0*/  LOP3.LUT R4, R4, 0xffffdfff, RZ, 0xc0, !PT ;  /* 0xffffdfff04047812 */ /* 0x000fe200078ec0ff */
[----:B------:R-:W-:-:S04]  /*28fc0*/  @!P3 FMUL R12, R12, 0.5 ;  /* 0x3f0000000c0cb820 */ /* 0x000fc80000400000 */
[----:B------:R-:W1:Y:S06]  /*28fd0*/  MUFU.EX2 R88, R12 ;  /* 0x0000000c00587308 */ /* 0x000e6c0000000800 */
[----:B------:R-:W-:Y:S02]  /*28fe0*/  @P1 LOP3.LUT R4, R4, 0x2000, RZ, 0xfc, !PT ;  /* 0x0000200004041812 */ /* 0x000fe400078efcff */
[----:B------:R-:W-:Y:S02]  /*28ff0*/  LOP3.LUT P1, RZ, R2, 0x2000000, RZ, 0xc0, !PT ;  /* 0x0200000002ff7812 */ /* 0x000fe4000782c0ff */
[----:B------:R-:W-:-:S11]  /*29000*/  LOP3.LUT R4, R4, 0xffffbfff, RZ, 0xc0, !PT ;  /* 0xffffbfff04047812 */ /* 0x000fd600078ec0ff */
[----:B------:R-:W-:Y:S01]  /*29010*/  @P1 LOP3.LUT R4, R4, 0x4000, RZ, 0xfc, !PT ;  /* 0x0000400004041812 */ /* 0x000fe200078efcff */
[----:B-1----:R-:W-:Y:S01]  /*29020*/  @!P3 FMUL R88, R88, R88 ;  /* 0x000000585858b220 */ /* 0x002fe20000400000 */
[----:B------:R-:W-:Y:S02]  /*29030*/  LOP3.LUT P1, RZ, R2, 0x4000000, RZ, 0xc0, !PT ;  /* 0x0400000002ff7812 */ /* 0x000fe4000782c0ff */
[----:B------:R-:W-:Y:S02]  /*29040*/  FSETP.GEU.AND P3, PT, R11, -126, PT ;  /* 0xc2fc00000b00780b */ /* 0x000fe40003f6e000 */
[----:B------:R-:W-:-:S09]  /*29050*/  LOP3.LUT R4, R4, 0xffff7fff, RZ, 0xc0, !PT ;  /* 0xffff7fff04047812 */ /* 0x000fd200078ec0ff */
[----:B------:R-:W-:Y:S02]  /*29060*/  @P1 LOP3.LUT R4, R4, 0x8000, RZ, 0xfc, !PT ;  /* 0x0000800004041812 */ /* 0x000fe400078efcff */
[----:B------:R-:W-:Y:S01]  /*29070*/  LOP3.LUT P1, RZ, R2, 0x8000000, RZ, 0xc0, !PT ;  /* 0x0800000002ff7812 */ /* 0x000fe2000782c0ff */
[----:B------:R-:W-:-:S04]  /*29080*/  @!P3 FMUL R11, R11, 0.5 ;  /* 0x3f0000000b0bb820 */ /* 0x000fc80000400000 */
[----:B------:R-:W1:Y:S01]  /*29090*/  MUFU.EX2 R85, R11 ;  /* 0x0000000b00557308 */ /* 0x000e620000000800 */
[----:B------:R-:W-:-:S07]  /*290a0*/  LOP3.LUT R4, R4, 0xfffeffff, RZ, 0xc0, !PT ;  /* 0xfffeffff04047812 */ /* 0x000fce00078ec0ff */
[----:B------:R-:W-:Y:S02]  /*290b0*/  @P1 LOP3.LUT R4, R4, 0x10000, RZ, 0xfc, !PT ;  /* 0x0001000004041812 */ /* 0x000fe400078efcff */
[----:B------:R-:W-:-:S04]  /*290c0*/  ISETP.GE.AND P1, PT, R8, R6, PT ;  /* 0x000000060800720c */ /* 0x000fc80003f26270 */
[----:B------:R-:W-:Y:S02]  /*290d0*/  FSEL R26, R26, -INF , P1 ;  /* 0xff8000001a1a7808 */ /* 0x000fe40000800000 */
[C---:B------:R-:W-:Y:S01]  /*290e0*/  LOP3.LUT P1, RZ, R4.reuse, 0x10000, RZ, 0xc0, !PT ;  /* 0x0001000004ff7812 */ /* 0x040fe2000782c0ff */
[----:B-1----:R-:W-:Y:S01]  /*290f0*/  @!P3 FMUL R85, R85, R85 ;  /* 0x000000555555b220 */ /* 0x002fe20000400000 */
[----:B------:R-:W-:Y:S02]  /*29100*/  FSETP.GEU.AND P3, PT, R5, -126, PT ;  /* 0xc2fc00000500780b */ /* 0x000fe40003f6e000 */
[----:B------:R-:W-:Y:S02]  /*29110*/  FSEL R27, R27, -INF , P1 ;  /* 0xff8000001b1b7808 */ /* 0x000fe40000800000 */
[----:B------:R-:W-:-:S04]  /*29120*/  LOP3.LUT P1, RZ, R4, 0x8000, RZ, 0xc0, !PT ;  /* 0x0000800004ff7812 */ /* 0x000fc8000782c0ff */
[----:B------:R-:W-:Y:S02]  /*29130*/  FSEL R30, R30, -INF , P1 ;  /* 0xff8000001e1e7808 */ /* 0x000fe40000800000 */
[----:B------:R-:W-:-:S03]  /*29140*/  LOP3.LUT P1, RZ, R4, 0x4000, RZ, 0xc0, !PT ;  /* 0x0000400004ff7812 */ /* 0x000fc6000782c0ff */
[----:B------:R-:W-:Y:S01]  /*29150*/  @!P3 FMUL R5, R5, 0.5 ;  /* 0x3f0000000505b820 */ /* 0x000fe20000400000 */
[----:B------:R-:W-:Y:S02]  /*29160*/  FSEL R31, R31, -INF , P1 ;  /* 0xff8000001f1f7808 */ /* 0x000fe40000800000 */
[----:B------:R-:W-:Y:S01]  /*29170*/  LOP3.LUT P1, RZ, R4, 0x2000, RZ, 0xc0, !PT ;  /* 0x0000200004ff7812 */ /* 0x000fe2000782c0ff */
[----:B------:R-:W1:Y:S03]  /*29180*/  MUFU.EX2 R84, R5 ;  /* 0x0000000500547308 */ /* 0x000e660000000800 */
[----:B------:R-:W-:Y:S02]  /*29190*/  FSEL R34, R34, -INF , P1 ;  /* 0xff80000022227808 */ /* 0x000fe40000800000 */
[----:B------:R-:W-:-:S04]  /*291a0*/  LOP3.LUT P1, RZ, R4, 0x1000, RZ, 0xc0, !PT ;  /* 0x0000100004ff7812 */ /* 0x000fc8000782c0ff */
[----:B------:R-:W-:Y:S02]  /*291b0*/  FSEL R35, R35, -INF , P1 ;  /* 0xff80000023237808 */ /* 0x000fe40000800000 */
[----:B------:R-:W-:-:S04]  /*291c0*/  LOP3.LUT P1, RZ, R4, 0x800, RZ, 0xc0, !PT ;  /* 0x0000080004ff7812 */ /* 0x000fc8000782c0ff */
[----:B------:R-:W-:Y:S02]  /*291d0*/  FSEL R38, R38, -INF , P1 ;  /* 0xff80000026267808 */ /* 0x000fe40000800000 */
[----:B------:R-:W-:Y:S01]  /*291e0*/  LOP3.LUT P1, RZ, R4, 0x400, RZ, 0xc0, !PT ;  /* 0x0000040004ff7812 */ /* 0x000fe2000782c0ff */
[----:B-1----:R-:W-:-:S03]  /*291f0*/  @!P3 FMUL R84, R84, R84 ;  /* 0x000000545454b220 */ /* 0x002fc60000400000 */
[----:B------:R-:W-:Y:S02]  /*29200*/  FSEL R39, R39, -INF , P1 ;  /* 0xff80000027277808 */ /* 0x000fe40000800000 */
[----:B------:R-:W-:Y:S02]  /*29210*/  LOP3.LUT P1, RZ, R4, 0x200, RZ, 0xc0, !PT ;  /* 0x0000020004ff7812 */ /* 0x000fe4000782c0ff */
[----:B------:R-:W-:Y:S02]  /*29220*/  ISETP.GE.AND P3, PT, R8, R187, PT ;  /* 0x000000bb0800720c */ /* 0x000fe40003f66270 */
[----:B------:R-:W-:Y:S01]  /*29230*/  FSEL R42, R42, -INF , P1 ;  /* 0xff8000002a2a7808 */ /* 0x000fe20000800000 */
[----:B------:R-:W-:Y:S01]  /*29240*/  FADD R11, R165, R145 ;  /* 0x00000091a50b7221 */ /* 0x000fe20000000000 */
[----:B------:R-:W-:Y:S01]  /*29250*/  LOP3.LUT P1, RZ, R4, 0x100, RZ, 0xc0, !PT ;  /* 0x0000010004ff7812 */ /* 0x000fe2000782c0ff */
[----:B------:R-:W-:Y:S01]  /*29260*/  FADD R5, R169, R113 ;  /* 0x00000071a9057221 */ /* 0x000fe20000000000 */
[----:B------:R-:W2:Y:S02]  /*29270*/  LDL.LU R187, [R1+0x254] ;  /* 0x0002540001bb7983 */ /* 0x000ea40000300800 */
[----:B------:R-:W-:-:S02]  /*29280*/  FSEL R43, R43, -INF , P1 ;  /* 0xff8000002b2b7808 */ /* 0x000fc40000800000 */
[----:B------:R-:W-:-:S03]  /*29290*/  LOP3.LUT P1, RZ, R4, 0x80, RZ, 0xc0, !PT ;  /* 0x0000008004ff7812 */ /* 0x000fc6000782c0ff */
[----:B------:R-:W-:Y:S01]  /*292a0*/  @P3 LOP3.LUT R0, R0, 0x4, RZ, 0xfc, !PT ;  /* 0x0000000400003812 */ /* 0x000fe200078efcff */
[----:B------:R-:W-:-:S01]  /*292b0*/  FADD R12, R11, R5 ;  /* 0x000000050b0c7221 */ /* 0x000fc20000000000 */
[----:B------:R-:W-:Y:S01]  /*292c0*/  FSEL R46, R46, -INF , P1 ;  /* 0xff8000002e2e7808 */ /* 0x000fe20000800000 */
[----:B------:R-:W5:Y:S01]  /*292d0*/  LDL.LU R188, [R1+0x250] ;  /* 0x0002500001bc7983 */ /* 0x000f620000300800 */
[----:B------:R-:W-:Y:S02]  /*292e0*/  LOP3.LUT P1, RZ, R4, 0x40, RZ, 0xc0, !PT ;  /* 0x0000004004ff7812 */ /* 0x000fe4000782c0ff */
[----:B------:R-:W-:Y:S01]  /*292f0*/  LOP3.LUT R0, R0, 0xfffffff7, RZ, 0xc0, !PT ;  /* 0xfffffff700007812 */ /* 0x000fe200078ec0ff */
[----:B------:R-:W-:-:S01]  /*29300*/  FADD R11, R177, R129 ;  /* 0x00000081b10b7221 */ /* 0x000fc20000000000 */
[----:B------:R-:W-:Y:S01]  /*29310*/  FSEL R47, R47, -INF , P1 ;  /* 0xff8000002f2f7808 */ /* 0x000fe20000800000 */
[----:B------:R-:W-:-:S01]  /*29320*/  FADD R5, R157, R97 ;  /* 0x000000619d057221 */ /* 0x000fc20000000000 */
[----:B------:R-:W-:Y:S01]  /*29330*/  LOP3.LUT P1, RZ, R4, 0x20, RZ, 0xc0, !PT ;  /* 0x0000002004ff7812 */ /* 0x000fe2000782c0ff */
[----:B------:R-:W3:Y:S01]  /*29340*/  LDL.LU R190, [R1+0x244] ;  /* 0x0002440001be7983 */ /* 0x000ee20000300800 */
[----:B------:R-:W-:-:S02]  /*29350*/  @P4 LOP3.LUT R0, R0, 0x8, RZ, 0xfc, !PT ;  /* 0x0000000800004812 */ /* 0x000fc400078efcff */
[----:B------:R-:W-:Y:S01]  /*29360*/  FSEL R50, R50, -INF , P1 ;  /* 0xff80000032327808 */ /* 0x000fe20000800000 */
[----:B------:R-:W-:-:S01]  /*29370*/  FADD R5, R11, R5 ;  /* 0x000000050b057221 */ /* 0x000fc20000000000 */
[----:B------:R-:W-:Y:S01]  /*29380*/  LOP3.LUT P1, RZ, R4, 0x10, RZ, 0xc0, !PT ;  /* 0x0000001004ff7812 */ /* 0x000fe2000782c0ff */
[----:B------:R-:W4:Y:S01]  /*29390*/  LDL.LU R189, [R1+0x240] ;  /* 0x0002400001bd7983 */ /* 0x000f220000300800 */
[----:B------:R-:W-:Y:S02]  /*293a0*/  LOP3.LUT R0, R0, 0xffffffef, RZ, 0xc0, !PT ;  /* 0xffffffef00007812 */ /* 0x000fe400078ec0ff */
[----:B------:R-:W-:Y:S02]  /*293b0*/  FSEL R51, R51, -INF , P1 ;  /* 0xff80000033337808 */ /* 0x000fe40000800000 */
[----:B------:R-:W-:Y:S02]  /*293c0*/  LOP3.LUT P1, RZ, R4, 0x8, RZ, 0xc0, !PT ;  /* 0x0000000804ff7812 */ /* 0x000fe4000782c0ff */
[----:B------:R-:W-:-:S02]  /*293d0*/  @P5 LOP3.LUT R0, R0, 0x10, RZ, 0xfc, !PT ;  /* 0x0000001000005812 */ /* 0x000fc400078efcff */
[----:B------:R-:W-:Y:S02]  /*293e0*/  FSEL R54, R54, -INF , P1 ;  /* 0xff80000036367808 */ /* 0x000fe40000800000 */
[----:B------:R-:W-:Y:S02]  /*293f0*/  LOP3.LUT P1, RZ, R4, 0x4, RZ, 0xc0, !PT ;  /* 0x0000000404ff7812 */ /* 0x000fe4000782c0ff */
[----:B------:R-:W-:Y:S02]  /*29400*/  LOP3.LUT R0, R0, 0xffffffdf, RZ, 0xc0, !PT ;  /* 0xffffffdf00007812 */ /* 0x000fe400078ec0ff */
[----:B------:R-:W-:Y:S02]  /*29410*/  FSEL R19, R55, -INF , P1 ;  /* 0xff80000037137808 */ /* 0x000fe40000800000 */
[----:B------:R-:W-:Y:S01]  /*29420*/  LOP3.LUT P1, RZ, R4, 0x2, RZ, 0xc0, !PT ;  /* 0x0000000204ff7812 */ /* 0x000fe2000782c0ff */
[----:B------:R-:W-:Y:S01]  /*29430*/  FADD R40, R12, R5 ;  /* 0x000000050c287221 */ /* 0x000fe20000000000 */
[----:B------:R-:W-:Y:S01]  /*29440*/  @P6 LOP3.LUT R0, R0, 0x20, RZ, 0xfc, !PT ;  /* 0x0000002000006812 */ /* 0x000fe200078efcff */
[----:B------:R-:W-:Y:S01]  /*29450*/  FADD R11, R163, R144 ;  /* 0x00000090a30b7221 */ /* 0x000fe20000000000 */
[----:B------:R-:W-:Y:S01]  /*29460*/  LOP3.LUT P6, RZ, R2, 0x200, RZ, 0xc0, !PT ;  /* 0x0000020002ff7812 */ /* 0x000fe200078cc0ff */
[----:B------:R-:W2:Y:S01]  /*29470*/  LDL.LU R55, [R1+0x234] ;  /* 0x0002340001377983 */ /* 0x000ea20000300800 */
[----:B------:R-:W-:-:S02]  /*29480*/  FSEL R58, R58, -INF , P1 ;  /* 0xff8000003a3a7808 */ /* 0x000fc40000800000 */
[----:B------:R-:W-:Y:S02]  /*29490*/  LOP3.LUT P1, RZ, R4, 0x1, RZ, 0xc0, !PT ;  /* 0x0000000104ff7812 */ /* 0x000fe4000782c0ff */
[----:B------:R-:W-:Y:S02]  /*294a0*/  FSEL R63, R63, -INF , P6 ;  /* 0xff8000003f3f7808 */ /* 0x000fe40003000000 */
[----:B------:R-:W-:Y:S02]  /*294b0*/  LOP3.LUT P6, RZ, R3, 0x400, RZ, 0xc0, !PT ;  /* 0x0000040003ff7812 */ /* 0x000fe400078cc0ff */
[----:B------:R-:W-:Y:S02]  /*294c0*/  FSEL R59, R59, -INF , P1 ;  /* 0xff8000003b3b7808 */ /* 0x000fe40000800000 */
[----:B------:R-:W-:-:S04]  /*294d0*/  LOP3.LUT P1, RZ, R0, 0x80000000, RZ, 0xc0, !PT ;  /* 0x8000000000ff7812 */ /* 0x000fc8000782c0ff */
[----:B------:R-:W-:Y:S02]  /*294e0*/  FSEL R62, R62, -INF , P1 ;  /* 0xff8000003e3e7808 */ /* 0x000fe40000800000 */
[C---:B------:R-:W-:Y:S02]  /*294f0*/  LOP3.LUT P1, RZ, R0.reuse, 0x40000000, RZ, 0xc0, !PT ;  /* 0x4000000000ff7812 */ /* 0x040fe4000782c0ff */
[----:B------:R-:W-:-:S04]  /*29500*/  LOP3.LUT R0, R0, 0xffffffbf, RZ, 0xc0, !PT ;  /* 0xffffffbf00007812 */ /* 0x000fc800078ec0ff */
[----:B------:R-:W-:Y:S02]  /*29510*/  @P6 LOP3.LUT R0, R0, 0x40, RZ, 0xfc, !PT ;  /* 0x0000004000006812 */ /* 0x000fe400078efcff */
[----:B------:R-:W-:Y:S02]  /*29520*/  LOP3.LUT P6, RZ, R3, 0x800, RZ, 0xc0, !PT ;  /* 0x0000080003ff7812 */ /* 0x000fe400078cc0ff */
[----:B------:R-:W-:-:S11]  /*29530*/  LOP3.LUT R0, R0, 0xffffff7f, RZ, 0xc0, !PT ;  /* 0xffffff7f00007812 */ /* 0x000fd600078ec0ff */
        /* <DEDUP_REMOVED lines=65> */
[----:B------:R-:W-:Y:S01]  /*29950*/  LOP3.LUT R0, R0, 0xdfffffff, RZ, 0xc0, !PT ;  /* 0xdfffffff00007812 */ /* 0x000fe200078ec0ff */
[----:B------:R-:W-:-:S10]  /*29960*/  FADD R5, R168, R112 ;  /* 0x00000070a8057221 */ /* 0x000fd40000000000 */
[----:B------:R-:W-:Y:S02]  /*29970*/  @P6 LOP3.LUT R0, R0, 0x20000000, RZ, 0xfc, !PT ;  /* 0x2000000000006812 */ /* 0x000fe400078efcff */
[----:B------:R-:W-:-:S04]  /*29980*/  LOP3.LUT P6, RZ, R2, 0x4, RZ, 0xc0, !PT ;  /* 0x0000000402ff7812 */ /* 0x000fc800078cc0ff */
[----:B------:R-:W-:Y:S02]  /*29990*/  FSEL R16, R78, -INF , P6 ;  /* 0xff8000004e107808 */ /* 0x000fe40003000000 */
[----:B------:R-:W-:Y:S01]  /*299a0*/  LOP3.LUT P6, RZ, R0, 0x20000000, RZ, 0xc0, !PT ;  /* 0x2000000000ff7812 */ /* 0x000fe200078cc0ff */
[----:B------:R-:W-:-:S03]  /*299b0*/  FADD R12, R11, R5 ;  /* 0x000000050b0c7221 */ /* 0x000fc60000000000 */
[----:B------:R-:W-:Y:S02]  /*299c0*/  FSEL R18, R79, -INF , P6 ;  /* 0xff8000004f127808 */ /* 0x000fe40003000000 */
[----:B------:R-:W-:Y:S01]  /*299d0*/  LOP3.LUT P6, RZ, R0, 0x10000000, RZ, 0xc0, !PT ;  /* 0x1000000000ff7812 */ /* 0x000fe200078cc0ff */
[----:B------:R-:W-:Y:S01]  /*299e0*/  FADD R11, R176, R128 ;  /* 0x00000080b00b7221 */ /* 0x000fe20000000000 */
[----:B------:R-:W-:-:S02]  /*299f0*/  FADD R5, R156, R96 ;  /* 0x000000609c057221 */ /* 0x000fc40000000000 */
[----:B------:R-:W-:Y:S02]  /*29a00*/  FSEL R82, R82, -INF , P6 ;  /* 0xff80000052527808 */ /* 0x000fe40003000000 */
[----:B------:R-:W-:Y:S01]  /*29a10*/  LOP3.LUT P6, RZ, R0, 0x8000000, RZ, 0xc0, !PT ;  /* 0x0800000000ff7812 */ /* 0x000fe200078cc0ff */
[----:B------:R-:W-:Y:S01]  /*29a20*/  FADD R5, R11, R5 ;  /* 0x000000050b057221 */ /* 0x000fe20000000000 */
[----:B------:R-:W-:-:S02]  /*29a30*/  FADD R11, R162, R141 ;  /* 0x0000008da20b7221 */ /* 0x000fc40000000000 */
[----:B------:R-:W-:Y:S01]  /*29a40*/  FSEL R83, R83, -INF , P6 ;  /* 0xff80000053537808 */ /* 0x000fe20003000000 */
[----:B------:R-:W-:-:S01]  /*29a50*/  FADD R36, R12, R5 ;  /* 0x000000050c247221 */ /* 0x000fc20000000000 */
[----:B------:R-:W-:Y:S01]  /*29a60*/  LOP3.LUT P6, RZ, R0, 0x4000000, RZ, 0xc0, !PT ;  /* 0x0400000000ff7812 */ /* 0x000fe200078cc0ff */
[----:B------:R-:W-:-:S03]  /*29a70*/  FADD R5, R167, R109 ;  /* 0x0000006da7057221 */ /* 0x000fc60000000000 */
[----:B------:R-:W-:Y:S01]  /*29a80*/  FSEL R86, R86, -INF , P6 ;  /* 0xff80000056567808 */ /* 0x000fe20003000000 */
[----:B------:R-:W-:-:S01]  /*29a90*/  FADD R12, R11, R5 ;  /* 0x000000050b0c7221 */ /* 0x000fc20000000000 */
[----:B------:R-:W-:Y:S01]  /*29aa0*/  LOP3.LUT P6, RZ, R0, 0x2000000, RZ, 0xc0, !PT ;  /* 0x0200000000ff7812 */ /* 0x000fe200078cc0ff */
[----:B------:R-:W-:-:S01]  /*29ab0*/  FADD R11, R175, R125 ;  /* 0x0000007daf0b7221 */ /* 0x000fc20000000000 */
[----:B------:R-:W-:Y:S02]  /*29ac0*/  FADD R5, R155, R93 ;  /* 0x0000005d9b057221 */ /* 0x000fe40000000000 */
[----:B------:R-:W-:Y:S02]  /*29ad0*/  FSEL R87, R87, -INF , P6 ;  /* 0xff80000057577808 */ /* 0x000fe40003000000 */
[----:B------:R-:W-:Y:S01]  /*29ae0*/  FADD R5, R11, R5 ;  /* 0x000000050b057221 */ /* 0x000fe20000000000 */
[----:B------:R-:W-:Y:S01]  /*29af0*/  LOP3.LUT P6, RZ, R0, 0x1000000, RZ, 0xc0, !PT ;  /* 0x0100000000ff7812 */ /* 0x000fe200078cc0ff */
[----:B------:R-:W-:-:S02]  /*29b00*/  FADD R11, R160, R140 ;  /* 0x0000008ca00b7221 */ /* 0x000fc40000000000 */
[----:B------:R-:W-:-:S01]  /*29b10*/  FADD R32, R12, R5 ;  /* 0x000000050c207221 */ /* 0x000fc20000000000 */
[----:B------:R-:W-:Y:S01]  /*29b20*/  FSEL R90, R90, -INF , P6 ;  /* 0xff8000005a5a7808 */ /* 0x000fe20003000000 */
[----:B------:R-:W-:-:S01]  /*29b30*/  FADD R5, R166, R108 ;  /* 0x0000006ca6057221 */ /* 0x000fc20000000000 */
[----:B------:R-:W-:-:S03]  /*29b40*/  LOP3.LUT P6, RZ, R0, 0x800000, RZ, 0xc0, !PT ;  /* 0x0080000000ff7812 */ /* 0x000fc600078cc0ff */
[----:B------:R-:W-:Y:S01]  /*29b50*/  FADD R12, R11, R5 ;  /* 0x000000050b0c7221 */ /* 0x000fe20000000000 */
[----:B------:R-:W-:Y:S01]  /*29b60*/  FSEL R91, R91, -INF , P6 ;  /* 0xff8000005b5b7808 */ /* 0x000fe20003000000 */
[----:B------:R-:W-:Y:S01]  /*29b70*/  FADD R11, R174, R124 ;  /* 0x0000007cae0b7221 */ /* 0x000fe20000000000 */
[----:B------:R-:W-:-:S01]  /*29b80*/  FADD R5, R154, R92 ;  /* 0x0000005c9a057221 */ /* 0x000fc20000000000 */
[----:B------:R-:W-:-:S03]  /*29b90*/  LOP3.LUT P6, RZ, R0, 0x400000, RZ, 0xc0, !PT ;  /* 0x0040000000ff7812 */ /* 0x000fc600078cc0ff */
[----:B------:R-:W-:Y:S01]  /*29ba0*/  FADD R5, R11, R5 ;  /* 0x000000050b057221 */ /* 0x000fe20000000000 */
[----:B------:R-:W-:Y:S02]  /*29bb0*/  FSEL R94, R94, -INF , P6 ;  /* 0xff8000005e5e7808 */ /* 0x000fe40003000000 */
[----:B------:R-:W-:Y:S01]  /*29bc0*/  LOP3.LUT P6, RZ, R0, 0x200000, RZ, 0xc0, !PT ;  /* 0x0020000000ff7812 */ /* 0x000fe200078cc0ff */
[----:B------:R-:W-:-:S01]  /*29bd0*/  FADD R29, R12, R5 ;  /* 0x000000050c1d7221 */ /* 0x000fc20000000000 */
[----:B------:R-:W-:Y:S01]  /*29be0*/  FADD R11, R181, R137 ;  /* 0x00000089b50b7221 */ /* 0x000fe20000000000 */
[----:B------:R-:W-:-:S01]  /*29bf0*/  FADD R5, R164, R105 ;  /* 0x00000069a4057221 */ /* 0x000fc20000000000 */
[----:B------:R-:W-:Y:S02]  /*29c00*/  FSEL R95, R95, -INF , P6 ;  /* 0xff8000005f5f7808 */ /* 0x000fe40003000000 */
[----:B------:R-:W-:Y:S01]  /*29c10*/  LOP3.LUT P6, RZ, R0, 0x100000, RZ, 0xc0, !PT ;  /* 0x0010000000ff7812 */ /* 0x000fe200078cc0ff */
[----:B------:R-:W-:Y:S01]  /*29c20*/  FADD R12, R11, R5 ;  /* 0x000000050b0c7221 */ /* 0x000fe20000000000 */
[----:B------:R-:W-:-:S01]  /*29c30*/  FADD R11, R173, R121 ;  /* 0x00000079ad0b7221 */ /* 0x000fc20000000000 */
[----:B------:R-:W-:Y:S01]  /*29c40*/  FADD R5, R153, R89 ;  /* 0x0000005999057221 */ /* 0x000fe20000000000 */
[----:B------:R-:W-:-:S02]  /*29c50*/  FSEL R98, R98, -INF , P6 ;  /* 0xff80000062627808 */ /* 0x000fc40003000000 */
[----:B------:R-:W-:Y:S01]  /*29c60*/  LOP3.LUT P6, RZ, R0, 0x80000, RZ, 0xc0, !PT ;  /* 0x0008000000ff7812 */ /* 0x000fe200078cc0ff */
[----:B------:R-:W-:-:S03]  /*29c70*/  FADD R5, R11, R5 ;  /* 0x000000050b057221 */ /* 0x000fc60000000000 */
[----:B------:R-:W-:Y:S02]  /*29c80*/  FSEL R99, R99, -INF , P6 ;  /* 0xff80000063637808 */ /* 0x000fe40003000000 */
[----:B------:R-:W-:Y:S01]  /*29c90*/  LOP3.LUT P6, RZ, R0, 0x40000, RZ, 0xc0, !PT ;  /* 0x0004000000ff7812 */ /* 0x000fe200078cc0ff */
[----:B------:R-:W-:Y:S01]  /*29ca0*/  FADD R24, R12, R5 ;  /* 0x000000050c187221 */ /* 0x000fe20000000000 */
[----:B------:R-:W-:-:S01]  /*29cb0*/  FADD R11, R180, R136 ;  /* 0x00000088b40b7221 */ /* 0x000fc20000000000 */
[----:B------:R-:W-:Y:S01]  /*29cc0*/  FADD R5, R161, R104 ;  /* 0x00000068a1057221 */ /* 0x000fe20000000000 */
[----:B------:R-:W-:Y:S02]  /*29cd0*/  FSEL R102, R102, -INF , P6 ;  /* 0xff80000066667808 */ /* 0x000fe40003000000 */
[----:B------:R-:W-:Y:S01]  /*29ce0*/  LOP3.LUT P6, RZ, R0, 0x20000, RZ, 0xc0, !PT ;  /* 0x0002000000ff7812 */ /* 0x000fe200078cc0ff */
[----:B------:R-:W-:-:S01]  /*29cf0*/  FADD R12, R11, R5 ;  /* 0x000000050b0c7221 */ /* 0x000fc20000000000 */
[----:B------:R-:W-:Y:S01]  /*29d00*/  FADD R11, R172, R120 ;  /* 0x00000078ac0b7221 */ /* 0x000fe20000000000 */
[----:B------:R-:W-:-:S01]  /*29d10*/  FADD R5, R152, R88 ;  /* 0x0000005898057221 */ /* 0x000fc20000000000 */
[----:B------:R-:W-:-:S02]  /*29d20*/  FSEL R103, R103, -INF , P6 ;  /* 0xff80000067677808 */ /* 0x000fc40003000000 */
        /* <DEDUP_REMOVED lines=8> */
[----:B------:R-:W-:Y:S01]  /*29db0*/  LOP3.LUT P6, RZ, R0, 0x4000, RZ, 0xc0, !PT ;  /* 0x0000400000ff7812 */ /* 0x000fe200078cc0ff */
[----:B------:R-:W-:-:S01]  /*29dc0*/  FADD R12, R11, R5 ;  /* 0x000000050b0c7221 */ /* 0x000fc20000000000 */
[----:B------:R-:W-:Y:S01]  /*29dd0*/  FADD R11, R171, R117 ;  /* 0x00000075ab0b7221 */ /* 0x000fe20000000000 */
[----:B------:R-:W-:-:S01]  /*29de0*/  FADD R5, R149, R85 ;  /* 0x0000005595057221 */ /* 0x000fc20000000000 */
[----:B------:R-:W-:-:S02]  /*29df0*/  FSEL R110, R110, -INF , P6 ;  /* 0xff8000006e6e7808 */ /* 0x000fc40003000000 */
        /* <DEDUP_REMOVED lines=11> */
[----:B------:R-:W-:Y:S01]  /*29eb0*/  FADD R5, R148, R84 ;  /* 0x0000005494057221 */ /* 0x000fe20000000000 */
[C---:B------:R-:W-:Y:S02]  /*29ec0*/  LOP3.LUT P5, RZ, R2.reuse, 0x100, RZ, 0xc0, !PT ;  /* 0x0000010002ff7812 */ /* 0x040fe400078ac0ff */
[----:B------:R-:W-:Y:S01]  /*29ed0*/  LOP3.LUT P4, RZ, R2, 0x80, RZ, 0xc0, !PT ;  /* 0x0000008002ff7812 */ /* 0x000fe2000788c0ff */
[----:B------:R-:W-:-:S01]  /*29ee0*/  FADD R11, R11, R5 ;  /* 0x000000050b0b7221 */ /* 0x000fc20000000000 */
[----:B------:R-:W-:Y:S02]  /*29ef0*/  LOP3.LUT P3, RZ, R2, 0x40, RZ, 0xc0, !PT ;  /* 0x0000004002ff7812 */ /* 0x000fe4000786c0ff */
[----:B------:R-:W-:-:S02]  /*29f00*/  FSEL R115, R115, -INF , P6 ;  /* 0xff80000073737808 */ /* 0x000fc40003000000 */
[----:B------:R-:W-:Y:S02]  /*29f10*/  LOP3.LUT P2, RZ, R2, 0x20, RZ, 0xc0, !PT ;  /* 0x0000002002ff7812 */ /* 0x000fe4000784c0ff */
[----:B------:R-:W-:Y:S02]  /*29f20*/  LOP3.LUT P6, RZ, R0, 0x400, RZ, 0xc0, !PT ;  /* 0x0000040000ff7812 */ /* 0x000fe400078cc0ff */
[----:B------:R-:W-:Y:S02]  /*29f30*/  LOP3.LUT P0, RZ, R2, 0x10, RZ, 0xc0, !PT ;  /* 0x0000001002ff7812 */ /* 0x000fe4000780c0ff */
[----:B------:R-:W-:Y:S02]  /*29f40*/  FSEL R5, R66, -INF , P5 ;  /* 0xff80000042057808 */ /* 0x000fe40002800000 */
[----:B------:R-:W5:Y:S01]  /*29f50*/  LDL.LU R66, [R1+0x230] ;  /* 0x0002300001427983 */ /* 0x000f620000300800 */
[----:B------:R-:W-:Y:S02]  /*29f60*/  FSEL R12, R67, -INF , P4 ;  /* 0xff800000430c7808 */ /* 0x000fe40002000000 */
[----:B------:R-:W-:Y:S01]  /*29f70*/  FSEL R13, R70, -INF , P3 ;  /* 0xff800000460d7808 */ /* 0x000fe20001800000 */
[----:B------:R-:W3:Y:S01]  /*29f80*/  LDL.LU R67, [R1+0x224] ;  /* 0x0002240001437983 */ /* 0x000ee20000300800 */
[----:B------:R-:W-:-:S02]  /*29f90*/  FSEL R14, R71, -INF , P2 ;  /* 0xff800000470e7808 */ /* 0x000fc40001000000 */
[----:B------:R-:W-:Y:S01]  /*29fa0*/  FSEL R118, R118, -INF , P6 ;  /* 0xff80000076767808 */ /* 0x000fe20003000000 */
[----:B------:R-:W4:Y:S01]  /*29fb0*/  LDL.LU R70, [R1+0x220] ;  /* 0x0002200001467983 */ /* 0x000f220000300800 */
[----:B------:R-:W-:Y:S02]  /*29fc0*/  FSEL R15, R74, -INF , P0 ;  /* 0xff8000004a0f7808 */ /* 0x000fe40000000000 */
[----:B------:R-:W-:Y:S01]  /*29fd0*/  LOP3.LUT P6, RZ, R0, 0x200, RZ, 0xc0, !PT ;  /* 0x0000020000ff7812 */ /* 0x000fe200078cc0ff */
[----:B------:R-:W2:Y:S01]  /*29fe0*/  LDL.LU R71, [R1+0x214] ;  /* 0x0002140001477983 */ /* 0x000ea20000300800 */
[----:B------:R-:W-:-:S03]  /*29ff0*/  FSEL R17, R75, -INF , P1 ;  /* 0xff8000004b117808 */ /* 0x000fc60000800000 */
[----:B------:R-:W5:Y:S01]  /*2a000*/  LDL.LU R74, [R1+0x210] ;  /* 0x00021000014a7983 */ /* 0x000f620000300800 */
[----:B------:R-:W-:-:S03]  /*2a010*/  FSEL R41, R119, -INF , P6 ;  /* 0xff80000077297808 */ /* 0x000fc60003000000 */
[----:B------:R-:W3:Y:S01]  /*2a020*/  LDL.LU R75, [R1+0x204] ;  /* 0x00020400014b7983 */ /* 0x000ee20000300800 */
[----:B------:R-:W-:-:S03]  /*2a030*/  LOP3.LUT P6, RZ, R0, 0x100, RZ, 0xc0, !PT ;  /* 0x0000010000ff7812 */ /* 0x000fc600078cc0ff */
[----:B------:R-:W4:Y:S01]  /*2a040*/  LDL.LU R78, [R1+0x200] ;  /* 0x00020000014e7983 */ /* 0x000f220000300800 */
[----:B------:R-:W-:Y:S02]  /*2a050*/  FSEL R122, R122, -INF , P6 ;  /* 0xff8000007a7a7808 */ /* 0x000fe40003000000 */
[----:B------:R-:W-:Y:S02]  /*2a060*/  LOP3.LUT P6, RZ, R0, 0x80, RZ, 0xc0, !PT ;  /* 0x0000008000ff7812 */ /* 0x000fe400078cc0ff */
[----:B------:R-:W-:Y:S02]  /*2a070*/  LOP3.LUT P5, RZ, R3, 0x200, RZ, 0xc0, !PT ;  /* 0x0000020003ff7812 */ /* 0x000fe400078ac0ff */
[----:B------:R-:W-:Y:S02]  /*2a080*/  FSEL R123, R123, -INF , P6 ;  /* 0xff8000007b7b7808 */ /* 0x000fe40003000000 */
[C---:B------:R-:W-:Y:S02]  /*2a090*/  LOP3.LUT P4, RZ, R3.reuse, 0x80, RZ, 0xc0, !PT ;  /* 0x0000008003ff7812 */ /* 0x040fe4000788c0ff */
[----:B------:R-:W-:-:S02]  /*2a0a0*/  LOP3.LUT P3, RZ, R3, 0x40, RZ, 0xc0, !PT ;  /* 0x0000004003ff7812 */ /* 0x000fc4000786c0ff */
[C---:B------:R-:W-:Y:S02]  /*2a0b0*/  LOP3.LUT P2, RZ, R3.reuse, 0x20, RZ, 0xc0, !PT ;  /* 0x0000002003ff7812 */ /* 0x040fe4000784c0ff */
[----:B------:R-:W-:Y:S02]  /*2a0c0*/  LOP3.LUT P0, RZ, R3, 0x10, RZ, 0xc0, !PT ;  /* 0x0000001003ff7812 */ /* 0x000fe4000780c0ff */
[----:B------:R-:W-:Y:S02]  /*2a0d0*/  LOP3.LUT P6, RZ, R0, 0x40, RZ, 0xc0, !PT ;  /* 0x0000004000ff7812 */ /* 0x000fe400078cc0ff */
[----:B------:R-:W-:Y:S02]  /*2a0e0*/  FSEL R127, R127, -INF , P5 ;  /* 0xff8000007f7f7808 */ /* 0x000fe40002800000 */
[----:B------:R-:W-:Y:S02]  /*2a0f0*/  FSEL R126, R126, -INF , P6 ;  /* 0xff8000007e7e7808 */ /* 0x000fe40003000000 */
[----:B------:R-:W-:-:S02]  /*2a100*/  FSEL R130, R130, -INF , P4 ;  /* 0xff80000082827808 */ /* 0x000fc40002000000 */
[----:B------:R-:W-:Y:S02]  /*2a110*/  FSEL R23, R131, -INF , P3 ;  /* 0xff80000083177808 */ /* 0x000fe40001800000 */
[----:B------:R-:W-:Y:S02]  /*2a120*/  FSEL R134, R134, -INF , P2 ;  /* 0xff80000086867808 */ /* 0x000fe40001000000 */
[----:B------:R-:W-:Y:S02]  /*2a130*/  FSEL R28, R135, -INF , P0 ;  /* 0xff800000871c7808 */ /* 0x000fe40000000000 */
[C---:B------:R-:W-:Y:S02]  /*2a140*/  LOP3.LUT P6, RZ, R0.reuse, 0x20, RZ, 0xc0, !PT ;  /* 0x0000002000ff7812 */ /* 0x040fe400078cc0ff */
[C---:B------:R-:W-:Y:S02]  /*2a150*/  LOP3.LUT P5, RZ, R0.reuse, 0x10, RZ, 0xc0, !PT ;  /* 0x0000001000ff7812 */ /* 0x040fe400078ac0ff */
[----:B------:R-:W-:-:S02]  /*2a160*/  LOP3.LUT P4, RZ, R0, 0x8, RZ, 0xc0, !PT ;  /* 0x0000000800ff7812 */ /* 0x000fc4000788c0ff */
[C---:B------:R-:W-:Y:S02]  /*2a170*/  LOP3.LUT P3, RZ, R0.reuse, 0x4, RZ, 0xc0, !PT ;  /* 0x0000000400ff7812 */ /* 0x040fe4000786c0ff */
[C---:B------:R-:W-:Y:S02]  /*2a180*/  LOP3.LUT P2, RZ, R0.reuse, 0x2, RZ, 0xc0, !PT ;  /* 0x0000000200ff7812 */ /* 0x040fe4000784c0ff */
[----:B------:R-:W-:Y:S02]  /*2a190*/  LOP3.LUT P0, RZ, R0, 0x1, RZ, 0xc0, !PT ;  /* 0x0000000100ff7812 */ /* 0x000fe4000780c0ff */
        /* <DEDUP_REMOVED lines=53> */
[----:B------:R-:W-:Y:S02]  /*2a4f0*/  FMNMX R0, R23, R0, !PT ;  /* 0x0000000017007209 */ /* 0x000fe40007800000 */
[----:B------:R-:W-:Y:S02]  /*2a500*/  LOP3.LUT P1, RZ, R3, 0x8, RZ, 0xc0, !PT ;  /* 0x0000000803ff7812 */ /* 0x000fe4000782c0ff */
[----:B------:R-:W-:Y:S02]  /*2a510*/  FMNMX R0, R134, R0, !PT ;  /* 0x0000000086007209 */ /* 0x000fe40007800000 */
[----:B------:R-:W-:Y:S02]  /*2a520*/  FSEL R138, R138, -INF , P1 ;  /* 0xff8000008a8a7808 */ /* 0x000fe40000800000 */
[----:B------:R-:W-:Y:S02]  /*2a530*/  LOP3.LUT P1, RZ, R2, 0x80000000, RZ, 0xc0, !PT ;  /* 0x8000000002ff7812 */ /* 0x000fe4000782c0ff */
[----:B------:R-:W-:-:S02]  /*2a540*/  FMNMX R0, R28, R0, !PT ;  /* 0x000000001c007209 */ /* 0x000fc40007800000 */
[----:B------:R-:W-:Y:S02]  /*2a550*/  FSEL R139, R139, -INF , P1 ;  /* 0xff8000008b8b7808 */ /* 0x000fe40000800000 */
[----:B------:R-:W-:Y:S02]  /*2a560*/  FMNMX R0, R138, R0, !PT ;  /* 0x000000008a007209 */ /* 0x000fe40007800000 */
[----:B------:R-:W-:Y:S02]  /*2a570*/  FSEL R142, R142, -INF , P0 ;  /* 0xff8000008e8e7808 */ /* 0x000fe40000000000 */
[----:B------:R-:W-:Y:S02]  /*2a580*/  FMNMX R0, R139, R0, !PT ;  /* 0x000000008b007209 */ /* 0x000fe40007800000 */
[----:B------:R-:W-:Y:S02]  /*2a590*/  FSEL R25, R143, -INF , P2 ;  /* 0xff8000008f197808 */ /* 0x000fe40001000000 */
[----:B------:R-:W-:-:S02]  /*2a5a0*/  FMNMX R0, R142, R0, !PT ;  /* 0x000000008e007209 */ /* 0x000fc40007800000 */
[C---:B------:R-:W-:Y:S02]  /*2a5b0*/  LOP3.LUT P1, RZ, R2.reuse, 0x40000000, RZ, 0xc0, !PT ;  /* 0x4000000002ff7812 */ /* 0x040fe4000782c0ff */
[C---:B------:R-:W-:Y:S02]  /*2a5c0*/  LOP3.LUT P0, RZ, R2.reuse, 0x20000000, RZ, 0xc0, !PT ;  /* 0x2000000002ff7812 */ /* 0x040fe4000780c0ff */
[----:B------:R-:W-:Y:S02]  /*2a5d0*/  LOP3.LUT P2, RZ, R2, 0x10000000, RZ, 0xc0, !PT ;  /* 0x1000000002ff7812 */ /* 0x000fe4000784c0ff */
[----:B------:R-:W-:Y:S01]  /*2a5e0*/  FMNMX R2, R25, R0, !PT ;  /* 0x0000000019027209 */ /* 0x000fe20007800000 */
[----:B------:R-:W-:Y:S01]  /*2a5f0*/  FMUL R0, R193, UR5 ;  /* 0x00000005c1007c20 */ /* 0x000fe20008400000 */
[----:B------:R-:W-:-:S04]  /*2a600*/  FSEL R146, R146, -INF , P3 ;  /* 0xff80000092927808 */ /* 0x000fc80001800000 */
[----:B------:R-:W-:-:S13]  /*2a610*/  FSETP.GEU.AND P3, PT, R0, -126, PT ;  /* 0xc2fc00000000780b */ /* 0x000fda0003f6e000 */
[----:B------:R-:W-:-:S06]  /*2a620*/  @!P3 FMUL R0, R0, 0.5 ;  /* 0x3f0000000000b820 */ /* 0x000fcc0000400000 */
[----:B------:R-:W1:Y:S02]  /*2a630*/  MUFU.EX2 R0, R0 ;  /* 0x0000000000007308 */ /* 0x000e640000000800 */
[----:B-1----:R-:W-:-:S04]  /*2a640*/  @!P3 FMUL R0, R0, R0 ;  /* 0x000000000000b220 */ /* 0x002fc80000400000 */
[-C--:B----4-:R-:W-:Y:S01]  /*2a650*/  FMUL R78, R78, R0.reuse ;  /* 0x000000004e4e7220 */ /* 0x090fe20000400000 */
[-C--:B---3--:R-:W-:Y:S01]  /*2a660*/  FMUL R75, R75, R0.reuse ;  /* 0x000000004b4b7220 */ /* 0x088fe20000400000 */
[-C--:B-----5:R-:W-:Y:S01]  /*2a670*/  FMUL R74, R74, R0.reuse ;  /* 0x000000004a4a7220 */ /* 0x0a0fe20000400000 */
[-C--:B--2---:R-:W-:Y:S01]  /*2a680*/  FMUL R71, R71, R0.reuse ;  /* 0x0000000047477220 */ /* 0x084fe20000400000 */
        /* <DEDUP_REMOVED lines=113> */
[----:B------:R1:W-:Y:S01]  /*2ada0*/  STL [R1+0x3b4], R216 ;  /* 0x0003b4d801007387 */ /* 0x0003e20000100800 */
[----:B------:R-:W-:-:S03]  /*2adb0*/  FMUL R209, R209, R0 ;  /* 0x00000000d1d17220 */ /* 0x000fc60000400000 */
[----:B------:R2:W-:Y:S04]  /*2adc0*/  STL [R1+0x3c0], R215 ;  /* 0x0003c0d701007387 */ /* 0x0005e80000100800 */
[----:B------:R3:W-:Y:S01]  /*2add0*/  STL [R1+0x3c4], R214 ;  /* 0x0003c4d601007387 */ /* 0x0007e20000100800 */
[----:B------:R-:W-:-:S03]  /*2ade0*/  FMUL R208, R208, R0 ;  /* 0x00000000d0d07220 */ /* 0x000fc60000400000 */
[----:B------:R4:W-:Y:S04]  /*2adf0*/  STL [R1+0x3d0], R213 ;  /* 0x0003d0d501007387 */ /* 0x0009e80000100800 */
[----:B------:R5:W-:Y:S04]  /*2ae00*/  STL [R1+0x3d4], R212 ;  /* 0x0003d4d401007387 */ /* 0x000be80000100800 */
[----:B------:R5:W-:Y:S01]  /*2ae10*/  STL [R1+0x3e0], R211 ;  /* 0x0003e0d301007387 */ /* 0x000be20000100800 */
[----:B------:R-:W-:-:S03]  /*2ae20*/  FSEL R147, R147, -INF , P4 ;  /* 0xff80000093937808 */ /* 0x000fc60002000000 */
[----:B-1----:R-:W5:Y:S01]  /*2ae30*/  LDL.LU R216, [R1] ;  /* 0x0000000001d87983 */ /* 0x002f620000300800 */
[----:B------:R-:W-:-:S03]  /*2ae40*/  FMNMX R2, R146, R2, !PT ;  /* 0x0000000292027209 */ /* 0x000fc60007800000 */
[----:B------:R1:W-:Y:S04]  /*2ae50*/  STL [R1+0x3e4], R210 ;  /* 0x0003e4d201007387 */ /* 0x0003e80000100800 */
[----:B--2---:R-:W2:Y:S04]  /*2ae60*/  LDL.LU R215, [R1+0x4] ;  /* 0x0000040001d77983 */ /* 0x004ea80000300800 */
[----:B------:R1:W-:Y:S01]  /*2ae70*/  STL [R1+0x3f0], R209 ;  /* 0x0003f0d101007387 */ /* 0x0003e20000100800 */
[----:B------:R-:W-:-:S03]  /*2ae80*/  FSEL R33, R150, -INF , P5 ;  /* 0xff80000096217808 */ /* 0x000fc60002800000 */
[----:B---3--:R-:W3:Y:S01]  /*2ae90*/  LDL.LU R214, [R1+0x10] ;  /* 0x0000100001d67983 */ /* 0x008ee20000300800 */
[----:B------:R-:W-:-:S03]  /*2aea0*/  FMNMX R2, R147, R2, !PT ;  /* 0x0000000293027209 */ /* 0x000fc60007800000 */
[----:B------:R1:W-:Y:S04]  /*2aeb0*/  STL [R1+0x3f4], R208 ;  /* 0x0003f4d001007387 */ /* 0x0003e80000100800 */
[----:B----4-:R-:W4:Y:S04]  /*2aec0*/  LDL.LU R213, [R1+0x14] ;  /* 0x0000140001d57983 */ /* 0x010f280000300800 */
[----:B-----5:R-:W5:Y:S01]  /*2aed0*/  LDL.LU R212, [R1+0x20] ;  /* 0x0000200001d47983 */ /* 0x020f620000300800 */
[----:B------:R-:W-:-:S03]  /*2aee0*/  FSEL R37, R151, -INF , P6 ;  /* 0xff80000097257808 */ /* 0x000fc60003000000 */
[----:B------:R-:W5:Y:S01]  /*2aef0*/  LDL.LU R211, [R1+0x24] ;  /* 0x0000240001d37983 */ /* 0x000f620000300800 */
[----:B------:R-:W-:-:S03]  /*2af00*/  FMNMX R2, R33, R2, !PT ;  /* 0x0000000221027209 */ /* 0x000fc60007800000 */
[----:B-1----:R-:W5:Y:S04]  /*2af10*/  LDL.LU R210, [R1+0x30] ;  /* 0x0000300001d27983 */ /* 0x002f680000300800 */
[----:B------:R-:W5:Y:S04]  /*2af20*/  LDL.LU R209, [R1+0x34] ;  /* 0x0000340001d17983 */ /* 0x000f680000300800 */
[----:B------:R-:W5:Y:S01]  /*2af30*/  LDL.LU R208, [R1+0x40] ;  /* 0x0000400001d07983 */ /* 0x000f620000300800 */
[----:B------:R-:W-:-:S03]  /*2af40*/  FMNMX R2, R37, R2, !PT ;  /* 0x0000000225027209 */ /* 0x000fc60007800000 */
        /* <DEDUP_REMOVED lines=39> */
[----:B------:R-:W-:-:S03]  /*2b1c0*/  FADD R11, R20, R11 ;  /* 0x0000000b140b7221 */ /* 0x000fc60000000000 */
[----:B------:R-:W1:Y:S04]  /*2b1d0*/  SHFL.BFLY PT, R72, R2, 0x2, 0x1f ;  /* 0x0c401f0002487f89 */ /* 0x000e6800000e0000 */
[----:B------:R-:W5:Y:S04]  /*2b1e0*/  LDL.LU R55, [R1+0x170] ;  /* 0x0001700001377983 */ /* 0x000f680000300800 */
[----:B------:R-:W5:Y:S04]  /*2b1f0*/  LDL.LU R53, [R1+0x174] ;  /* 0x0001740001357983 */ /* 0x000f680000300800 */
[----:B------:R-:W5:Y:S01]  /*2b200*/  LDL.LU R52, [R1+0x180] ;  /* 0x0001800001347983 */ /* 0x000f620000300800 */
[----:B------:R-:W-:-:S03]  /*2b210*/  FADD R20, R40, R24 ;  /* 0x0000001828147221 */ /* 0x000fc60000000000 */
[----:B------:R-:W5:Y:S01]  /*2b220*/  LDL.LU R49, [R1+0x184] ;  /* 0x0001840001317983 */ /* 0x000f620000300800 */
[----:B------:R-:W-:-:S03]  /*2b230*/  FADD R4, R36, R22 ;  /* 0x0000001624047221 */ /* 0x000fc60000000000 */
[----:B------:R-:W5:Y:S01]  /*2b240*/  LDL.LU R48, [R1+0x190] ;  /* 0x0001900001307983 */ /* 0x000f620000300800 */
[----:B------:R-:W-:-:S03]  /*2b250*/  FADD R3, R29, R11 ;  /* 0x0000000b1d037221 */ /* 0x000fc60000000000 */
[----:B------:R-:W5:Y:S01]  /*2b260*/  LDL.LU R45, [R1+0x194] ;  /* 0x00019400012d7983 */ /* 0x000f620000300800 */
[----:B------:R-:W-:-:S03]  /*2b270*/  FADD R11, R32, R21 ;  /* 0x00000015200b7221 */ /* 0x000fc60000000000 */
[----:B------:R-:W5:Y:S04]  /*2b280*/  LDL.LU R44, [R1+0x1a0] ;  /* 0x0001a000012c7983 */ /* 0x000f680000300800 */
[----:B------:R-:W5:Y:S04]  /*2b290*/  LDL.LU R40, [R1+0x1a4] ;  /* 0x0001a40001287983 */ /* 0x000f680000300800 */
[----:B------:R-:W5:Y:S01]  /*2b2a0*/  LDL.LU R36, [R1+0x1b0] ;  /* 0x0001b00001247983 */ /* 0x000f620000300800 */
[----:B------:R-:W-:-:S03]  /*2b2b0*/  FADD R3, R4, R3 ;  /* 0x0000000304037221 */ /* 0x000fc60000000000 */
[----:B------:R-:W5:Y:S01]  /*2b2c0*/  LDL.LU R32, [R1+0x1b4] ;  /* 0x0001b40001207983 */ /* 0x000f620000300800 */
[----:B------:R-:W-:-:S03]  /*2b2d0*/  FADD R4, R20, R11 ;  /* 0x0000000b14047221 */ /* 0x000fc60000000000 */
[----:B------:R-:W5:Y:S04]  /*2b2e0*/  LDL.LU R29, [R1+0x1c0] ;  /* 0x0001c000011d7983 */ /* 0x000f680000300800 */
[----:B------:R-:W5:Y:S04]  /*2b2f0*/  LDL.LU R24, [R1+0x1c4] ;  /* 0x0001c40001187983 */ /* 0x000f680000300800 */
[----:B------:R-:W5:Y:S04]  /*2b300*/  LDL.LU R22, [R1+0x1d0] ;  /* 0x0001d00001167983 */ /* 0x000f680000300800 */
[----:B------:R-:W5:Y:S04]  /*2b310*/  LDL.LU R21, [R1+0x1d4] ;  /* 0x0001d40001157983 */ /* 0x000f680000300800 */
[----:B------:R-:W5:Y:S04]  /*2b320*/  LDL.LU R20, [R1+0x1e0] ;  /* 0x0001e00001147983 */ /* 0x000f680000300800 */
[----:B------:R-:W5:Y:S01]  /*2b330*/  LDL.LU R11, [R1+0x1e4] ;  /* 0x0001e400010b7983 */ /* 0x000f620000300800 */
[----:B------:R-:W-:-:S01]  /*2b340*/  FADD R3, R4, R3 ;  /* 0x0000000304037221 */ /* 0x000fc20000000000 */
[----:B-1----:R-:W-:-:S02]  /*2b350*/  FMNMX R72, R2, R72, !PT ;  /* 0x0000004802487209 */ /* 0x002fc40007800000 */
        /* <DEDUP_REMOVED lines=123> */
[----:B------:R-:W-:Y:S01]  /*2bb10*/  FSETP.NEU.AND P3, PT, R72, -INF , PT ;  /* 0xff8000004800780b */ /* 0x000fe20003f6d000 */
[-C--:B------:R-:W-:Y:S02]  /*2bb20*/  FMUL R11, R11, R0.reuse ;  /* 0x000000000b0b7220 */ /* 0x080fe40000400000 */
[----:B------:R-:W-:Y:S04]  /*2bb30*/  STL [R1+0x1e0], R20 ;  /* 0x0001e01401007387 */ /* 0x000fe80000100800 */
[----:B------:R-:W2:Y:S01]  /*2bb40*/  LDL.LU R235, [R1+0x2a8] ;  /* 0x0002a80001eb7983 */ /* 0x000ea20000300800 */
[----:B------:R-:W-:-:S03]  /*2bb50*/  FMUL R4, R4, R0 ;  /* 0x0000000004047220 */ /* 0x000fc60000400000 */
[----:B------:R1:W-:Y:S01]  /*2bb60*/  STL [R1+0x1e4], R11 ;  /* 0x0001e40b01007387 */ /* 0x0003e20000100800 */
[----:B------:R-:W-:Y:S01]  /*2bb70*/  FMUL R2, R2, R0 ;  /* 0x0000000002027220 */ /* 0x000fe20000400000 */
[----:B------:R-:W-:Y:S02]  /*2bb80*/  FFMA R197, R0, R197, R3 ;  /* 0x000000c500c57223 */ /* 0x000fe40000000003 */
[----:B------:R-:W3:Y:S01]  /*2bb90*/  LDL.LU R234, [R1+0x2ac] ;  /* 0x0002ac0001ea7983 */ /* 0x000ee20000300800 */
[----:B-1----:R-:W-:-:S03]  /*2bba0*/  FSEL R11, R72, RZ, P3 ;  /* 0x000000ff480b7208 */ /* 0x002fc60001800000 */
[----:B------:R1:W-:Y:S02]  /*2bbb0*/  STL [R1+0x1f0], R4 ;  /* 0x0001f00401007387 */ /* 0x0003e40000100800 */
[----:B------:R-:W-:Y:S02]  /*2bbc0*/  FMUL R0, R11, UR5 ;  /* 0x000000050b007c20 */ /* 0x000fe40008400000 */
[----:B------:R-:W4:Y:S04]  /*2bbd0*/  LDL.LU R233, [R1+0x2b8] ;  /* 0x0002b80001e97983 */ /* 0x000f280000300800 */
[----:B------:R5:W-:Y:S01]  /*2bbe0*/  STL [R1+0x1f4], R2 ;  /* 0x0001f40201007387 */ /* 0x000be20000100800 */
[----:B------:R-:W-:-:S01]  /*2bbf0*/  FFMA R3, R27, UR5, -R0 ;  /* 0x000000051b037c23 */ /* 0x000fc20008000800 */
[----:B-1----:R-:W-:-:S02]  /*2bc00*/  FFMA R4, R30, UR5, -R0 ;  /* 0x000000051e047c23 */ /* 0x002fc40008000800 */
[----:B------:R-:W4:Y:S01]  /*2bc10*/  LDL.LU R232, [R1+0x2bc] ;  /* 0x0002bc0001e87983 */ /* 0x000f220000300800 */
[----:B-----5:R-:W-:-:S01]  /*2bc20*/  FFMA R2, R26, UR5, -R0 ;  /* 0x000000051a027c23 */ /* 0x020fc20008000800 */
[----:B------:R-:W-:Y:S02]  /*2bc30*/  FSETP.GEU.AND P6, PT, R3, -126, PT ;  /* 0xc2fc00000300780b */ /* 0x000fe40003fce000 */
[----:B------:R-:W5:Y:S02]  /*2bc40*/  LDL.LU R231, [R1+0x2c8] ;  /* 0x0002c80001e77983 */ /* 0x000f640000300800 */
[----:B------:R-:W-:Y:S02]  /*2bc50*/  FSETP.GEU.AND P5, PT, R2, -126, PT ;  /* 0xc2fc00000200780b */ /* 0x000fe40003fae000 */
[----:B------:R-:W5:Y:S01]  /*2bc60*/  LDL.LU R230, [R1+0x2cc] ;  /* 0x0002cc0001e67983 */ /* 0x000f620000300800 */
[----:B------:R-:W-:-:S03]  /*2bc70*/  FSETP.GEU.AND P3, PT, R4, -126, PT ;  /* 0xc2fc00000400780b */ /* 0x000fc60003f6e000 */
[----:B------:R-:W5:Y:S03]  /*2bc80*/  LDL.LU R229, [R1+0x2d8] ;  /* 0x0002d80001e57983 */ /* 0x000f660000300800 */
[----:B------:R-:W-:Y:S01]  /*2bc90*/  @!P6 FMUL R3, R3, 0.5 ;  /* 0x3f0000000303e820 */ /* 0x000fe20000400000 */
[----:B------:R-:W5:Y:S03]  /*2bca0*/  LDL.LU R228, [R1+0x2dc] ;  /* 0x0002dc0001e47983 */ /* 0x000f660000300800 */
[----:B------:R-:W-:Y:S01]  /*2bcb0*/  @!P5 FMUL R2, R2, 0.5 ;  /* 0x3f0000000202d820 */ /* 0x000fe20000400000 */
[----:B------:R1:W1:Y:S02]  /*2bcc0*/  MUFU.EX2 R80, R3 ;  /* 0x0000000300507308 */ /* 0x0002640000000800 */
[----:B------:R-:W-:Y:S01]  /*2bcd0*/  @!P3 FMUL R4, R4, 0.5 ;  /* 0x3f0000000404b820 */ /* 0x000fe20000400000 */
[----:B------:R-:W5:Y:S04]  /*2bce0*/  LDL.LU R227, [R1+0x2e8] ;  /* 0x0002e80001e37983 */ /* 0x000f680000300800 */
[----:B------:R-:W5:Y:S01]  /*2bcf0*/  LDL.LU R226, [R1+0x2ec] ;  /* 0x0002ec0001e27983 */ /* 0x000f620000300800 */
[----:B------:R1:W1:Y:S02]  /*2bd00*/  MUFU.EX2 R81, R2 ;  /* 0x0000000200517308 */ /* 0x0002640000000800 */
[----:B-1----:R-:W-:-:S01]  /*2bd10*/  FFMA R3, R34, UR5, -R0 ;  /* 0x0000000522037c23 */ /* 0x002fc20008000800 */
[----:B------:R-:W5:Y:S04]  /*2bd20*/  LDL.LU R225, [R1+0x2f8] ;  /* 0x0002f80001e17983 */ /* 0x000f680000300800 */
[----:B------:R-:W5:Y:S01]  /*2bd30*/  LDL.LU R224, [R1+0x2fc] ;  /* 0x0002fc0001e07983 */ /* 0x000f620000300800 */
[----:B------:R-:W-:-:S01]  /*2bd40*/  FFMA R2, R31, UR5, -R0 ;  /* 0x000000051f027c23 */ /* 0x000fc20008000800 */
[----:B------:R1:W1:Y:S01]  /*2bd50*/  MUFU.EX2 R79, R4 ;  /* 0x00000004004f7308 */ /* 0x0002620000000800 */
[----:B------:R-:W-:Y:S01]  /*2bd60*/  @!P6 FMUL R80, R80, R80 ;  /* 0x000000505050e220 */ /* 0x000fe20000400000 */
[----:B------:R-:W5:Y:S02]  /*2bd70*/  LDL.LU R223, [R1+0x308] ;  /* 0x0003080001df7983 */ /* 0x000f640000300800 */
[----:B------:R-:W-:-:S02]  /*2bd80*/  FSETP.GEU.AND P4, PT, R2, -126, PT ;  /* 0xc2fc00000200780b */ /* 0x000fc40003f8e000 */
[----:B------:R-:W5:Y:S01]  /*2bd90*/  LDL.LU R222, [R1+0x30c] ;  /* 0x00030c0001de7983 */ /* 0x000f620000300800 */
[----:B------:R-:W-:Y:S01]  /*2bda0*/  @!P5 FMUL R81, R81, R81 ;  /* 0x000000515151d220 */ /* 0x000fe20000400000 */
[----:B------:R-:W-:Y:S01]  /*2bdb0*/  FSETP.GEU.AND P5, PT, R3, -126, PT ;  /* 0xc2fc00000300780b */ /* 0x000fe20003fae000 */
[----:B-1----:R-:W-:-:S01]  /*2bdc0*/  FFMA R4, R35, UR5, -R0 ;  /* 0x0000000523047c23 */ /* 0x002fc20008000800 */
[----:B------:R-:W5:Y:S07]  /*2bdd0*/  LDL.LU R221, [R1+0x318] ;  /* 0x0003180001dd7983 */ /* 0x000f6e0000300800 */
[----:B------:R-:W-:Y:S01]  /*2bde0*/  @!P4 FMUL R2, R2, 0.5 ;  /* 0x3f0000000202c820 */ /* 0x000fe20000400000 */
[----:B------:R-:W-:Y:S01]  /*2bdf0*/  FSETP.GEU.AND P6, PT, R4, -126, PT ;  /* 0xc2fc00000400780b */ /* 0x000fe20003fce000 */
[----:B------:R-:W-:Y:S01]  /*2be00*/  @!P3 FMUL R79, R79, R79 ;  /* 0x0000004f4f4fb220 */ /* 0x000fe20000400000 */
[----:B------:R-:W5:Y:S01]  /*2be10*/  LDL.LU R220, [R1+0x31c] ;  /* 0x00031c0001dc7983 */ /* 0x000f620000300800 */
[----:B------:R1:W1:Y:S01]  /*2be20*/  MUFU.EX2 R78, R2 ;  /* 0x00000002004e7308 */ /* 0x0002620000000800 */
[----:B------:R-:W-:-:S02]  /*2be30*/  @!P5 FMUL R3, R3, 0.5 ;  /* 0x3f0000000303d820 */ /* 0x000fc40000400000 */
[----:B------:R-:W5:Y:S04]  /*2be40*/  LDL.LU R219, [R1+0x328] ;  /* 0x0003280001db7983 */ /* 0x000f680000300800 */
[----:B------:R-:W5:Y:S01]  /*2be50*/  LDL.LU R218, [R1+0x32c] ;  /* 0x00032c0001da7983 */ /* 0x000f620000300800 */
[----:B------:R1:W1:Y:S02]  /*2be60*/  MUFU.EX2 R77, R3 ;  /* 0x00000003004d7308 */ /* 0x0002640000000800 */
[----:B-1----:R-:W-:-:S01]  /*2be70*/  FFMA R2, R38, UR5, -R0 ;  /* 0x0000000526027c23 */ /* 0x002fc20008000800 */
[----:B------:R-:W-:Y:S01]  /*2be80*/  @!P6 FMUL R4, R4, 0.5 ;  /* 0x3f0000000404e820 */ /* 0x000fe20000400000 */
[----:B------:R-:W5:Y:S01]  /*2be90*/  LDL.LU R217, [R1+0x338] ;  /* 0x0003380001d97983 */ /* 0x000f620000300800 */
[----:B------:R-:W-:-:S02]  /*2bea0*/  FFMA R3, R39, UR5, -R0 ;  /* 0x0000000527037c23 */ /* 0x000fc40008000800 */
[----:B------:R-:W-:Y:S01]  /*2beb0*/  FSETP.GEU.AND P3, PT, R2, -126, PT ;  /* 0xc2fc00000200780b */ /* 0x000fe20003f6e000 */
[----:B------:R-:W-:Y:S01]  /*2bec0*/  @!P4 FMUL R78, R78, R78 ;  /* 0x0000004e4e4ec220 */ /* 0x000fe20000400000 */
[----:B------:R1:W1:Y:S01]  /*2bed0*/  MUFU.EX2 R76, R4 ;  /* 0x00000004004c7308 */ /* 0x0002620000000800 */
[----:B------:R-:W5:Y:S01]  /*2bee0*/  LDL.LU R216, [R1+0x33c] ;  /* 0x00033c0001d87983 */ /* 0x000f620000300800 */
[----:B------:R-:W-:Y:S01]  /*2bef0*/  FSETP.GEU.AND P4, PT, R3, -126, PT ;  /* 0xc2fc00000300780b */ /* 0x000fe20003f8e000 */
[----:B------:R-:W-:Y:S02]  /*2bf00*/  @!P5 FMUL R77, R77, R77 ;  /* 0x0000004d4d4dd220 */ /* 0x000fe40000400000 */
[----:B------:R-:W5:Y:S01]  /*2bf10*/  LDL.LU R215, [R1+0x348] ;  /* 0x0003480001d77983 */ /* 0x000f620000300800 */
[----:B-1----:R-:W-:-:S03]  /*2bf20*/  FFMA R4, R42, UR5, -R0 ;  /* 0x000000052a047c23 */ /* 0x002fc60008000800 */
[----:B------:R-:W5:Y:S02]  /*2bf30*/  LDL.LU R214, [R1+0x34c] ;  /* 0x00034c0001d67983 */ /* 0x000f640000300800 */
[----:B------:R-:W-:Y:S01]  /*2bf40*/  @!P3 FMUL R2, R2, 0.5 ;  /* 0x3f0000000202b820 */ /* 0x000fe20000400000 */
[----:B------:R-:W-:-:S03]  /*2bf50*/  FSETP.GEU.AND P5, PT, R4, -126, PT ;  /* 0xc2fc00000400780b */ /* 0x000fc60003fae000 */
[----:B------:R-:W-:Y:S01]  /*2bf60*/  @!P4 FMUL R3, R3, 0.5 ;  /* 0x3f0000000303c820 */ /* 0x000fe20000400000 */
[----:B------:R1:W1:Y:S01]  /*2bf70*/  MUFU.EX2 R75, R2 ;  /* 0x00000002004b7308 */ /* 0x0002620000000800 */
[----:B------:R-:W-:Y:S01]  /*2bf80*/  @!P6 FMUL R76, R76, R76 ;  /* 0x0000004c4c4ce220 */ /* 0x000fe20000400000 */
[----:B------:R-:W5:Y:S04]  /*2bf90*/  LDL.LU R213, [R1+0x358] ;  /* 0x0003580001d57983 */ /* 0x000f680000300800 */
[----:B------:R-:W5:Y:S02]  /*2bfa0*/  LDL.LU R212, [R1+0x35c] ;  /* 0x00035c0001d47983 */ /* 0x000f640000300800 */
[----:B------:R1:W1:Y:S02]  /*2bfb0*/  MUFU.EX2 R74, R3 ;  /* 0x00000003004a7308 */ /* 0x0002640000000800 */
[----:B-1----:R-:W-:-:S01]  /*2bfc0*/  FFMA R2, R43, UR5, -R0 ;  /* 0x000000052b027c23 */ /* 0x002fc20008000800 */
[----:B------:R-:W5:Y:S01]  /*2bfd0*/  LDL.LU R211, [R1+0x368] ;  /* 0x0003680001d37983 */ /* 0x000f620000300800 */
[----:B------:R-:W-:-:S03]  /*2bfe0*/  @!P5 FMUL R4, R4, 0.5 ;  /* 0x3f0000000404d820 */ /* 0x000fc60000400000 */
[----:B------:R-:W-:Y:S01]  /*2bff0*/  FSETP.GEU.AND P6, PT, R2, -126, PT ;  /* 0xc2fc00000200780b */ /* 0x000fe20003fce000 */
[----:B------:R-:W5:Y:S01]  /*2c000*/  LDL.LU R210, [R1+0x36c] ;  /* 0x00036c0001d27983 */ /* 0x000f620000300800 */
[----:B------:R1:W1:Y:S01]  /*2c010*/  MUFU.EX2 R73, R4 ;  /* 0x0000000400497308 */ /* 0x0002620000000800 */
[----:B------:R-:W-:-:S01]  /*2c020*/  FFMA R3, R46, UR5, -R0 ;  /* 0x000000052e037c23 */ /* 0x000fc20008000800 */
[----:B------:R-:W-:Y:S01]  /*2c030*/  @!P3 FMUL R75, R75, R75 ;  /* 0x0000004b4b4bb220 */ /* 0x000fe20000400000 */
[----:B------:R-:W5:Y:S01]  /*2c040*/  LDL.LU R209, [R1+0x378] ;  /* 0x0003780001d17983 */ /* 0x000f620000300800 */
[----:B-1----:R-:W-:-:S02]  /*2c050*/  FFMA R4, R47, UR5, -R0 ;  /* 0x000000052f047c23 */ /* 0x002fc40008000800 */
[----:B------:R-:W-:Y:S01]  /*2c060*/  FSETP.GEU.AND P3, PT, R3, -126, PT ;  /* 0xc2fc00000300780b */ /* 0x000fe20003f6e000 */
[----:B------:R-:W-:-:S04]  /*2c070*/  @!P4 FMUL R74, R74, R74 ;  /* 0x0000004a4a4ac220 */ /* 0x000fc80000400000 */
[----:B------:R-:W-:Y:S01]  /*2c080*/  @!P6 FMUL R2, R2, 0.5 ;  /* 0x3f0000000202e820 */ /* 0x000fe20000400000 */
[----:B------:R-:W5:Y:S01]  /*2c090*/  LDL.LU R208, [R1+0x37c] ;  /* 0x00037c0001d07983 */ /* 0x000f620000300800 */
[----:B------:R-:W-:Y:S02]  /*2c0a0*/  FSETP.GEU.AND P4, PT, R4, -126, PT ;  /* 0xc2fc00000400780b */ /* 0x000fe40003f8e000 */
[----:B------:R1:W1:Y:S01]  /*2c0b0*/  MUFU.EX2 R71, R2 ;  /* 0x0000000200477308 */ /* 0x0002620000000800 */
[----:B------:R-:W-:Y:S01]  /*2c0c0*/  @!P5 FMUL R73, R73, R73 ;  /* 0x000000494949d220 */ /* 0x000fe20000400000 */
[----:B------:R-:W5:Y:S04]  /*2c0d0*/  LDL.LU R193, [R1+0x388] ;  /* 0x0003880001c17983 */ /* 0x000f680000300800 */
[----:B------:R-:W5:Y:S01]  /*2c0e0*/  LDL.LU R190, [R1+0x38c] ;  /* 0x00038c0001be7983 */ /* 0x000f620000300800 */
[----:B-1----:R-:W-:-:S01]  /*2c0f0*/  FFMA R2, R50, UR5, -R0 ;  /* 0x0000000532027c23 */ /* 0x002fc20008000800 */
[----:B------:R-:W-:-:S03]  /*2c100*/  @!P3 FMUL R3, R3, 0.5 ;  /* 0x3f0000000303b820 */ /* 0x000fc60000400000 */
[----:B------:R-:W-:Y:S01]  /*2c110*/  @!P4 FMUL R4, R4, 0.5 ;  /* 0x3f0000000404c820 */ /* 0x000fe20000400000 */
[----:B------:R-:W5:Y:S01]  /*2c120*/  LDL.LU R189, [R1+0x398] ;  /* 0x0003980001bd7983 */ /* 0x000f620000300800 */
[----:B------:R-:W-:Y:S01]  /*2c130*/  FSETP.GEU.AND P5, PT, R2, -126, PT ;  /* 0xc2fc00000200780b */ /* 0x000fe20003fae000 */
[----:B------:R1:W1:Y:S02]  /*2c140*/  MUFU.EX2 R70, R3 ;  /* 0x0000000300467308 */ /* 0x0002640000000800 */
[----:B------:R-:W5:Y:S01]  /*2c150*/  LDL.LU R188, [R1+0x39c] ;  /* 0x00039c0001bc7983 */ /* 0x000f620000300800 */
[----:B------:R-:W-:-:S03]  /*2c160*/  @!P6 FMUL R71, R71, R71 ;  /* 0x000000474747e220 */ /* 0x000fc60000400000 */
        /* <DEDUP_REMOVED lines=39> */
[----:B-1----:R-:W-:-:S03]  /*2c3e0*/  FFMA R3, R5, UR5, -R0 ;  /* 0x0000000505037c23 */ /* 0x002fc60008000800 */
[----:B------:R-:W-:Y:S01]  /*2c3f0*/  FSETP.GEU.AND P3, PT, R2, -126, PT ;  /* 0xc2fc00000200780b */ /* 0x000fe20003f6e000 */
[----:B------:R-:W-:-:S04]  /*2c400*/  @!P4 FMUL R65, R65, R65 ;  /* 0x000000414141c220 */ /* 0x000fc80000400000 */
[----:B------:R-:W-:Y:S01]  /*2c410*/  @!P6 FMUL R4, R4, 0.5 ;  /* 0x3f0000000404e820 */ /* 0x000fe20000400000 */
[----:B------:R-:W-:-:S03]  /*2c420*/  FSETP.GEU.AND P4, PT, R3, -126, PT ;  /* 0xc2fc00000300780b */ /* 0x000fc60003f8e000 */
[----:B------:R1:W1:Y:S01]  /*2c430*/  MUFU.EX2 R63, R4 ;  /* 0x00000004003f7308 */ /* 0x0002620000000800 */
[----:B------:R-:W-:Y:S01]  /*2c440*/  @!P5 FMUL R64, R64, R64 ;  /* 0x000000404040d220 */ /* 0x000fe20000400000 */
[----:B-1----:R-:W-:Y:S02]  /*2c450*/  FFMA R4, R12, UR5, -R0 ;  /* 0x000000050c047c23 */ /* 0x002fe40008000800 */
[----:B------:R-:W-:-:S06]  /*2c460*/  @!P3 FMUL R2, R2, 0.5 ;  /* 0x3f0000000202b820 */ /* 0x000fcc0000400000 */
[----:B------:R-:W-:Y:S01]  /*2c470*/  @!P4 FMUL R3, R3, 0.5 ;  /* 0x3f0000000303c820 */ /* 0x000fe20000400000 */
[----:B------:R-:W-:Y:S01]  /*2c480*/  FSETP.GEU.AND P5, PT, R4, -126, PT ;  /* 0xc2fc00000400780b */ /* 0x000fe20003fae000 */
[----:B------:R1:W1:Y:S01]  /*2c490*/  MUFU.EX2 R62, R2 ;  /* 0x00000002003e7308 */ /* 0x0002620000000800 */
[----:B------:R-:W-:-:S07]  /*2c4a0*/  @!P6 FMUL R63, R63, R63 ;  /* 0x0000003f3f3fe220 */ /* 0x000fce0000400000 */
[----:B------:R1:W2:Y:S02]  /*2c4b0*/  MUFU.EX2 R61, R3 ;  /* 0x00000003003d7308 */ /* 0x0002a40000000800 */
[----:B-1----:R-:W-:-:S02]  /*2c4c0*/  FFMA R2, R13, UR5, -R0 ;  /* 0x000000050d027c23 */ /* 0x002fc40008000800 */
[----:B------:R-:W-:-:S03]  /*2c4d0*/  @!P5 FMUL R4, R4, 0.5 ;  /* 0x3f0000000404d820 */ /* 0x000fc60000400000 */
[----:B------:R-:W-:Y:S01]  /*2c4e0*/  FSETP.GEU.AND P6, PT, R2, -126, PT ;  /* 0xc2fc00000200780b */ /* 0x000fe20003fce000 */
[----:B------:R1:W3:Y:S01]  /*2c4f0*/  MUFU.EX2 R60, R4 ;  /* 0x00000004003c7308 */ /* 0x0002e20000000800 */
[----:B------:R-:W-:-:S01]  /*2c500*/  FFMA R3, R14, UR5, -R0 ;  /* 0x000000050e037c23 */ /* 0x000fc20008000800 */
[----:B------:R-:W-:Y:S01]  /*2c510*/  @!P3 FMUL R62, R62, R62 ;  /* 0x0000003e3e3eb220 */ /* 0x000fe20000400000 */
[----:B-1----:R-:W-:-:S03]  /*2c520*/  FFMA R4, R15, UR5, -R0 ;  /* 0x000000050f047c23 */ /* 0x002fc60008000800 */
[----:B------:R-:W-:Y:S01]  /*2c530*/  FSETP.GEU.AND P3, PT, R3, -126, PT ;  /* 0xc2fc00000300780b */ /* 0x000fe20003f6e000 */
[----:B--2---:R-:W-:-:S05]  /*2c540*/  @!P4 FMUL R61, R61, R61 ;  /* 0x0000003d3d3dc220 */ /* 0x004fca0000400000 */
[----:B------:R-:W-:Y:S01]  /*2c550*/  @!P6 FMUL R2, R2, 0.5 ;  /* 0x3f0000000202e820 */ /* 0x000fe20000400000 */
[----:B------:R-:W-:-:S03]  /*2c560*/  FSETP.GEU.AND P4, PT, R4, -126, PT ;  /* 0xc2fc00000400780b */ /* 0x000fc60003f8e000 */
[----:B------:R1:W2:Y:S01]  /*2c570*/  MUFU.EX2 R59, R2 ;  /* 0x00000002003b7308 */ /* 0x0002a20000000800 */
[----:B---3--:R-:W-:Y:S01]  /*2c580*/  @!P5 FMUL R60, R60, R60 ;  /* 0x0000003c3c3cd220 */ /* 0x008fe20000400000 */
[----:B-1----:R-:W-:Y:S01]  /*2c590*/  FFMA R2, R17, UR5, -R0 ;  /* 0x0000000511027c23 */ /* 0x002fe20008000800 */
[----:B------:R-:W-:-:S07]  /*2c5a0*/  @!P3 FMUL R3, R3, 0.5 ;  /* 0x3f0000000303b820 */ /* 0x000fce0000400000 */
[----:B------:R-:W-:Y:S01]  /*2c5b0*/  @!P4 FMUL R4, R4, 0.5 ;  /* 0x3f0000000404c820 */ /* 0x000fe20000400000 */
[----:B------:R-:W-:Y:S01]  /*2c5c0*/  FSETP.GEU.AND P5, PT, R2, -126, PT ;  /* 0xc2fc00000200780b */ /* 0x000fe20003fae000 */
[----:B------:R1:W3:Y:S01]  /*2c5d0*/  MUFU.EX2 R58, R3 ;  /* 0x00000003003a7308 */ /* 0x0002e20000000800 */
[----:B--2---:R-:W-:-:S07]  /*2c5e0*/  @!P6 FMUL R59, R59, R59 ;  /* 0x0000003b3b3be220 */ /* 0x004fce0000400000 */
[----:B------:R2:W4:Y:S01]  /*2c5f0*/  MUFU.EX2 R57, R4 ;  /* 0x0000000400397308 */ /* 0x0005220000000800 */
[----:B-1----:R-:W-:-:S03]  /*2c600*/  FFMA R3, R16, UR5, -R0 ;  /* 0x0000000510037c23 */ /* 0x002fc60008000800 */
[----:B------:R-:W-:Y:S02]  /*2c610*/  @!P5 FMUL R2, R2, 0.5 ;  /* 0x3f0000000202d820 */ /* 0x000fe40000400000 */
[----:B------:R-:W-:Y:S02]  /*2c620*/  FSETP.GEU.AND P6, PT, R3, -126, PT ;  /* 0xc2fc00000300780b */ /* 0x000fe40003fce000 */
[----:B------:R1:W4:Y:S01]  /*2c630*/  MUFU.EX2 R56, R2 ;  /* 0x0000000200387308 */ /* 0x0003220000000800 */
[----:B--2---:R-:W-:-:S01]  /*2c640*/  FFMA R4, R18, UR5, -R0 ;  /* 0x0000000512047c23 */ /* 0x004fc20008000800 */
[----:B---3--:R-:W-:Y:S01]  /*2c650*/  @!P3 FMUL R58, R58, R58 ;  /* 0x0000003a3a3ab220 */ /* 0x008fe20000400000 */
[----:B-1----:R-:W-:-:S03]  /*2c660*/  FFMA R2, R82, UR5, -R0 ;  /* 0x0000000552027c23 */ /* 0x002fc60008000800 */
[----:B------:R-:W-:Y:S01]  /*2c670*/  FSETP.GEU.AND P3, PT, R4, -126, PT ;  /* 0xc2fc00000400780b */ /* 0x000fe20003f6e000 */
[----:B----4-:R-:W-:-:S04]  /*2c680*/  @!P4 FMUL R57, R57, R57 ;  /* 0x000000393939c220 */ /* 0x010fc80000400000 */
[----:B------:R-:W-:Y:S01]  /*2c690*/  @!P6 FMUL R3, R3, 0.5 ;  /* 0x3f0000000303e820 */ /* 0x000fe20000400000 */
[----:B------:R-:W-:-:S03]  /*2c6a0*/  FSETP.GEU.AND P4, PT, R2, -126, PT ;  /* 0xc2fc00000200780b */ /* 0x000fc60003f8e000 */
[----:B------:R1:W2:Y:S01]  /*2c6b0*/  MUFU.EX2 R55, R3 ;  /* 0x0000000300377308 */ /* 0x0002a20000000800 */
[----:B------:R-:W-:Y:S01]  /*2c6c0*/  @!P5 FMUL R56, R56, R56 ;  /* 0x000000383838d220 */ /* 0x000fe20000400000 */
[----:B-1----:R-:W-:Y:S02]  /*2c6d0*/  FFMA R3, R83, UR5, -R0 ;  /* 0x0000000553037c23 */ /* 0x002fe40008000800 */
[----:B------:R-:W-:-:S06]  /*2c6e0*/  @!P3 FMUL R4, R4, 0.5 ;  /* 0x3f0000000404b820 */ /* 0x000fcc0000400000 */
[----:B------:R-:W-:Y:S01]  /*2c6f0*/  @!P4 FMUL R2, R2, 0.5 ;  /* 0x3f0000000202c820 */ /* 0x000fe20000400000 */
[----:B------:R-:W-:Y:S01]  /*2c700*/  FSETP.GEU.AND P5, PT, R3, -126, PT ;  /* 0xc2fc00000300780b */ /* 0x000fe20003fae000 */
[----:B------:R1:W3:Y:S08]  /*2c710*/  MUFU.EX2 R54, R4 ;  /* 0x0000000400367308 */ /* 0x0002f00000000800 */
[----:B------:R4:W3:Y:S01]  /*2c720*/  MUFU.EX2 R53, R2 ;  /* 0x0000000200357308 */ /* 0x0008e20000000800 */
[----:B-1----:R-:W-:-:S01]  /*2c730*/  FFMA R4, R86, UR5, -R0 ;  /* 0x0000000556047c23 */ /* 0x002fc20008000800 */
[----:B--2---:R-:W-:-:S02]  /*2c740*/  @!P6 FMUL R55, R55, R55 ;  /* 0x000000373737e220 */ /* 0x004fc40000400000 */
[----:B------:R-:W-:Y:S02]  /*2c750*/  @!P5 FMUL R3, R3, 0.5 ;  /* 0x3f0000000303d820 */ /* 0x000fe40000400000 */
[----:B------:R-:W-:Y:S02]  /*2c760*/  FSETP.GEU.AND P6, PT, R4, -126, PT ;  /* 0xc2fc00000400780b */ /* 0x000fe40003fce000 */
[----:B------:R1:W2:Y:S01]  /*2c770*/  MUFU.EX2 R52, R3 ;  /* 0x0000000300347308 */ /* 0x0002a20000000800 */
[----:B----4-:R-:W-:-:S01]  /*2c780*/  FFMA R2, R90, UR5, -R0 ;  /* 0x000000055a027c23 */ /* 0x010fc20008000800 */
[----:B---3--:R-:W-:Y:S01]  /*2c790*/  @!P3 FMUL R54, R54, R54 ;  /* 0x000000363636b220 */ /* 0x008fe20000400000 */
[----:B-1----:R-:W-:-:S03]  /*2c7a0*/  FFMA R3, R91, UR5, -R0 ;  /* 0x000000055b037c23 */ /* 0x002fc60008000800 */
[----:B------:R-:W-:Y:S01]  /*2c7b0*/  FSETP.GEU.AND P3, PT, R2, -126, PT ;  /* 0xc2fc00000200780b */ /* 0x000fe20003f6e000 */
[----:B------:R-:W-:Y:S01]  /*2c7c0*/  @!P4 FMUL R53, R53, R53 ;  /* 0x000000353535c220 */ /* 0x000fe20000400000 */
[----:B------:R-:W-:-:S03]  /*2c7d0*/  FSETP.GEU.AND P4, PT, R3, -126, PT ;  /* 0xc2fc00000300780b */ /* 0x000fc60003f8e000 */
[----:B------:R-:W-:Y:S01]  /*2c7e0*/  @!P6 FMUL R4, R4, 0.5 ;  /* 0x3f0000000404e820 */ /* 0x000fe20000400000 */
[----:B------:R-:W-:-:S03]  /*2c7f0*/  FFMA R5, R94, UR5, -R0 ;  /* 0x000000055e057c23 */ /* 0x000fc60008000800 */
[----:B------:R-:W1:Y:S01]  /*2c800*/  MUFU.EX2 R51, R4 ;  /* 0x0000000400337308 */ /* 0x000e620000000800 */
[----:B--2---:R-:W-:Y:S01]  /*2c810*/  @!P5 FMUL R52, R52, R52 ;  /* 0x000000343434d220 */ /* 0x004fe20000400000 */
[----:B------:R-:W-:Y:S02]  /*2c820*/  FSETP.GEU.AND P5, PT, R5, -126, PT ;  /* 0xc2fc00000500780b */ /* 0x000fe40003fae000 */
[----:B------:R-:W-:Y:S02]  /*2c830*/  @!P3 FMUL R2, R2, 0.5 ;  /* 0x3f0000000202b820 */ /* 0x000fe40000400000 */
[----:B------:R-:W-:Y:S02]  /*2c840*/  @!P4 FMUL R3, R3, 0.5 ;  /* 0x3f0000000303c820 */ /* 0x000fe40000400000 */
[----:B------:R2:W3:Y:S08]  /*2c850*/  MUFU.EX2 R50, R2 ;  /* 0x0000000200327308 */ /* 0x0004f00000000800 */
[----:B------:R4:W4:Y:S01]  /*2c860*/  MUFU.EX2 R49, R3 ;  /* 0x0000000300317308 */ /* 0x0009220000000800 */
[----:B--2---:R-:W-:-:S01]  /*2c870*/  FFMA R2, R95, UR5, -R0 ;  /* 0x000000055f027c23 */ /* 0x004fc20008000800 */
[----:B-1----:R-:W-:Y:S01]  /*2c880*/  @!P6 FMUL R51, R51, R51 ;  /* 0x000000333333e220 */ /* 0x002fe20000400000 */
[----:B------:R-:W-:Y:S01]  /*2c890*/  @!P5 FMUL R5, R5, 0.5 ;  /* 0x3f0000000505d820 */ /* 0x000fe20000400000 */
[----:B------:R-:W-:Y:S01]  /*2c8a0*/  FFMA R4, R98, UR5, -R0 ;  /* 0x0000000562047c23 */ /* 0x000fe20008000800 */
[----:B------:R-:W2:Y:S01]  /*2c8b0*/  LDL.LU R95, [R1+0x29c] ;  /* 0x00029c00015f7983 */ /* 0x000ea20000300800 */
[----:B------:R-:W-:-:S02]  /*2c8c0*/  FSETP.GEU.AND P6, PT, R2, -126, PT ;  /* 0xc2fc00000200780b */ /* 0x000fc40003fce000 */
[----:B------:R1:W1:Y:S01]  /*2c8d0*/  MUFU.EX2 R48, R5 ;  /* 0x0000000500307308 */ /* 0x0002620000000800 */
[----:B---3--:R-:W-:Y:S01]  /*2c8e0*/  @!P3 FMUL R50, R50, R50 ;  /* 0x000000323232b220 */ /* 0x008fe20000400000 */
[----:B------:R-:W-:Y:S01]  /*2c8f0*/  FSETP.GEU.AND P3, PT, R4, -126, PT ;  /* 0xc2fc00000400780b */ /* 0x000fe20003f6e000 */
[----:B----4-:R-:W-:-:S01]  /*2c900*/  FFMA R3, R102, UR5, -R0 ;  /* 0x0000000566037c23 */ /* 0x010fc20008000800 */
[----:B------:R-:W3:Y:S01]  /*2c910*/  LDL.LU R98, [R1+0x298] ;  /* 0x0002980001627983 */ /* 0x000ee20000300800 */
[----:B-1----:R-:W-:-:S01]  /*2c920*/  FFMA R5, R99, UR5, -R0 ;  /* 0x0000000563057c23 */ /* 0x002fc20008000800 */
[----:B------:R-:W-:-:S05]  /*2c930*/  @!P4 FMUL R49, R49, R49 ;  /* 0x000000313131c220 */ /* 0x000fca0000400000 */
[----:B------:R-:W-:Y:S01]  /*2c940*/  @!P6 FMUL R2, R2, 0.5 ;  /* 0x3f0000000202e820 */ /* 0x000fe20000400000 */
[----:B------:R-:W4:Y:S01]  /*2c950*/  LDL.LU R99, [R1+0x28c] ;  /* 0x00028c0001637983 */ /* 0x000f220000300800 */
[----:B------:R-:W-:Y:S02]  /*2c960*/  FSETP.GEU.AND P4, PT, R5, -126, PT ;  /* 0xc2fc00000500780b */ /* 0x000fe40003f8e000 */
[----:B------:R1:W1:Y:S01]  /*2c970*/  MUFU.EX2 R47, R2 ;  /* 0x00000002002f7308 */ /* 0x0002620000000800 */
[----:B------:R-:W-:Y:S01]  /*2c980*/  @!P3 FMUL R4, R4, 0.5 ;  /* 0x3f0000000404b820 */ /* 0x000fe20000400000 */
[----:B------:R-:W-:Y:S01]  /*2c990*/  @!P5 FMUL R48, R48, R48 ;  /* 0x000000303030d220 */ /* 0x000fe20000400000 */
[----:B------:R-:W-:Y:S01]  /*2c9a0*/  FSETP.GEU.AND P5, PT, R3, -126, PT ;  /* 0xc2fc00000300780b */ /* 0x000fe20003fae000 */
[----:B------:R-:W5:Y:S04]  /*2c9b0*/  LDL.LU R102, [R1+0x288] ;  /* 0x0002880001667983 */ /* 0x000f680000300800 */
[----:B------:R1:W1:Y:S03]  /*2c9c0*/  MUFU.EX2 R46, R4 ;  /* 0x00000004002e7308 */ /* 0x0002660000000800 */
[----:B------:R-:W-:-:S05]  /*2c9d0*/  @!P4 FMUL R5, R5, 0.5 ;  /* 0x3f0000000505c820 */ /* 0x000fca0000400000 */
[----:B------:R1:W1:Y:S02]  /*2c9e0*/  MUFU.EX2 R45, R5 ;  /* 0x00000005002d7308 */ /* 0x0002640000000800 */
[----:B-1----:R-:W-:-:S01]  /*2c9f0*/  FFMA R2, R103, UR5, -R0 ;  /* 0x0000000567027c23 */ /* 0x002fc20008000800 */
[----:B------:R-:W-:Y:S01]  /*2ca00*/  @!P6 FMUL R47, R47, R47 ;  /* 0x0000002f2f2fe220 */ /* 0x000fe20000400000 */
[----:B------:R-:W-:-:S01]  /*2ca10*/  FFMA R4, R107, UR5, -R0 ;  /* 0x000000056b047c23 */ /* 0x000fc20008000800 */
[----:B------:R-:W-:Y:S01]  /*2ca20*/  @!P5 FMUL R3, R3, 0.5 ;  /* 0x3f0000000303d820 */ /* 0x000fe20000400000 */
[----:B------:R-:W2:Y:S01]  /*2ca30*/  LDL.LU R103, [R1+0x27c] ;  /* 0x00027c0001677983 */ /* 0x000ea20000300800 */
[----:B------:R-:W-:Y:S01]  /*2ca40*/  FSETP.GEU.AND P6, PT, R2, -126, PT ;  /* 0xc2fc00000200780b */ /* 0x000fe20003fce000 */
[----:B------:R-:W-:Y:S01]  /*2ca50*/  FFMA R5, R106, UR5, -R0 ;  /* 0x000000056a057c23 */ /* 0x000fe20008000800 */
[----:B------:R-:W-:Y:S01]  /*2ca60*/  @!P3 FMUL R46, R46, R46 ;  /* 0x0000002e2e2eb220 */ /* 0x000fe20000400000 */
[----:B------:R1:W1:Y:S01]  /*2ca70*/  MUFU.EX2 R44, R3 ;  /* 0x00000003002c7308 */ /* 0x0002620000000800 */
[----:B------:R-:W3:Y:S02]  /*2ca80*/  LDL.LU R106, [R1+0x278] ;  /* 0x00027800016a7983 */ /* 0x000ee40000300800 */
[----:B------:R-:W-:Y:S01]  /*2ca90*/  FSETP.GEU.AND P3, PT, R5, -126, PT ;  /* 0xc2fc00000500780b */ /* 0x000fe20003f6e000 */
[----:B------:R-:W-:Y:S01]  /*2caa0*/  FADD R94, -R11, R192 ;  /* 0x000000c00b5e7221 */ /* 0x000fe20000000100 */
[----:B------:R-:W4:Y:S01]  /*2cab0*/  LDL.LU R107, [R1+0x26c] ;  /* 0x00026c00016b7983 */ /* 0x000f220000300800 */
[----:B------:R-:W-:Y:S01]  /*2cac0*/  @!P4 FMUL R45, R45, R45 ;  /* 0x0000002d2d2dc220 */ /* 0x000fe20000400000 */
[----:B------:R-:W-:-:S03]  /*2cad0*/  FSETP.GEU.AND P4, PT, R4, -126, PT ;  /* 0xc2fc00000400780b */ /* 0x000fc60003f8e000 */
[----:B------:R-:W-:Y:S01]  /*2cae0*/  @!P6 FMUL R2, R2, 0.5 ;  /* 0x3f0000000202e820 */ /* 0x000fe20000400000 */
[----:B------:R-:W5:Y:S01]  /*2caf0*/  LDL.LU R192, [R1+0x268] ;  /* 0x0002680001c07983 */ /* 0x000f620000300800 */
[----:B-1----:R-:W-:-:S02]  /*2cb00*/  FFMA R3, R110, UR5, -R0 ;  /* 0x000000056e037c23 */ /* 0x002fc40008000800 */
[----:B------:R1:W1:Y:S01]  /*2cb10*/  MUFU.EX2 R40, R2 ;  /* 0x0000000200287308 */ /* 0x0002620000000800 */
[----:B------:R-:W2:Y:S01]  /*2cb20*/  LDL.LU R110, [R1+0x25c] ;  /* 0x00025c00016e7983 */ /* 0x000ea20000300800 */
[----:B------:R-:W-:-:S01]  /*2cb30*/  FFMA R17, R114, UR5, -R0 ;  /* 0x0000000572117c23 */ /* 0x000fc20008000800 */
[--C-:B------:R-:W-:Y:S01]  /*2cb40*/  FFMA R16, R115, UR5, -R0.reuse ;  /* 0x0000000573107c23 */ /* 0x100fe20008000800 */
[----:B------:R-:W-:Y:S01]  /*2cb50*/  @!P3 FMUL R5, R5, 0.5 ;  /* 0x3f0000000505b820 */ /* 0x000fe20000400000 */
[--C-:B------:R-:W-:Y:S01]  /*2cb60*/  FFMA R15, R118, UR5, -R0.reuse ;  /* 0x00000005760f7c23 */ /* 0x100fe20008000800 */
[----:B-1----:R-:W-:-:S02]  /*2cb70*/  FFMA R2, R111, UR5, -R0 ;  /* 0x000000056f027c23 */ /* 0x002fc40008000800 */
[----:B------:R-:W3:Y:S01]  /*2cb80*/  LDL.LU R111, [R1+0x258] ;  /* 0x00025800016f7983 */ /* 0x000ee20000300800 */
[----:B------:R-:W-:Y:S01]  /*2cb90*/  @!P4 FMUL R4, R4, 0.5 ;  /* 0x3f0000000404c820 */ /* 0x000fe20000400000 */
[--C-:B------:R-:W-:Y:S02]  /*2cba0*/  FFMA R14, R122, UR5, -R0.reuse ;  /* 0x000000057a0e7c23 */ /* 0x100fe40008000800 */
[----:B------:R-:W4:Y:S01]  /*2cbb0*/  LDL.LU R114, [R1+0x24c] ;  /* 0x00024c0001727983 */ /* 0x000f220000300800 */
[----:B------:R-:W-:-:S03]  /*2cbc0*/  FFMA R13, R123, UR5, -R0 ;  /* 0x000000057b0d7c23 */ /* 0x000fc60008000800 */
[----:B------:R-:W5:Y:S01]  /*2cbd0*/  LDL.LU R115, [R1+0x248] ;  /* 0x0002480001737983 */ /* 0x000f620000300800 */
[----:B------:R-:W-:-:S03]  /*2cbe0*/  FFMA R12, R126, UR5, -R0 ;  /* 0x000000057e0c7c23 */ /* 0x000fc60008000800 */
[----:B------:R-:W2:Y:S01]  /*2cbf0*/  LDL.LU R118, [R1+0x23c] ;  /* 0x00023c0001767983 */ /* 0x000ea20000300800 */
[----:B------:R1:W-:Y:S01]  /*2cc00*/  MUFU.EX2 R39, R5 ;  /* 0x0000000500277308 */ /* 0x0003e20000000800 */
[----:B------:R-:W-:-:S02]  /*2cc10*/  FFMA R11, R127, UR5, -R0 ;  /* 0x000000057f0b7c23 */ /* 0x000fc40008000800 */
[----:B------:R-:W3:Y:S01]  /*2cc20*/  LDL.LU R122, [R1+0x238] ;  /* 0x00023800017a7983 */ /* 0x000ee20000300800 */
[----:B------:R-:W-:-:S03]  /*2cc30*/  @!P5 FMUL R44, R44, R44 ;  /* 0x0000002c2c2cd220 */ /* 0x000fc60000400000 */
[----:B------:R-:W4:Y:S01]  /*2cc40*/  LDL.LU R123, [R1+0x22c] ;  /* 0x00022c00017b7983 */ /* 0x000f220000300800 */
[----:B------:R1:W1:Y:S02]  /*2cc50*/  MUFU.EX2 R38, R4 ;  /* 0x0000000400267308 */ /* 0x0002640000000800 */
[----:B-1----:R-:W-:-:S01]  /*2cc60*/  FFMA R5, R130, UR5, -R0 ;  /* 0x0000000582057c23 */ /* 0x002fc20008000800 */
[----:B------:R-:W5:Y:S01]  /*2cc70*/  LDL.LU R126, [R1+0x228] ;  /* 0x00022800017e7983 */ /* 0x000f620000300800 */
[----:B------:R-:W-:-:S01]  /*2cc80*/  FFMA R26, R134, UR5, -R0 ;  /* 0x00000005861a7c23 */ /* 0x000fc20008000800 */
[----:B------:R-:W-:Y:S02]  /*2cc90*/  FSETP.GEU.AND P5, PT, R3, -126, PT ;  /* 0xc2fc00000300780b */ /* 0x000fe40003fae000 */
[----:B------:R-:W2:Y:S01]  /*2cca0*/  LDL.LU R127, [R1+0x21c] ;  /* 0x00021c00017f7983 */ /* 0x000ea20000300800 */
[----:B------:R-:W-:-:S03]  /*2ccb0*/  FFMA R4, R138, UR5, -R0 ;  /* 0x000000058a047c23 */ /* 0x000fc60008000800 */
[----:B------:R-:W3:Y:S04]  /*2ccc0*/  LDL.LU R130, [R1+0x218] ;  /* 0x0002180001827983 */ /* 0x000ee80000300800 */
[----:B------:R-:W4:Y:S04]  /*2ccd0*/  LDL.LU R134, [R1+0x20c] ;  /* 0x00020c0001867983 */ /* 0x000f280000300800 */
[----:B------:R-:W5:Y:S01]  /*2cce0*/  LDL.LU R138, [R1+0x208] ;  /* 0x00020800018a7983 */ /* 0x000f620000300800 */
[----:B------:R-:W-:Y:S01]  /*2ccf0*/  @!P6 FMUL R40, R40, R40 ;  /* 0x000000282828e220 */ /* 0x000fe20000400000 */
[----:B------:R-:W-:Y:S01]  /*2cd00*/  FSETP.GEU.AND P6, PT, R2, -126, PT ;  /* 0xc2fc00000200780b */ /* 0x000fe20003fce000 */
[----:B------:R-:W-:Y:S01]  /*2cd10*/  @!P5 FMUL R3, R3, 0.5 ;  /* 0x3f0000000303d820 */ /* 0x000fe20000400000 */
[----:B------:R-:W-:Y:S01]  /*2cd20*/  @!P4 FMUL R38, R38, R38 ;  /* 0x000000262626c220 */ /* 0x000fe20000400000 */
[----:B------:R-:W-:Y:S01]  /*2cd30*/  @!P3 FMUL R39, R39, R39 ;  /* 0x000000272727b220 */ /* 0x000fe20000400000 */
[----:B------:R-:W-:Y:S01]  /*2cd40*/  FSETP.GEU.AND P4, PT, R16, -126, PT ;  /* 0xc2fc00001000780b */ /* 0x000fe20003f8e000 */
[----:B------:R-:W1:Y:S01]  /*2cd50*/  MUFU.EX2 R36, R3 ;  /* 0x0000000300247308 */ /* 0x000e620000000800 */
[----:B------:R-:W-:-:S07]  /*2cd60*/  FSETP.GEU.AND P3, PT, R17, -126, PT ;  /* 0xc2fc00001100780b */ /* 0x000fce0003f6e000 */
[----:B------:R-:W-:-:S04]  /*2cd70*/  @!P6 FMUL R2, R2, 0.5 ;  /* 0x3f0000000202e820 */ /* 0x000fc80000400000 */
[----:B------:R-:W1:Y:S01]  /*2cd80*/  MUFU.EX2 R35, R2 ;  /* 0x0000000200237308 */ /* 0x000e620000000800 */
[----:B------:R-:W-:Y:S01]  /*2cd90*/  @!P4 FMUL R16, R16, 0.5 ;  /* 0x3f0000001010c820 */ /* 0x000fe20000400000 */
[----:B------:R-:W-:Y:S01]  /*2cda0*/  @!P3 FMUL R17, R17, 0.5 ;  /* 0x3f0000001111b820 */ /* 0x000fe20000400000 */
[----:B-1----:R-:W-:Y:S01]  /*2cdb0*/  @!P5 FMUL R36, R36, R36 ;  /* 0x000000242424d220 */ /* 0x002fe20000400000 */
[----:B------:R-:W-:-:S04]  /*2cdc0*/  FSETP.GEU.AND P5, PT, R14, -126, PT ;  /* 0xc2fc00000e00780b */ /* 0x000fc80003fae000 */
[----:B------:R-:W1:Y:S08]  /*2cdd0*/  MUFU.EX2 R32, R16 ;  /* 0x0000001000207308 */ /* 0x000e700000000800 */
[----:B------:R-:W1:Y:S01]  /*2cde0*/  MUFU.EX2 R34, R17 ;  /* 0x0000001100227308 */ /* 0x000e620000000800 */
[----:B------:R-:W-:Y:S01]  /*2cdf0*/  @!P6 FMUL R35, R35, R35 ;  /* 0x000000232323e220 */ /* 0x000fe20000400000 */
[----:B------:R-:W-:Y:S01]  /*2ce00*/  FSETP.GEU.AND P6, PT, R15, -126, PT ;  /* 0xc2fc00000f00780b */ /* 0x000fe20003fce000 */
[----:B------:R-:W-:Y:S01]  /*2ce10*/  @!P5 FMUL R14, R14, 0.5 ;  /* 0x3f0000000e0ed820 */ /* 0x000fe20000400000 */
[----:B-1----:R-:W-:Y:S01]  /*2ce20*/  @!P4 FMUL R32, R32, R32 ;  /* 0x000000202020c220 */ /* 0x002fe20000400000 */
[----:B------:R-:W-:-:S03]  /*2ce30*/  FSETP.GEU.AND P4, PT, R13, -126, PT ;  /* 0xc2fc00000d00780b */ /* 0x000fc60003f8e000 */
[----:B------:R-:W1:Y:S01]  /*2ce40*/  MUFU.EX2 R29, R14 ;  /* 0x0000000e001d7308 */ /* 0x000e620000000800 */
[----:B------:R-:W-:Y:S01]  /*2ce50*/  @!P3 FMUL R34, R34, R34 ;  /* 0x000000222222b220 */ /* 0x000fe20000400000 */
[----:B------:R-:W-:-:S05]  /*2ce60*/  FSETP.GEU.AND P3, PT, R4, -126, PT ;  /* 0xc2fc00000400780b */ /* 0x000fca0003f6e000 */
[----:B------:R-:W-:-:S04]  /*2ce70*/  @!P6 FMUL R15, R15, 0.5 ;  /* 0x3f0000000f0fe820 */ /* 0x000fc80000400000 */
[----:B------:R-:W1:Y:S01]  /*2ce80*/  MUFU.EX2 R27, R15 ;  /* 0x0000000f001b7308 */ /* 0x000e620000000800 */
[----:B------:R-:W-:-:S03]  /*2ce90*/  @!P4 FMUL R13, R13, 0.5 ;  /* 0x3f0000000d0dc820 */ /* 0x000fc60000400000 */
[----:B------:R-:W-:-:S04]  /*2cea0*/  @!P3 FMUL R4, R4, 0.5 ;  /* 0x3f0000000404b820 */ /* 0x000fc80000400000 */
[----:B------:R-:W1:Y:S02]  /*2ceb0*/  MUFU.EX2 R22, R13 ;  /* 0x0000000d00167308 */ /* 0x000e640000000800 */
[----:B-1----:R-:W-:Y:S01]  /*2cec0*/  @!P5 FMUL R29, R29, R29 ;  /* 0x0000001d1d1dd220 */ /* 0x002fe20000400000 */
[----:B------:R-:W-:-:S05]  /*2ced0*/  FSETP.GEU.AND P5, PT, R12, -126, PT ;  /* 0xc2fc00000c00780b */ /* 0x000fca0003fae000 */
[----:B------:R-:W1:Y:S01]  /*2cee0*/  MUFU.EX2 R24, R4 ;  /* 0x0000000400187308 */ /* 0x000e620000000800 */
[----:B------:R-:W-:-:S01]  /*2cef0*/  FFMA R2, R139, UR5, -R0 ;  /* 0x000000058b027c23 */ /* 0x000fc20008000800 */
[----:B------:R-:W-:-:S04]  /*2cf00*/  @!P6 FMUL R27, R27, R27 ;  /* 0x0000001b1b1be220 */ /* 0x000fc80000400000 */
[----:B------:R-:W-:Y:S02]  /*2cf10*/  FSETP.GEU.AND P6, PT, R2, -126, PT ;  /* 0xc2fc00000200780b */ /* 0x000fe40003fce000 */
[----:B------:R-:W-:Y:S01]  /*2cf20*/  @!P5 FMUL R12, R12, 0.5 ;  /* 0x3f0000000c0cd820 */ /* 0x000fe20000400000 */
[----:B------:R-:W-:Y:S01]  /*2cf30*/  @!P4 FMUL R22, R22, R22 ;  /* 0x000000161616c220 */ /* 0x000fe20000400000 */
[----:B------:R-:W-:Y:S02]  /*2cf40*/  FSETP.GEU.AND P4, PT, R5, -126, PT ;  /* 0xc2fc00000500780b */ /* 0x000fe40003f8e000 */
[----:B------:R-:W1:Y:S02]  /*2cf50*/  MUFU.EX2 R21, R12 ;  /* 0x0000000c00157308 */ /* 0x000e640000000800 */
[----:B-1----:R-:W-:Y:S01]  /*2cf60*/  @!P3 FMUL R24, R24, R24 ;  /* 0x000000181818b220 */ /* 0x002fe20000400000 */
[----:B------:R-:W-:-:S04]  /*2cf70*/  FSETP.GEU.AND P3, PT, R11, -126, PT ;  /* 0xc2fc00000b00780b */ /* 0x000fc80003f6e000 */
[----:B------:R-:W-:Y:S01]  /*2cf80*/  @!P6 FMUL R2, R2, 0.5 ;  /* 0x3f0000000202e820 */ /* 0x000fe20000400000 */
[----:B------:R-:W-:-:S03]  /*2cf90*/  FFMA R3, R142, UR5, -R0 ;  /* 0x000000058e037c23 */ /* 0x000fc60008000800 */
[----:B------:R-:W1:Y:S01]  /*2cfa0*/  MUFU.EX2 R20, R2 ;  /* 0x0000000200147308 */ /* 0x000e620000000800 */
[----:B------:R-:W-:Y:S01]  /*2cfb0*/  @!P4 FMUL R5, R5, 0.5 ;  /* 0x3f0000000505c820 */ /* 0x000fe20000400000 */
[----:B------:R-:W-:-:S03]  /*2cfc0*/  FFMA R43, R19, UR5, -R0 ;  /* 0x00000005132b7c23 */ /* 0x000fc60008000800 */
[----:B------:R-:W-:-:S03]  /*2cfd0*/  @!P3 FMUL R11, R11, 0.5 ;  /* 0x3f0000000b0bb820 */ /* 0x000fc60000400000 */
[----:B------:R-:W1:Y:S01]  /*2cfe0*/  MUFU.EX2 R18, R5 ;  /* 0x0000000500127308 */ /* 0x000e620000000800 */
[----:B------:R-:W-:Y:S01]  /*2cff0*/  @!P5 FMUL R21, R21, R21 ;  /* 0x000000151515d220 */ /* 0x000fe20000400000 */
[----:B------:R-:W-:-:S06]  /*2d000*/  FSETP.GEU.AND P5, PT, R3, -126, PT ;  /* 0xc2fc00000300780b */ /* 0x000fcc0003fae000 */
        /* <DEDUP_REMOVED lines=10> */
[----:B------:R-:W-:Y:S01]  /*2d0b0*/  FADD R4, R81, R50 ;  /* 0x0000003251047221 */ /* 0x000fe20000000000 */
[----:B------:R-:W-:-:S01]  /*2d0c0*/  FADD R0, R65, R29 ;  /* 0x0000001d41007221 */ /* 0x000fc20000000000 */
[----:B-1----:R-:W-:Y:S01]  /*2d0d0*/  @!P6 FMUL R20, R20, R20 ;  /* 0x000000141414e220 */ /* 0x002fe20000400000 */
[----:B------:R-:W-:-:S02]  /*2d0e0*/  FSETP.GEU.AND P6, PT, R23, -126, PT ;  /* 0xc2fc00001700780b */ /* 0x000fc40003fce000 */
[----:B------:R-:W-:Y:S01]  /*2d0f0*/  FADD R14, R4, R0 ;  /* 0x00000000040e7221 */ /* 0x000fe20000000000 */
[----:B------:R-:W-:-:S01]  /*2d100*/  FADD R4, R73, R39 ;  /* 0x0000002749047221 */ /* 0x000fc20000000000 */
[----:B------:R-:W-:Y:S01]  /*2d110*/  FADD R0, R57, R24 ;  /* 0x0000001839007221 */ /* 0x000fe20000000000 */
[----:B------:R-:W-:Y:S01]  /*2d120*/  @!P5 FMUL R3, R3, 0.5 ;  /* 0x3f0000000303d820 */ /* 0x000fe20000400000 */
[----:B------:R-:W-:Y:S01]  /*2d130*/  @!P4 FMUL R18, R18, R18 ;  /* 0x000000121212c220 */ /* 0x000fe20000400000 */
[----:B------:R-:W-:Y:S01]  /*2d140*/  @!P3 FMUL R19, R19, R19 ;  /* 0x000000131313b220 */ /* 0x000fe20000400000 */
[----:B------:R-:W-:Y:S01]  /*2d150*/  FADD R0, R4, R0 ;  /* 0x0000000004007221 */ /* 0x000fe20000000000 */
[----:B------:R-:W-:Y:S02]  /*2d160*/  FSETP.GEU.AND P4, PT, R25, -126, PT ;  /* 0xc2fc00001900780b */ /* 0x000fe40003f8e000 */
[----:B------:R-:W-:Y:S01]  /*2d170*/  FSETP.GEU.AND P3, PT, R26, -126, PT ;  /* 0xc2fc00001a00780b */ /* 0x000fe20003f6e000 */
[----:B------:R-:W1:Y:S01]  /*2d180*/  MUFU.EX2 R3, R3 ;  /* 0x0000000300037308 */ /* 0x000e620000000800 */
[----:B------:R-:W-:-:S01]  /*2d190*/  FADD R90, R14, R0 ;  /* 0x000000000e5a7221 */ /* 0x000fc20000000000 */
[----:B------:R-:W-:Y:S01]  /*2d1a0*/  FADD R2, R80, R49 ;  /* 0x0000003150027221 */ /* 0x000fe20000000000 */
[----:B------:R-:W-:-:S01]  /*2d1b0*/  FADD R0, R64, R22 ;  /* 0x0000001640007221 */ /* 0x000fc20000000000 */
[----:B------:R-:W-:-:S03]  /*2d1c0*/  @!P6 FMUL R23, R23, 0.5 ;  /* 0x3f0000001717e820 */ /* 0x000fc60000400000 */
[----:B------:R-:W-:Y:S01]  /*2d1d0*/  FADD R4, R2, R0 ;  /* 0x0000000002047221 */ /* 0x000fe20000000000 */
[----:B------:R-:W-:-:S01]  /*2d1e0*/  FADD R2, R71, R38 ;  /* 0x0000002647027221 */ /* 0x000fc20000000000 */
[----:B------:R-:W-:Y:S01]  /*2d1f0*/  FADD R0, R56, R20 ;  /* 0x0000001438007221 */ /* 0x000fe20000000000 */
[----:B------:R-:W1:Y:S01]  /*2d200*/  MUFU.EX2 R11, R23 ;  /* 0x00000017000b7308 */ /* 0x000e620000000800 */
[----:B------:R-:W-:Y:S01]  /*2d210*/  @!P4 FMUL R25, R25, 0.5 ;  /* 0x3f0000001919c820 */ /* 0x000fe20000400000 */
[----:B------:R-:W-:Y:S01]  /*2d220*/  @!P3 FMUL R26, R26, 0.5 ;  /* 0x3f0000001a1ab820 */ /* 0x000fe20000400000 */
[----:B------:R-:W-:-:S01]  /*2d230*/  FADD R0, R2, R0 ;  /* 0x0000000002007221 */ /* 0x000fc20000000000 */
[----:B------:R-:W-:-:S03]  /*2d240*/  FADD R2, R79, R48 ;  /* 0x000000304f027221 */ /* 0x000fc60000000000 */
[----:B------:R-:W-:Y:S01]  /*2d250*/  FADD R87, R4, R0 ;  /* 0x0000000004577221 */ /* 0x000fe20000000000 */
[----:B------:R-:W1:Y:S01]  /*2d260*/  MUFU.EX2 R17, R25 ;  /* 0x0000001900117308 */ /* 0x000e620000000800 */
[----:B------:R-:W-:-:S01]  /*2d270*/  FADD R0, R63, R21 ;  /* 0x000000153f007221 */ /* 0x000fc20000000000 */
[----:B-1----:R-:W-:-:S06]  /*2d280*/  @!P5 FMUL R3, R3, R3 ;  /* 0x000000030303d220 */ /* 0x002fcc0000400000 */
[----:B------:R-:W1:Y:S01]  /*2d290*/  MUFU.EX2 R5, R26 ;  /* 0x0000001a00057308 */ /* 0x000e620000000800 */
[----:B------:R-:W-:-:S01]  /*2d2a0*/  FADD R4, R2, R0 ;  /* 0x0000000002047221 */ /* 0x000fc20000000000 */
[----:B------:R-:W-:Y:S01]  /*2d2b0*/  FADD R2, R70, R36 ;  /* 0x0000002446027221 */ /* 0x000fe20000000000 */
[----:B------:R-:W-:-:S01]  /*2d2c0*/  FADD R0, R55, R3 ;  /* 0x0000000337007221 */ /* 0x000fc20000000000 */
[----:B------:R-:W-:Y:S01]  /*2d2d0*/  @!P6 FMUL R11, R11, R11 ;  /* 0x0000000b0b0be220 */ /* 0x000fe20000400000 */
[----:B------:R-:W-:Y:S02]  /*2d2e0*/  FSETP.GEU.AND P6, PT, R31, -126, PT ;  /* 0xc2fc00001f00780b */ /* 0x000fe40003fce000 */
[----:B------:R-:W-:Y:S01]  /*2d2f0*/  FADD R0, R2, R0 ;  /* 0x0000000002007221 */ /* 0x000fe20000000000 */
[----:B------:R-:W-:-:S01]  /*2d300*/  FADD R2, R78, R47 ;  /* 0x0000002f4e027221 */ /* 0x000fc20000000000 */
[----:B------:R-:W-:Y:S02]  /*2d310*/  @!P4 FMUL R17, R17, R17 ;  /* 0x000000111111c220 */ /* 0x000fe40000400000 */
[----:B------:R-:W-:-:S01]  /*2d320*/  FADD R86, R4, R0 ;  /* 0x0000000004567221 */ /* 0x000fc20000000000 */
[----:B------:R-:W-:Y:S01]  /*2d330*/  FADD R0, R62, R19 ;  /* 0x000000133e007221 */ /* 0x000fe20000000000 */
[----:B------:R-:W-:-:S02]  /*2d340*/  FSETP.GEU.AND P5, PT, R28, -126, PT ;  /* 0xc2fc00001c00780b */ /* 0x000fc40003fae000 */
[----:B------:R-:W-:Y:S01]  /*2d350*/  FSETP.GEU.AND P4, PT, R33, -126, PT ;  /* 0xc2fc00002100780b */ /* 0x000fe20003f8e000 */
[----:B-1----:R-:W-:Y:S01]  /*2d360*/  @!P3 FMUL R5, R5, R5 ;  /* 0x000000050505b220 */ /* 0x002fe20000400000 */
[----:B------:R-:W-:Y:S01]  /*2d370*/  FSETP.GEU.AND P3, PT, R30, -126, PT ;  /* 0xc2fc00001e00780b */ /* 0x000fe20003f6e000 */
[----:B------:R-:W-:-:S01]  /*2d380*/  FADD R13, R2, R0 ;  /* 0x00000000020d7221 */ /* 0x000fc20000000000 */
[----:B------:R-:W-:Y:S01]  /*2d390*/  FADD R12, R69, R35 ;  /* 0x00000023450c7221 */ /* 0x000fe20000000000 */
[----:B------:R-:W-:-:S01]  /*2d3a0*/  FADD R0, R54, R17 ;  /* 0x0000001136007221 */ /* 0x000fc20000000000 */
[----:B------:R-:W-:-:S03]  /*2d3b0*/  @!P6 FMUL R31, R31, 0.5 ;  /* 0x3f0000001f1fe820 */ /* 0x000fc60000400000 */
[----:B------:R-:W-:Y:S01]  /*2d3c0*/  FADD R0, R12, R0 ;  /* 0x000000000c007221 */ /* 0x000fe20000000000 */
[----:B------:R-:W1:Y:S01]  /*2d3d0*/  MUFU.EX2 R2, R31 ;  /* 0x0000001f00027308 */ /* 0x000e620000000800 */
[----:B------:R-:W-:-:S02]  /*2d3e0*/  FADD R12, R77, R46 ;  /* 0x0000002e4d0c7221 */ /* 0x000fc40000000000 */
[----:B------:R-:W-:Y:S01]  /*2d3f0*/  FADD R83, R13, R0 ;  /* 0x000000000d537221 */ /* 0x000fe20000000000 */
[----:B------:R-:W-:-:S01]  /*2d400*/  FADD R0, R61, R18 ;  /* 0x000000123d007221 */ /* 0x000fc20000000000 */
[----:B------:R-:W-:Y:S01]  /*2d410*/  @!P5 FMUL R28, R28, 0.5 ;  /* 0x3f0000001c1cd820 */ /* 0x000fe20000400000 */
[----:B------:R-:W-:Y:S01]  /*2d420*/  @!P3 FMUL R30, R30, 0.5 ;  /* 0x3f0000001e1eb820 */ /* 0x000fe20000400000 */
[----:B------:R-:W-:Y:S01]  /*2d430*/  @!P4 FMUL R33, R33, 0.5 ;  /* 0x3f0000002121c820 */ /* 0x000fe20000400000 */
[----:B------:R-:W-:-:S01]  /*2d440*/  FADD R82, R12, R0 ;  /* 0x000000000c527221 */ /* 0x000fc20000000000 */
[----:B------:R-:W1:Y:S08]  /*2d450*/  MUFU.EX2 R4, R28 ;  /* 0x0000001c00047308 */ /* 0x000e700000000800 */
[----:B------:R-:W1:Y:S08]  /*2d460*/  MUFU.EX2 R16, R30 ;  /* 0x0000001e00107308 */ /* 0x000e700000000800 */
[----:B------:R-:W1:Y:S02]  /*2d470*/  MUFU.EX2 R0, R33 ;  /* 0x0000002100007308 */ /* 0x000e640000000800 */
[----:B-1----:R-:W-:Y:S01]  /*2d480*/  @!P6 FMUL R2, R2, R2 ;  /* 0x000000020202e220 */ /* 0x002fe20000400000 */
[----:B------:R-:W-:-:S03]  /*2d490*/  FADD R13, R68, R34 ;  /* 0x00000022440d7221 */ /* 0x000fc60000000000 */
[----:B------:R-:W-:Y:S01]  /*2d4a0*/  FADD R12, R53, R2 ;  /* 0x00000002350c7221 */ /* 0x000fe20000000000 */
[----:B------:R-:W-:Y:S01]  /*2d4b0*/  @!P5 FMUL R4, R4, R4 ;  /* 0x000000040404d220 */ /* 0x000fe20000400000 */
[----:B------:R-:W-:Y:S01]  /*2d4c0*/  FSETP.GEU.AND P5, PT, R43, -126, PT ;  /* 0xc2fc00002b00780b */ /* 0x000fe20003fae000 */
[----:B------:R-:W-:Y:S01]  /*2d4d0*/  @!P3 FMUL R16, R16, R16 ;  /* 0x000000101010b220 */ /* 0x000fe20000400000 */
[----:B------:R-:W-:Y:S01]  /*2d4e0*/  FSETP.GEU.AND P6, PT, R42, -126, PT ;  /* 0xc2fc00002a00780b */ /* 0x000fe20003fce000 */
[----:B------:R-:W-:-:S01]  /*2d4f0*/  FADD R31, R13, R12 ;  /* 0x0000000c0d1f7221 */ /* 0x000fc20000000000 */
[----:B------:R-:W-:Y:S01]  /*2d500*/  FSETP.GEU.AND P3, PT, R41, -126, PT ;  /* 0xc2fc00002900780b */ /* 0x000fe20003f6e000 */
[----:B------:R-:W-:-:S01]  /*2d510*/  FADD R13, R76, R45 ;  /* 0x0000002d4c0d7221 */ /* 0x000fc20000000000 */
[----:B------:R-:W-:Y:S01]  /*2d520*/  FADD R12, R60, R11 ;  /* 0x0000000b3c0c7221 */ /* 0x000fe20000000000 */
[----:B------:R-:W-:Y:S01]  /*2d530*/  @!P4 FMUL R0, R0, R0 ;  /* 0x000000000000c220 */ /* 0x000fe20000400000 */
[----:B------:R-:W-:-:S02]  /*2d540*/  FSETP.GEU.AND P4, PT, R37, -126, PT ;  /* 0xc2fc00002500780b */ /* 0x000fc40003f8e000 */
[----:B------:R-:W-:-:S01]  /*2d550*/  FADD R30, R13, R12 ;  /* 0x0000000c0d1e7221 */ /* 0x000fc20000000000 */
[----:B------:R-:W-:Y:S01]  /*2d560*/  FADD R15, R67, R32 ;  /* 0x00000020430f7221 */ /* 0x000fe20000000000 */
[----:B------:R-:W-:-:S01]  /*2d570*/  FADD R12, R52, R16 ;  /* 0x00000010340c7221 */ /* 0x000fc20000000000 */
[----:B------:R-:W-:-:S03]  /*2d580*/  FADD R23, R75, R44 ;  /* 0x0000002c4b177221 */ /* 0x000fc60000000000 */
[----:B------:R-:W-:Y:S01]  /*2d590*/  FADD R28, R15, R12 ;  /* 0x0000000c0f1c7221 */ /* 0x000fe20000000000 */
[----:B------:R-:W-:-:S01]  /*2d5a0*/  FADD R15, R59, R5 ;  /* 0x000000053b0f7221 */ /* 0x000fc20000000000 */
[----:B------:R-:W-:Y:S01]  /*2d5b0*/  @!P5 FMUL R43, R43, 0.5 ;  /* 0x3f0000002b2bd820 */ /* 0x000fe20000400000 */
[----:B------:R-:W-:Y:S01]  /*2d5c0*/  @!P6 FMUL R42, R42, 0.5 ;  /* 0x3f0000002a2ae820 */ /* 0x000fe20000400000 */
[----:B------:R-:W-:Y:S01]  /*2d5d0*/  @!P3 FMUL R41, R41, 0.5 ;  /* 0x3f0000002929b820 */ /* 0x000fe20000400000 */
[----:B------:R-:W-:Y:S01]  /*2d5e0*/  @!P4 FMUL R37, R37, 0.5 ;  /* 0x3f0000002525c820 */ /* 0x000fe20000400000 */
[----:B------:R-:W-:Y:S01]  /*2d5f0*/  FADD R26, R23, R15 ;  /* 0x0000000f171a7221 */ /* 0x000fe20000000000 */
[----:B------:R-:W1:Y:S01]  /*2d600*/  MUFU.EX2 R14, R43 ;  /* 0x0000002b000e7308 */ /* 0x000e620000000800 */
[----:B------:R-:W-:-:S07]  /*2d610*/  FADD R25, R66, R27 ;  /* 0x0000001b42197221 */ /* 0x000fce0000000000 */
[----:B------:R-:W1:Y:S01]  /*2d620*/  MUFU.EX2 R13, R42 ;  /* 0x0000002a000d7308 */ /* 0x000e620000000800 */
[----:B------:R-:W-:-:S07]  /*2d630*/  FADD R23, R51, R0 ;  /* 0x0000000033177221 */ /* 0x000fce0000000000 */
[----:B------:R-:W2:Y:S08]  /*2d640*/  MUFU.EX2 R12, R41 ;  /* 0x00000029000c7308 */ /* 0x000eb00000000800 */
[----:B------:R-:W3:Y:S01]  /*2d650*/  MUFU.EX2 R15, R37 ;  /* 0x00000025000f7308 */ /* 0x000ee20000000800 */
[----:B------:R-:W-:-:S01]  /*2d660*/  FADD R23, R25, R23 ;  /* 0x0000001719177221 */ /* 0x000fc20000000000 */
[----:B------:R-:W-:Y:S01]  /*2d670*/  FADD R82, R82, R31 ;  /* 0x0000001f52527221 */ /* 0x000fe20000000000 */
[----:B------:R-:W-:Y:S01]  /*2d680*/  F2FP.SATFINITE.E4M3.F32.PACK_AB_MERGE_C R93, RZ, R93, RZ ;  /* 0x0000005dff5d723e */ /* 0x000fe200048070ff */
[----:B------:R-:W-:Y:S01]  /*2d690*/  FADD R31, R30, R28 ;  /* 0x0000001c1e1f7221 */ /* 0x000fe20000000000 */
[----:B------:R-:W-:Y:S01]  /*2d6a0*/  F2FP.SATFINITE.E4M3.F32.PACK_AB_MERGE_C R92, RZ, R92, RZ ;  /* 0x0000005cff5c723e */ /* 0x000fe200048070ff */
[----:B------:R-:W-:Y:S01]  /*2d6b0*/  FADD R30, R26, R23 ;  /* 0x000000171a1e7221 */ /* 0x000fe20000000000 */
[----:B------:R-:W-:-:S02]  /*2d6c0*/  F2FP.SATFINITE.E4M3.F32.PACK_AB_MERGE_C R85, RZ, R85, RZ ;  /* 0x00000055ff55723e */ /* 0x000fc400048070ff */
[----:B------:R-:W-:Y:S01]  /*2d6d0*/  F2FP.SATFINITE.E4M3.F32.PACK_AB_MERGE_C R84, RZ, R84, RZ ;  /* 0x00000054ff54723e */ /* 0x000fe200048070ff */
[----:B------:R-:W-:-:S01]  /*2d6e0*/  FADD R25, R74, R40 ;  /* 0x000000284a197221 */ /* 0x000fc20000000000 */
[----:B------:R-:W-:Y:S01]  /*2d6f0*/  FADD R23, R58, R4 ;  /* 0x000000043a177221 */ /* 0x000fe20000000000 */
[----:B-1----:R-:W-:Y:S01]  /*2d700*/  @!P5 FMUL R14, R14, R14 ;  /* 0x0000000e0e0ed220 */ /* 0x002fe20000400000 */
[----:B------:R-:W-:Y:S01]  /*2d710*/  @!P6 FMUL R13, R13, R13 ;  /* 0x0000000d0d0de220 */ /* 0x000fe20000400000 */
[----:B--2---:R-:W-:Y:S01]  /*2d720*/  @!P3 FMUL R12, R12, R12 ;  /* 0x0000000c0c0cb220 */ /* 0x004fe20000400000 */
[----:B------:R-:W-:Y:S01]  /*2d730*/  LOP3.LUT R93, R93, 0xff, RZ, 0xc0, !PT ;  /* 0x000000ff5d5d7812 */ /* 0x000fe200078ec0ff */
[----:B---3--:R-:W-:Y:S01]  /*2d740*/  @!P4 FMUL R15, R15, R15 ;  /* 0x0000000f0f0fc220 */ /* 0x008fe20000400000 */
[----:B------:R-:W-:Y:S02]  /*2d750*/  LOP3.LUT R92, R92, 0xffff, RZ, 0xc0, !PT ;  /* 0x0000ffff5c5c7812 */ /* 0x000fe400078ec0ff */
[----:B------:R-:W-:-:S02]  /*2d760*/  LOP3.LUT R85, R85, 0xff, RZ, 0xc0, !PT ;  /* 0x000000ff55557812 */ /* 0x000fc400078ec0ff */
[----:B------:R-:W-:Y:S02]  /*2d770*/  LOP3.LUT R84, R84, 0xffff, RZ, 0xc0, !PT ;  /* 0x0000ffff54547812 */ /* 0x000fe400078ec0ff */
[----:B------:R-:W-:Y:S01]  /*2d780*/  F2FP.SATFINITE.E4M3.F32.PACK_AB_MERGE_C R0, RZ, R0, RZ ;  /* 0x00000000ff00723e */ /* 0x000fe200048070ff */
[----:B------:R-:W-:Y:S01]  /*2d790*/  FADD R26, R25, R23 ;  /* 0x00000017191a7221 */ /* 0x000fe20000000000 */
[----:B------:R-:W-:Y:S02]  /*2d7a0*/  F2FP.SATFINITE.E4M3.F32.PACK_AB_MERGE_C R175, RZ, R175, RZ ;  /* 0x000000afffaf723e */ /* 0x000fe400048070ff */
[----:B------:R-:W-:Y:S01]  /*2d7b0*/  F2FP.SATFINITE.E4M3.F32.PACK_AB_MERGE_C R174, RZ, R174, RZ ;  /* 0x000000aeffae723e */ /* 0x000fe200048070ff */
[----:B------:R-:W-:-:S01]  /*2d7c0*/  FADD R25, R14, R12 ;  /* 0x0000000c0e197221 */ /* 0x000fc20000000000 */
[----:B------:R-:W-:Y:S01]  /*2d7d0*/  FADD R23, R13, R15 ;  /* 0x0000000f0d177221 */ /* 0x000fe20000000000 */
[----:B------:R-:W-:Y:S02]  /*2d7e0*/  PRMT R92, R92, 0x7604, R93 ;  /* 0x000076045c5c7816 */ /* 0x000fe4000000005d */
[----:B------:R-:W-:-:S02]  /*2d7f0*/  PRMT R93, R84, 0x7604, R85 ;  /* 0x00007604545d7816 */ /* 0x000fc40000000055 */
[----:B------:R-:W-:Y:S02]  /*2d800*/  SHF.L.U32 R0, R0, 0x10, RZ ;  /* 0x0000001000007819 */ /* 0x000fe400000006ff */
[----:B------:R-:W-:Y:S02]  /*2d810*/  LOP3.LUT R175, R175, 0xff, RZ, 0xc0, !PT ;  /* 0x000000ffafaf7812 */ /* 0x000fe400078ec0ff */
[----:B------:R-:W-:Y:S02]  /*2d820*/  LOP3.LUT R174, R174, 0xffff, RZ, 0xc0, !PT ;  /* 0x0000ffffaeae7812 */ /* 0x000fe400078ec0ff */
[----:B------:R-:W-:Y:S02]  /*2d830*/  F2FP.SATFINITE.E4M3.F32.PACK_AB_MERGE_C R70, RZ, R70, RZ ;  /* 0x00000046ff46723e */ /* 0x000fe400048070ff */
[----:B------:R-:W-:Y:S01]  /*2d840*/  F2FP.SATFINITE.E4M3.F32.PACK_AB_MERGE_C R69, RZ, R69, RZ ;  /* 0x00000045ff45723e */ /* 0x000fe200048070ff */
[----:B------:R-:W-:Y:S01]  /*2d850*/  FADD R23, R25, R23 ;  /* 0x0000001719177221 */ /* 0x000fe20000000000 */
[----:B------:R-:W-:Y:S01]  /*2d860*/  F2FP.SATFINITE.E4M3.F32.PACK_AB_MERGE_C R181, RZ, R181, RZ ;  /* 0x000000b5ffb5723e */ /* 0x000fe200048070ff */
[----:B------:R-:W-:Y:S01]  /*2d870*/  FADD R28, R90, R82 ;  /* 0x000000525a1c7221 */ /* 0x000fe20000000000 */
[----:B------:R-:W-:-:S02]  /*2d880*/  F2FP.SATFINITE.E4M3.F32.PACK_AB_MERGE_C R180, RZ, R180, RZ ;  /* 0x000000b4ffb4723e */ /* 0x000fc400048070ff */
[----:B------:R-:W-:Y:S02]  /*2d890*/  F2FP.SATFINITE.E4M3.F32.PACK_AB_MERGE_C R77, RZ, R77, RZ ;  /* 0x0000004dff4d723e */ /* 0x000fe400048070ff */
[----:B------:R-:W-:Y:S02]  /*2d8a0*/  LOP3.LUT R90, R93, 0xff0000, R0, 0xf8, !PT ;  /* 0x00ff00005d5a7812 */ /* 0x000fe400078ef800 */
[----:B------:R-:W-:Y:S02]  /*2d8b0*/  PRMT R174, R174, 0x7604, R175 ;  /* 0x00007604aeae7816 */ /* 0x000fe400000000af */
[----:B------:R-:W-:Y:S02]  /*2d8c0*/  SHF.L.U32 R43, R70, 0x10, RZ ;  /* 0x00000010462b7819 */ /* 0x000fe400000006ff */
[----:B------:R-:W-:Y:S01]  /*2d8d0*/  LOP3.LUT R0, R69, 0xffff, RZ, 0xc0, !PT ;  /* 0x0000ffff45007812 */ /* 0x000fe200078ec0ff */
[----:B------:R-:W-:-:S01]  /*2d8e0*/  FADD R23, R26, R23 ;  /* 0x000000171a177221 */ /* 0x000fc20000000000 */
[----:B------:R-:W-:-:S02]  /*2d8f0*/  LOP3.LUT R181, R181, 0xff, RZ, 0xc0, !PT ;  /* 0x000000ffb5b57812 */ /* 0x000fc400078ec0ff */
[----:B------:R-:W-:Y:S01]  /*2d900*/  LOP3.LUT R180, R180, 0xffff, RZ, 0xc0, !PT ;  /* 0x0000ffffb4b47812 */ /* 0x000fe200078ec0ff */
[----:B------:R-:W-:Y:S01]  /*2d910*/  FADD R26, R86, R30 ;  /* 0x0000001e561a7221 */ /* 0x000fe20000000000 */
[----:B------:R-:W-:Y:S01]  /*2d920*/  F2FP.SATFINITE.E4M3.F32.PACK_AB_MERGE_C R157, RZ, R157, RZ ;  /* 0x0000009dff9d723e */ /* 0x000fe200048070ff */
[----:B------:R-:W-:Y:S01]  /*2d930*/  IMAD.U32 R30, R77, 0x10000, RZ ;  /* 0x000100004d1e7824 */ /* 0x000fe200078e00ff */
[----:B------:R-:W-:Y:S02]  /*2d940*/  F2FP.SATFINITE.E4M3.F32.PACK_AB_MERGE_C R156, RZ, R156, RZ ;  /* 0x0000009cff9c723e */ /* 0x000fe400048070ff */
[----:B------:R-:W-:Y:S02]  /*2d950*/  F2FP.SATFINITE.E4M3.F32.PACK_AB_MERGE_C R75, RZ, R75, RZ ;  /* 0x0000004bff4b723e */ /* 0x000fe400048070ff */
[----:B------:R-:W-:Y:S02]  /*2d960*/  LOP3.LUT R43, R174, 0xff0000, R43, 0xf8, !PT ;  /* 0x00ff0000ae2b7812 */ /* 0x000fe400078ef82b */
[----:B------:R-:W-:-:S02]  /*2d970*/  SHF.L.U32 R0, R0, 0x18, RZ ;  /* 0x0000001800007819 */ /* 0x000fc400000006ff */
[----:B------:R-:W-:Y:S02]  /*2d980*/  PRMT R180, R180, 0x7604, R181 ;  /* 0x00007604b4b47816 */ /* 0x000fe400000000b5 */
[----:B------:R-:W-:Y:S02]  /*2d990*/  F2FP.SATFINITE.E4M3.F32.PACK_AB_MERGE_C R57, RZ, R57, RZ ;  /* 0x00000039ff39723e */ /* 0x000fe400048070ff */
[----:B------:R-:W-:Y:S02]  /*2d9a0*/  F2FP.SATFINITE.E4M3.F32.PACK_AB_MERGE_C R56, RZ, R56, RZ ;  /* 0x00000038ff38723e */ /* 0x000fe400048070ff */
[----:B------:R-:W-:Y:S02]  /*2d9b0*/  LOP3.LUT R157, R157, 0xff, RZ, 0xc0, !PT ;  /* 0x000000ff9d9d7812 */ /* 0x000fe400078ec0ff */
[----:B------:R-:W-:Y:S02]  /*2d9c0*/  LOP3.LUT R156, R156, 0xffff, RZ, 0xc0, !PT ;  /* 0x0000ffff9c9c7812 */ /* 0x000fe400078ec0ff */
[----:B------:R-:W-:-:S02]  /*2d9d0*/  SHF.L.U32 R77, R75, 0x10, RZ ;  /* 0x000000104b4d7819 */ /* 0x000fc400000006ff */
[----:B------:R-:W-:Y:S02]  /*2d9e0*/  LOP3.LUT R43, R43, R0, RZ, 0xfc, !PT ;  /* 0x000000002b2b7212 */ /* 0x000fe400078efcff */
[----:B------:R-:W-:Y:S01]  /*2d9f0*/  LOP3.LUT R75, R180, 0xff0000, R30, 0xf8, !PT ;  /* 0x00ff0000b44b7812 */ /* 0x000fe200078ef81e */
[----:B------:R-:W-:Y:S01]  /*2da00*/  IMAD.U32 R30, R57, 0x10000, RZ ;  /* 0x00010000391e7824 */ /* 0x000fe200078e00ff */
[----:B------:R-:W-:Y:S02]  /*2da10*/  LOP3.LUT R0, R56, 0xffff, RZ, 0xc0, !PT ;  /* 0x0000ffff38007812 */ /* 0x000fe400078ec0ff */
[----:B------:R-:W-:-:S03]  /*2da20*/  PRMT R156, R156, 0x7604, R157 ;  /* 0x000076049c9c7816 */ /* 0x000fc6000000009d */
[----:B------:R-:W-:Y:S01]  /*2da30*/  IMAD.SHL.U32 R0, R0, 0x1000000, RZ ;  /* 0x0100000000007824 */ /* 0x000fe200078e00ff */
[----:B------:R-:W-:-:S04]  /*2da40*/  LOP3.LUT R30, R156, 0xff0000, R30, 0xf8, !PT ;  /* 0x00ff00009c1e7812 */ /* 0x000fc800078ef81e */
[----:B------:R-:W-:Y:S01]  /*2da50*/  LOP3.LUT R30, R30, R0, RZ, 0xfc, !PT ;  /* 0x000000001e1e7212 */ /* 0x000fe200078efcff */
[----:B------:R-:W-:-:S05]  /*2da60*/  FMUL R0, R94, UR5 ;  /* 0x000000055e007c20 */ /* 0x000fca0008400000 */
[----:B------:R-:W-:-:S13]  /*2da70*/  FSETP.GEU.AND P3, PT, R0, -126, PT ;  /* 0xc2fc00000000780b */ /* 0x000fda0003f6e000 */
[----:B------:R-:W-:-:S06]  /*2da80*/  @!P3 FMUL R0, R0, 0.5 ;  /* 0x3f0000000000b820 */ /* 0x000fcc0000400000 */
[----:B------:R-:W1:Y:S02]  /*2da90*/  MUFU.EX2 R0, R0 ;  /* 0x0000000000007308 */ /* 0x000e640000000800 */
[----:B-1----:R-:W-:-:S04]  /*2daa0*/  @!P3 FMUL R0, R0, R0 ;  /* 0x000000000000b220 */ /* 0x002fc80000400000 */
[-C--:B-----5:R-:W-:Y:S01]  /*2dab0*/  FMUL R138, R138, R0.reuse ;  /* 0x000000008a8a7220 */ /* 0x0a0fe20000400000 */
[-C--:B----4-:R-:W-:Y:S01]  /*2dac0*/  FMUL R134, R134, R0.reuse ;  /* 0x0000000086867220 */ /* 0x090fe20000400000 */
        /* <DEDUP_REMOVED lines=86> */
[----:B------:R-:W-:Y:S02]  /*2e030*/  FMUL R208, R208, R0 ;  /* 0x00000000d0d07220 */ /* 0x000fe40000400000 */
[----:B------:R-:W-:Y:S01]  /*2e040*/  STL [R1+0x348], R215 ;  /* 0x000348d701007387 */ /* 0x000fe20000100800 */
[----:B------:R-:W-:Y:S01]  /*2e050*/  F2FP.SATFINITE.E4M3.F32.PACK_AB_MERGE_C R88, RZ, R88, RZ ;  /* 0x00000058ff58723e */ /* 0x000fe200048070ff */
[----:B------:R-:W-:Y:S02]  /*2e060*/  FMUL R193, R193, R0 ;  /* 0x00000000c1c17220 */ /* 0x000fe40000400000 */
[----:B------:R-:W-:Y:S01]  /*2e070*/  STL [R1+0x34c], R214 ;  /* 0x00034cd601007387 */ /* 0x000fe20000100800 */
[----:B------:R-:W-:Y:S01]  /*2e080*/  F2FP.SATFINITE.E4M3.F32.PACK_AB_MERGE_C R2, RZ, R2, RZ ;  /* 0x00000002ff02723e */ /* 0x000fe200048070ff */
[----:B------:R-:W-:-:S02]  /*2e090*/  FMUL R190, R190, R0 ;  /* 0x00000000bebe7220 */ /* 0x000fc40000400000 */
[----:B------:R-:W-:Y:S01]  /*2e0a0*/  STL [R1+0x358], R213 ;  /* 0x000358d501007387 */ /* 0x000fe20000100800 */
[----:B------:R-:W-:Y:S01]  /*2e0b0*/  F2FP.SATFINITE.E4M3.F32.PACK_AB_MERGE_C R145, RZ, R145, RZ ;  /* 0x00000091ff91723e */ /* 0x000fe200048070ff */
[----:B------:R-:W-:Y:S02]  /*2e0c0*/  FMUL R189, R189, R0 ;  /* 0x00000000bdbd7220 */ /* 0x000fe40000400000 */
[----:B------:R-:W-:Y:S01]  /*2e0d0*/  STL [R1+0x35c], R212 ;  /* 0x00035cd401007387 */ /* 0x000fe20000100800 */
[----:B------:R-:W-:Y:S01]  /*2e0e0*/  F2FP.SATFINITE.E4M3.F32.PACK_AB_MERGE_C R144, RZ, R144, RZ ;  /* 0x00000090ff90723e */ /* 0x000fe200048070ff */
[----:B------:R-:W-:Y:S01]  /*2e0f0*/  FMUL R188, R188, R0 ;  /* 0x00000000bcbc7220 */ /* 0x000fe20000400000 */
[----:B------:R-:W-:Y:S01]  /*2e100*/  F2FP.SATFINITE.E4M3.F32.PACK_AB_MERGE_C R105, RZ, R105, RZ ;  /* 0x00000069ff69723e */ /* 0x000fe200048070ff */
[----:B------:R-:W-:Y:S01]  /*2e110*/  STL [R1+0x368], R211 ;  /* 0x000368d301007387 */ /* 0x000fe20000100800 */
[----:B------:R-:W-:Y:S01]  /*2e120*/  F2FP.SATFINITE.E4M3.F32.PACK_AB_MERGE_C R104, RZ, R104, RZ ;  /* 0x00000068ff68723e */ /* 0x000fe200048070ff */
[----:B------:R-:W-:Y:S01]  /*2e130*/  FMUL R187, R187, R0 ;  /* 0x00000000bbbb7220 */ /* 0x000fe20000400000 */
[----:B------:R-:W-:Y:S01]  /*2e140*/  F2FP.SATFINITE.E4M3.F32.PACK_AB_MERGE_C R129, RZ, R129, RZ ;  /* 0x00000081ff81723e */ /* 0x000fe200048070ff */
[----:B------:R-:W-:Y:S01]  /*2e150*/  STL [R1+0x36c], R210 ;  /* 0x00036cd201007387 */ /* 0x000fe20000100800 */
[----:B------:R-:W-:-:S02]  /*2e160*/  F2FP.SATFINITE.E4M3.F32.PACK_AB_MERGE_C R128, RZ, R128, RZ ;  /* 0x00000080ff80723e */ /* 0x000fc400048070ff */
[----:B------:R-:W-:Y:S01]  /*2e170*/  LOP3.LUT R89, R89, 0xff, RZ, 0xc0, !PT ;  /* 0x000000ff59597812 */ /* 0x000fe200078ec0ff */
[----:B------:R-:W-:Y:S01]  /*2e180*/  STL [R1+0x378], R209 ;  /* 0x000378d101007387 */ /* 0x000fe20000100800 */
[----:B------:R-:W-:Y:S01]  /*2e190*/  LOP3.LUT R88, R88, 0xffff, RZ, 0xc0, !PT ;  /* 0x0000ffff58587812 */ /* 0x000fe200078ec0ff */
        /* <DEDUP_REMOVED lines=8> */
[-C--:B------:R-:W-:Y:S01]  /*2e220*/  FMUL R185, R185, R0.reuse ;  /* 0x00000000b9b97220 */ /* 0x080fe20000400000 */
[----:B------:R-:W-:Y:S01]  /*2e230*/  F2FP.SATFINITE.E4M3.F32.PACK_AB_MERGE_C R39, RZ, R39, RZ ;  /* 0x00000027ff27723e */ /* 0x000fe200048070ff */
[----:B------:R-:W-:Y:S01]  /*2e240*/  STL [R1+0x38c], R190 ;  /* 0x00038cbe01007387 */ /* 0x000fe20000100800 */
[----:B------:R-:W-:Y:S01]  /*2e250*/  F2FP.SATFINITE.E4M3.F32.PACK_AB_MERGE_C R173, RZ, R173, RZ ;  /* 0x000000adffad723e */ /* 0x000fe200048070ff */
[----:B------:R-:W-:Y:S01]  /*2e260*/  FMUL R184, R184, R0 ;  /* 0x00000000b8b87220 */ /* 0x000fe20000400000 */
[----:B------:R-:W-:Y:S01]  /*2e270*/  F2FP.SATFINITE.E4M3.F32.PACK_AB_MERGE_C R172, RZ, R172, RZ ;  /* 0x000000acffac723e */ /* 0x000fe200048070ff */
[----:B------:R-:W-:Y:S01]  /*2e280*/  STL [R1+0x398], R189 ;  /* 0x000398bd01007387 */ /* 0x000fe20000100800 */
[----:B------:R-:W-:-:S02]  /*2e290*/  LOP3.LUT R145, R145, 0xff, RZ, 0xc0, !PT ;  /* 0x000000ff91917812 */ /* 0x000fc400078ec0ff */
[----:B------:R-:W-:Y:S02]  /*2e2a0*/  LOP3.LUT R144, R144, 0xffff, RZ, 0xc0, !PT ;  /* 0x0000ffff90907812 */ /* 0x000fe400078ec0ff */
[----:B------:R-:W-:Y:S02]  /*2e2b0*/  LOP3.LUT R105, R105, 0xff, RZ, 0xc0, !PT ;  /* 0x000000ff69697812 */ /* 0x000fe400078ec0ff */
[----:B------:R-:W-:Y:S01]  /*2e2c0*/  LOP3.LUT R104, R104, 0xffff, RZ, 0xc0, !PT ;  /* 0x0000ffff68687812 */ /* 0x000fe200078ec0ff */
[----:B------:R-:W-:Y:S01]  /*2e2d0*/  STL [R1+0x39c], R188 ;  /* 0x00039cbc01007387 */ /* 0x000fe20000100800 */
[----:B------:R-:W-:Y:S01]  /*2e2e0*/  F2FP.SATFINITE.E4M3.F32.PACK_AB_MERGE_C R162, RZ, R162, RZ ;  /* 0x000000a2ffa2723e */ /* 0x000fe200048070ff */
[----:B------:R-:W-:Y:S01]  /*2e2f0*/  FMUL R183, R183, R0 ;  /* 0x00000000b7b77220 */ /* 0x000fe20000400000 */
[----:B------:R-:W-:Y:S02]  /*2e300*/  F2FP.SATFINITE.E4M3.F32.PACK_AB_MERGE_C R160, RZ, R160, RZ ;  /* 0x000000a0ffa0723e */ /* 0x000fe400048070ff */
[----:B------:R-:W-:-:S02]  /*2e310*/  LOP3.LUT R129, R129, 0xff, RZ, 0xc0, !PT ;  /* 0x000000ff81817812 */ /* 0x000fc400078ec0ff */
[----:B------:R-:W-:Y:S02]  /*2e320*/  LOP3.LUT R128, R128, 0xffff, RZ, 0xc0, !PT ;  /* 0x0000ffff80807812 */ /* 0x000fe400078ec0ff */
[----:B------:R-:W-:Y:S02]  /*2e330*/  PRMT R91, R88, 0x7604, R89 ;  /* 0x00007604585b7816 */ /* 0x000fe40000000059 */
[----:B------:R-:W-:Y:S02]  /*2e340*/  F2FP.SATFINITE.E4M3.F32.PACK_AB_MERGE_C R12, RZ, R12, RZ ;  /* 0x0000000cff0c723e */ /* 0x000fe400048070ff */
[----:B------:R-:W-:Y:S01]  /*2e350*/  F2FP.SATFINITE.E4M3.F32.PACK_AB_MERGE_C R11, RZ, R11, RZ ;  /* 0x0000000bff0b723e */ /* 0x000fe200048070ff */
[----:B------:R-:W-:Y:S01]  /*2e360*/  IMAD.U32 R50, R50, 0x10000, RZ ;  /* 0x0001000032327824 */ /* 0x000fe200078e00ff */
[----:B------:R-:W-:Y:S01]  /*2e370*/  F2FP.SATFINITE.E4M3.F32.PACK_AB_MERGE_C R68, RZ, R68, RZ ;  /* 0x00000044ff44723e */ /* 0x000fe200048070ff */
[----:B------:R-:W-:Y:S01]  /*2e380*/  IMAD.U32 R18, R18, 0x10000, RZ ;  /* 0x0001000012127824 */ /* 0x000fe200078e00ff */
[----:B------:R-:W-:Y:S01]  /*2e390*/  F2FP.SATFINITE.E4M3.F32.PACK_AB_MERGE_C R67, RZ, R67, RZ ;  /* 0x00000043ff43723e */ /* 0x000fe200048070ff */
[----:B------:R-:W-:Y:S01]  /*2e3a0*/  STL [R1+0x3a8], R187 ;  /* 0x0003a8bb01007387 */ /* 0x000fe20000100800 */
[----:B------:R-:W-:Y:S01]  /*2e3b0*/  LOP3.LUT R101, R101, 0xff, RZ, 0xc0, !PT ;  /* 0x000000ff65657812 */ /* 0x000fe200078ec0ff */
[----:B------:R-:W-:Y:S01]  /*2e3c0*/  FMUL R182, R182, R0 ;  /* 0x00000000b6b67220 */ /* 0x000fe20000400000 */
[----:B------:R-:W-:Y:S01]  /*2e3d0*/  LOP3.LUT R100, R100, 0xffff, RZ, 0xc0, !PT ;  /* 0x0000ffff64647812 */ /* 0x000fe200078ec0ff */
[----:B------:R-:W-:Y:S01]  /*2e3e0*/  IMAD.U32 R39, R39, 0x10000, RZ ;  /* 0x0001000027277824 */ /* 0x000fe200078e00ff */
[----:B------:R-:W-:Y:S01]  /*2e3f0*/  F2FP.SATFINITE.E4M3.F32.PACK_AB_MERGE_C R5, RZ, R5, RZ ;  /* 0x00000005ff05723e */ /* 0x000fe200048070ff */
[----:B------:R-:W-:Y:S01]  /*2e400*/  STL [R1+0x3ac], R186 ;  /* 0x0003acba01007387 */ /* 0x000fe20000100800 */
[----:B------:R-:W-:Y:S01]  /*2e410*/  F2FP.SATFINITE.E4M3.F32.PACK_AB_MERGE_C R4, RZ, R4, RZ ;  /* 0x00000004ff04723e */ /* 0x000fe200048070ff */
[-C--:B------:R-:W-:Y:S01]  /*2e420*/  FMUL R151, R151, R0.reuse ;  /* 0x0000000097977220 */ /* 0x080fe20000400000 */
[----:B------:R-:W-:Y:S01]  /*2e430*/  LOP3.LUT R173, R173, 0xff, RZ, 0xc0, !PT ;  /* 0x000000ffadad7812 */ /* 0x000fe200078ec0ff */
[----:B------:R-:W-:Y:S01]  /*2e440*/  STL [R1+0x3b8], R185 ;  /* 0x0003b8b901007387 */ /* 0x000fe20000100800 */
[----:B------:R-:W-:Y:S01]  /*2e450*/  LOP3.LUT R172, R172, 0xffff, RZ, 0xc0, !PT ;  /* 0x0000ffffacac7812 */ /* 0x000fe200078ec0ff */
[----:B------:R-:W-:Y:S01]  /*2e460*/  FMUL R150, R150, R0 ;  /* 0x0000000096967220 */ /* 0x000fe20000400000 */
[----:B------:R-:W-:-:S02]  /*2e470*/  F2FP.SATFINITE.E4M3.F32.PACK_AB_MERGE_C R169, RZ, R169, RZ ;  /* 0x000000a9ffa9723e */ /* 0x000fc400048070ff */
[----:B------:R-:W-:Y:S02]  /*2e480*/  F2FP.SATFINITE.E4M3.F32.PACK_AB_MERGE_C R168, RZ, R168, RZ ;  /* 0x000000a8ffa8723e */ /* 0x000fe400048070ff */
[----:B------:R-:W-:Y:S02]  /*2e490*/  PRMT R144, R144, 0x7604, R145 ;  /* 0x0000760490907816 */ /* 0x000fe40000000091 */
[----:B------:R-:W-:Y:S01]  /*2e4a0*/  PRMT R104, R104, 0x7604, R105 ;  /* 0x0000760468687816 */ /* 0x000fe20000000069 */
[----:B------:R-:W-:Y:S01]  /*2e4b0*/  STL [R1+0x3bc], R184 ;  /* 0x0003bcb801007387 */ /* 0x000fe20000100800 */
[----:B------:R-:W-:Y:S01]  /*2e4c0*/  LOP3.LUT R162, R162, 0xff, RZ, 0xc0, !PT ;  /* 0x000000ffa2a27812 */ /* 0x000fe200078ec0ff */
[----:B------:R-:W-:Y:S01]  /*2e4d0*/  FMUL R143, R143, R0 ;  /* 0x000000008f8f7220 */ /* 0x000fe20000400000 */
[----:B------:R-:W-:Y:S02]  /*2e4e0*/  LOP3.LUT R160, R160, 0xffff, RZ, 0xc0, !PT ;  /* 0x0000ffffa0a07812 */ /* 0x000fe400078ec0ff */
[----:B------:R-:W-:-:S02]  /*2e4f0*/  PRMT R128, R128, 0x7604, R129 ;  /* 0x0000760480807816 */ /* 0x000fc40000000081 */
[----:B------:R-:W-:Y:S02]  /*2e500*/  F2FP.SATFINITE.E4M3.F32.PACK_AB_MERGE_C R79, RZ, R79, RZ ;  /* 0x0000004fff4f723e */ /* 0x000fe400048070ff */
[----:B------:R-:W-:Y:S02]  /*2e510*/  LOP3.LUT R91, R91, 0xff0000, R2, 0xf8, !PT ;  /* 0x00ff00005b5b7812 */ /* 0x000fe400078ef802 */
[----:B------:R-:W-:Y:S02]  /*2e520*/  F2FP.SATFINITE.E4M3.F32.PACK_AB_MERGE_C R78, RZ, R78, RZ ;  /* 0x0000004eff4e723e */ /* 0x000fe400048070ff */
[----:B------:R-:W-:Y:S02]  /*2e530*/  LOP3.LUT R12, R12, 0xffff, RZ, 0xc0, !PT ;  /* 0x0000ffff0c0c7812 */ /* 0x000fe400078ec0ff */
[----:B------:R-:W-:Y:S01]  /*2e540*/  LOP3.LUT R11, R11, 0xffff, RZ, 0xc0, !PT ;  /* 0x0000ffff0b0b7812 */ /* 0x000fe200078ec0ff */
[----:B------:R-:W-:Y:S01]  /*2e550*/  IMAD.U32 R42, R68, 0x10000, RZ ;  /* 0x00010000442a7824 */ /* 0x000fe200078e00ff */
[----:B------:R-:W-:Y:S01]  /*2e560*/  F2FP.SATFINITE.E4M3.F32.PACK_AB_MERGE_C R65, RZ, R65, RZ ;  /* 0x00000041ff41723e */ /* 0x000fe200048070ff */
[----:B------:R-:W-:Y:S01]  /*2e570*/  STL [R1+0x3c8], R183 ;  /* 0x0003c8b701007387 */ /* 0x000fe20000100800 */
[----:B------:R-:W-:-:S02]  /*2e580*/  LOP3.LUT R2, R67, 0xffff, RZ, 0xc0, !PT ;  /* 0x0000ffff43027812 */ /* 0x000fc400078ec0ff */
[----:B------:R-:W-:Y:S01]  /*2e590*/  F2FP.SATFINITE.E4M3.F32.PACK_AB_MERGE_C R64, RZ, R64, RZ ;  /* 0x00000040ff40723e */ /* 0x000fe200048070ff */
[----:B------:R-:W-:Y:S01]  /*2e5a0*/  STL [R1+0x3cc], R182 ;  /* 0x0003ccb601007387 */ /* 0x000fe20000100800 */
[----:B------:R-:W-:Y:S01]  /*2e5b0*/  PRMT R100, R100, 0x7604, R101 ;  /* 0x0000760464647816 */ /* 0x000fe20000000065 */
[----:B------:R-:W-:Y:S01]  /*2e5c0*/  FMUL R135, R135, R0 ;  /* 0x0000000087877220 */ /* 0x000fe20000400000 */
[----:B------:R-:W-:Y:S02]  /*2e5d0*/  SHF.L.U32 R5, R5, 0x10, RZ ;  /* 0x0000001005057819 */ /* 0x000fe400000006ff */
[----:B------:R-:W-:Y:S01]  /*2e5e0*/  LOP3.LUT R4, R4, 0xffff, RZ, 0xc0, !PT ;  /* 0x0000ffff04047812 */ /* 0x000fe200078ec0ff */
[----:B------:R-:W-:Y:S01]  /*2e5f0*/  STL [R1+0x3d8], R151 ;  /* 0x0003d89701007387 */ /* 0x000fe20000100800 */
[----:B------:R-:W-:Y:S02]  /*2e600*/  PRMT R172, R172, 0x7604, R173 ;  /* 0x00007604acac7816 */ /* 0x000fe400000000ad */
[----:B------:R-:W-:-:S02]  /*2e610*/  LOP3.LUT R169, R169, 0xff, RZ, 0xc0, !PT ;  /* 0x000000ffa9a97812 */ /* 0x000fc400078ec0ff */
[----:B------:R-:W-:Y:S02]  /*2e620*/  LOP3.LUT R168, R168, 0xffff, RZ, 0xc0, !PT ;  /* 0x0000ffffa8a87812 */ /* 0x000fe400078ec0ff */
[----:B------:R-:W-:Y:S02]  /*2e630*/  F2FP.SATFINITE.E4M3.F32.PACK_AB_MERGE_C R97, RZ, R97, RZ ;  /* 0x00000061ff61723e */ /* 0x000fe400048070ff */
[----:B------:R-:W-:Y:S02]  /*2e640*/  F2FP.SATFINITE.E4M3.F32.PACK_AB_MERGE_C R96, RZ, R96, RZ ;  /* 0x00000060ff60723e */ /* 0x000fe400048070ff */
[----:B------:R-:W-:Y:S02]  /*2e650*/  LOP3.LUT R57, R144, 0xff0000, R50, 0xf8, !PT ;  /* 0x00ff000090397812 */ /* 0x000fe400078ef832 */
[----:B------:R-:W-:Y:S01]  /*2e660*/  LOP3.LUT R86, R104, 0xff0000, R18, 0xf8, !PT ;  /* 0x00ff000068567812 */ /* 0x000fe200078ef812 */
[----:B------:R-:W-:Y:S01]  /*2e670*/  FADD R25, R87, R31 ;  /* 0x0000001f57197221 */ /* 0x000fe20000000000 */
[----:B------:R-:W-:Y:S01]  /*2e680*/  PRMT R160, R160, 0x7604, R162 ;  /* 0x00007604a0a07816 */ /* 0x000fe200000000a2 */
[----:B------:R-:W-:Y:S01]  /*2e690*/  FMUL R131, R131, R0 ;  /* 0x0000000083837220 */ /* 0x000fe20000400000 */
[----:B------:R-:W-:Y:S01]  /*2e6a0*/  SHF.L.U32 R41, R79, 0x10, RZ ;  /* 0x000000104f297819 */ /* 0x000fe200000006ff */
[----:B------:R-:W-:Y:S01]  /*2e6b0*/  STL [R1+0x3dc], R150 ;  /* 0x0003dc9601007387 */ /* 0x000fe20000100800 */
[----:B------:R-:W-:-:S02]  /*2e6c0*/  LOP3.LUT R82, R128, 0xff0000, R39, 0xf8, !PT ;  /* 0x00ff000080527812 */ /* 0x000fc400078ef827 */
[----:B------:R-:W-:Y:S02]  /*2e6d0*/  F2FP.SATFINITE.E4M3.F32.PACK_AB_MERGE_C R3, RZ, R3, RZ ;  /* 0x00000003ff03723e */ /* 0x000fe400048070ff */
[----:B------:R-:W-:Y:S02]  /*2e6e0*/  LOP3.LUT R50, R78, 0xffff, RZ, 0xc0, !PT ;  /* 0x0000ffff4e327812 */ /* 0x000fe400078ec0ff */
[----:B------:R-:W-:Y:S01]  /*2e6f0*/  SHF.L.U32 R18, R12, 0x18, RZ ;  /* 0x000000180c127819 */ /* 0x000fe200000006ff */
[----:B------:R-:W-:Y:S01]  /*2e700*/  IMAD.SHL.U32 R12, R11, 0x1000000, RZ ;  /* 0x010000000b0c7824 */ /* 0x000fe200078e00ff */
[----:B------:R-:W-:Y:S01]  /*2e710*/  F2FP.SATFINITE.E4M3.F32.PACK_AB_MERGE_C R109, RZ, R109, RZ ;  /* 0x0000006dff6d723e */ /* 0x000fe200048070ff */
[----:B------:R-:W-:Y:S01]  /*2e720*/  IMAD.U32 R31, R65, 0x10000, RZ ;  /* 0x00010000411f7824 */ /* 0x000fe200078e00ff */
[----:B------:R-:W-:Y:S01]  /*2e730*/  F2FP.SATFINITE.E4M3.F32.PACK_AB_MERGE_C R108, RZ, R108, RZ ;  /* 0x0000006cff6c723e */ /* 0x000fe200048070ff */
[----:B------:R-:W-:Y:S01]  /*2e740*/  IMAD.SHL.U32 R2, R2, 0x1000000, RZ ;  /* 0x0100000002027824 */ /* 0x000fe200078e00ff */
[----:B------:R-:W-:Y:S01]  /*2e750*/  F2FP.SATFINITE.E4M3.F32.PACK_AB_MERGE_C R14, RZ, R14, RZ ;  /* 0x0000000eff0e723e */ /* 0x000fe200048070ff */
[----:B------:R-:W-:Y:S01]  /*2e760*/  STL [R1+0x3e8], R143 ;  /* 0x0003e88f01007387 */ /* 0x000fe20000100800 */
[----:B------:R-:W-:Y:S01]  /*2e770*/  LOP3.LUT R39, R64, 0xffff, RZ, 0xc0, !PT ;  /* 0x0000ffff40277812 */ /* 0x000fe200078ec0ff */
[----:B------:R-:W-:Y:S01]  /*2e780*/  FMUL R119, R119, R0 ;  /* 0x0000000077777220 */ /* 0x000fe20000400000 */
[----:B------:R-:W-:Y:S01]  /*2e790*/  F2FP.SATFINITE.E4M3.F32.PACK_AB_MERGE_C R167, RZ, R167, RZ ;  /* 0x000000a7ffa7723e */ /* 0x000fe200048070ff */
[----:B-1----:R-:W5:Y:S01]  /*2e7a0*/  LDL.LU R103, [R1+0x8] ;  /* 0x0000080001677983 */ /* 0x002f620000300800 */
[----:B------:R-:W-:-:S02]  /*2e7b0*/  F2FP.SATFINITE.E4M3.F32.PACK_AB_MERGE_C R166, RZ, R166, RZ ;  /* 0x000000a6ffa6723e */ /* 0x000fc400048070ff */
[----:B------:R-:W-:Y:S02]  /*2e7c0*/  LOP3.LUT R5, R100, 0xff0000, R5, 0xf8, !PT ;  /* 0x00ff000064057812 */ /* 0x000fe400078ef805 */
[----:B------:R-:W-:Y:S02]  /*2e7d0*/  F2FP.SATFINITE.E4M3.F32.PACK_AB_MERGE_C R24, RZ, R24, RZ ;  /* 0x00000018ff18723e */ /* 0x000fe400048070ff */
[----:B------:R-:W-:Y:S01]  /*2e7e0*/  SHF.L.U32 R11, R4, 0x18, RZ ;  /* 0x00000018040b7819 */ /* 0x000fe200000006ff */
[----:B------:R-:W-:Y:S01]  /*2e7f0*/  STL [R1+0x3ec], R135 ;  /* 0x0003ec8701007387 */ /* 0x000fe20000100800 */
[----:B------:R-:W-:Y:S02]  /*2e800*/  F2FP.SATFINITE.E4M3.F32.PACK_AB_MERGE_C R171, RZ, R171, RZ ;  /* 0x000000abffab723e */ /* 0x000fe400048070ff */
[----:B------:R-:W-:Y:S01]  /*2e810*/  F2FP.SATFINITE.E4M3.F32.PACK_AB_MERGE_C R170, RZ, R170, RZ ;  /* 0x000000aaffaa723e */ /* 0x000fe200048070ff */
[----:B--2---:R-:W2:Y:S01]  /*2e820*/  LDL.LU R102, [R1+0xc] ;  /* 0x00000c0001667983 */ /* 0x004ea20000300800 */
[----:B------:R-:W-:-:S02]  /*2e830*/  PRMT R168, R168, 0x7604, R169 ;  /* 0x00007604a8a87816 */ /* 0x000fc400000000a9 */
[----:B------:R-:W-:Y:S02]  /*2e840*/  F2FP.SATFINITE.E4M3.F32.PACK_AB_MERGE_C R153, RZ, R153, RZ ;  /* 0x00000099ff99723e */ /* 0x000fe400048070ff */
[----:B------:R-:W-:Y:S02]  /*2e850*/  F2FP.SATFINITE.E4M3.F32.PACK_AB_MERGE_C R152, RZ, R152, RZ ;  /* 0x00000098ff98723e */ /* 0x000fe400048070ff */
[----:B------:R-:W-:Y:S02]  /*2e860*/  F2FP.SATFINITE.E4M3.F32.PACK_AB_MERGE_C R133, RZ, R133, RZ ;  /* 0x00000085ff85723e */ /* 0x000fe400048070ff */
[----:B------:R-:W-:Y:S02]  /*2e870*/  F2FP.SATFINITE.E4M3.F32.PACK_AB_MERGE_C R132, RZ, R132, RZ ;  /* 0x00000084ff84723e */ /* 0x000fe400048070ff */
[----:B------:R-:W-:Y:S02]  /*2e880*/  F2FP.SATFINITE.E4M3.F32.PACK_AB_MERGE_C R113, RZ, R113, RZ ;  /* 0x00000071ff71723e */ /* 0x000fe400048070ff */
[----:B------:R-:W-:-:S02]  /*2e890*/  F2FP.SATFINITE.E4M3.F32.PACK_AB_MERGE_C R112, RZ, R112, RZ ;  /* 0x00000070ff70723e */ /* 0x000fc400048070ff */
[----:B------:R-:W-:Y:S02]  /*2e8a0*/  LOP3.LUT R97, R97, 0xff, RZ, 0xc0, !PT ;  /* 0x000000ff61617812 */ /* 0x000fe400078ec0ff */
[----:B------:R-:W-:Y:S02]  /*2e8b0*/  LOP3.LUT R96, R96, 0xffff, RZ, 0xc0, !PT ;  /* 0x0000ffff60607812 */ /* 0x000fe400078ec0ff */
[----:B------:R-:W-:Y:S02]  /*2e8c0*/  LOP3.LUT R42, R172, 0xff0000, R42, 0xf8, !PT ;  /* 0x00ff0000ac2a7812 */ /* 0x000fe400078ef82a */
[----:B------:R-:W-:Y:S02]  /*2e8d0*/  F2FP.SATFINITE.E4M3.F32.PACK_AB_MERGE_C R16, RZ, R16, RZ ;  /* 0x00000010ff10723e */ /* 0x000fe400048070ff */
[----:B------:R-:W-:Y:S02]  /*2e8e0*/  F2FP.SATFINITE.E4M3.F32.PACK_AB_MERGE_C R159, RZ, R159, RZ ;  /* 0x0000009fff9f723e */ /* 0x000fe400048070ff */
[----:B------:R-:W-:-:S02]  /*2e8f0*/  F2FP.SATFINITE.E4M3.F32.PACK_AB_MERGE_C R158, RZ, R158, RZ ;  /* 0x0000009eff9e723e */ /* 0x000fc400048070ff */
[----:B------:R-:W-:Y:S02]  /*2e900*/  LOP3.LUT R41, R160, 0xff0000, R41, 0xf8, !PT ;  /* 0x00ff0000a0297812 */ /* 0x000fe400078ef829 */
[----:B------:R-:W-:Y:S02]  /*2e910*/  SHF.L.U32 R3, R3, 0x10, RZ ;  /* 0x0000001003037819 */ /* 0x000fe400000006ff */
[----:B------:R-:W-:Y:S02]  /*2e920*/  SHF.L.U32 R50, R50, 0x18, RZ ;  /* 0x0000001832327819 */ /* 0x000fe400000006ff */
[----:B------:R-:W-:Y:S02]  /*2e930*/  F2FP.SATFINITE.E4M3.F32.PACK_AB_MERGE_C R13, RZ, R13, RZ ;  /* 0x0000000dff0d723e */ /* 0x000fe400048070ff */
[----:B------:R-:W-:Y:S01]  /*2e940*/  F2FP.SATFINITE.E4M3.F32.PACK_AB_MERGE_C R17, RZ, R17, RZ ;  /* 0x00000011ff11723e */ /* 0x000fe200048070ff */
[----:B------:R-:W-:Y:S01]  /*2e950*/  IMAD.SHL.U32 R39, R39, 0x1000000, RZ ;  /* 0x0100000027277824 */ /* 0x000fe200078e00ff */
[----:B------:R-:W-:Y:S01]  /*2e960*/  F2FP.SATFINITE.E4M3.F32.PACK_AB_MERGE_C R155, RZ, R155, RZ ;  /* 0x0000009bff9b723e */ /* 0x000fe200048070ff */
[----:B------:R-:W-:Y:S01]  /*2e970*/  STL [R1+0x3f8], R131 ;  /* 0x0003f88301007387 */ /* 0x000fe20000100800 */
[----:B------:R-:W-:-:S02]  /*2e980*/  F2FP.SATFINITE.E4M3.F32.PACK_AB_MERGE_C R154, RZ, R154, RZ ;  /* 0x0000009aff9a723e */ /* 0x000fc400048070ff */
[----:B------:R-:W-:Y:S02]  /*2e990*/  LOP3.LUT R109, R109, 0xff, RZ, 0xc0, !PT ;  /* 0x000000ff6d6d7812 */ /* 0x000fe400078ec0ff */
[----:B------:R-:W-:Y:S02]  /*2e9a0*/  LOP3.LUT R108, R108, 0xffff, RZ, 0xc0, !PT ;  /* 0x0000ffff6c6c7812 */ /* 0x000fe400078ec0ff */
[----:B------:R-:W-:Y:S02]  /*2e9b0*/  F2FP.SATFINITE.E4M3.F32.PACK_AB_MERGE_C R53, RZ, R53, RZ ;  /* 0x00000035ff35723e */ /* 0x000fe400048070ff */
[----:B------:R-:W-:Y:S02]  /*2e9c0*/  F2FP.SATFINITE.E4M3.F32.PACK_AB_MERGE_C R29, RZ, R29, RZ ;  /* 0x0000001dff1d723e */ /* 0x000fe400048070ff */
[----:B------:R-:W-:Y:S02]  /*2e9d0*/  F2FP.SATFINITE.E4M3.F32.PACK_AB_MERGE_C R21, RZ, R21, RZ ;  /* 0x00000015ff15723e */ /* 0x000fe400048070ff */
[----:B------:R-:W-:-:S02]  /*2e9e0*/  LOP3.LUT R14, R14, 0xffff, RZ, 0xc0, !PT ;  /* 0x0000ffff0e0e7812 */ /* 0x000fc400078ec0ff */
[----:B------:R-:W-:Y:S01]  /*2e9f0*/  F2FP.SATFINITE.E4M3.F32.PACK_AB_MERGE_C R20, RZ, R20, RZ ;  /* 0x00000014ff14723e */ /* 0x000fe200048070ff */
[----:B------:R-:W-:Y:S01]  /*2ea00*/  IMAD.U32 R24, R24, 0x10000, RZ ;  /* 0x0001000018187824 */ /* 0x000fe200078e00ff */
[----:B------:R-:W-:Y:S01]  /*2ea10*/  LOP3.LUT R167, R167, 0xff, RZ, 0xc0, !PT ;  /* 0x000000ffa7a77812 */ /* 0x000fe200078ec0ff */
[----:B------:R-:W2:Y:S01]  /*2ea20*/  LDL.LU R101, [R1+0x18] ;  /* 0x0000180001657983 */ /* 0x000ea20000300800 */
[----:B------:R-:W-:Y:S02]  /*2ea30*/  LOP3.LUT R166, R166, 0xffff, RZ, 0xc0, !PT ;  /* 0x0000ffffa6a67812 */ /* 0x000fe400078ec0ff */
[----:B------:R-:W-:Y:S02]  /*2ea40*/  F2FP.SATFINITE.E4M3.F32.PACK_AB_MERGE_C R117, RZ, R117, RZ ;  /* 0x00000075ff75723e */ /* 0x000fe400048070ff */
[----:B------:R-:W-:Y:S02]  /*2ea50*/  F2FP.SATFINITE.E4M3.F32.PACK_AB_MERGE_C R116, RZ, R116, RZ ;  /* 0x00000074ff74723e */ /* 0x000fe400048070ff */
[----:B------:R-:W-:-:S02]  /*2ea60*/  F2FP.SATFINITE.E4M3.F32.PACK_AB_MERGE_C R63, RZ, R63, RZ ;  /* 0x0000003fff3f723e */ /* 0x000fc400048070ff */
[----:B------:R-:W-:Y:S02]  /*2ea70*/  F2FP.SATFINITE.E4M3.F32.PACK_AB_MERGE_C R22, RZ, R22, RZ ;  /* 0x00000016ff16723e */ /* 0x000fe400048070ff */
[----:B------:R-:W-:Y:S02]  /*2ea80*/  LOP3.LUT R11, R5, R11, RZ, 0xfc, !PT ;  /* 0x0000000b050b7212 */ /* 0x000fe400078efcff */
[----:B------:R-:W-:Y:S01]  /*2ea90*/  F2FP.SATFINITE.E4M3.F32.PACK_AB_MERGE_C R15, RZ, R15, RZ ;  /* 0x0000000fff0f723e */ /* 0x000fe200048070ff */
[----:B------:R-:W-:Y:S01]  /*2eaa0*/  STL [R1+0x3fc], R119 ;  /* 0x0003fc7701007387 */ /* 0x000fe20000100800 */
[----:B------:R-:W-:Y:S02]  /*2eab0*/  LOP3.LUT R171, R171, 0xff, RZ, 0xc0, !PT ;  /* 0x000000ffabab7812 */ /* 0x000fe400078ec0ff */
[----:B------:R-:W-:Y:S01]  /*2eac0*/  LOP3.LUT R170, R170, 0xffff, RZ, 0xc0, !PT ;  /* 0x0000ffffaaaa7812 */ /* 0x000fe200078ec0ff */
[----:B------:R-:W2:Y:S01]  /*2ead0*/  LDL.LU R100, [R1+0x1c] ;  /* 0x00001c0001647983 */ /* 0x000ea20000300800 */
[----:B------:R-:W-:-:S02]  /*2eae0*/  LOP3.LUT R153, R153, 0xff, RZ, 0xc0, !PT ;  /* 0x000000ff99997812 */ /* 0x000fc400078ec0ff */
[----:B------:R-:W-:Y:S02]  /*2eaf0*/  LOP3.LUT R152, R152, 0xffff, RZ, 0xc0, !PT ;  /* 0x0000ffff98987812 */ /* 0x000fe400078ec0ff */
[----:B------:R-:W-:Y:S02]  /*2eb00*/  LOP3.LUT R133, R133, 0xff, RZ, 0xc0, !PT ;  /* 0x000000ff85857812 */ /* 0x000fe400078ec0ff */
[----:B------:R-:W-:Y:S02]  /*2eb10*/  LOP3.LUT R132, R132, 0xffff, RZ, 0xc0, !PT ;  /* 0x0000ffff84847812 */ /* 0x000fe400078ec0ff */
[----:B------:R-:W-:Y:S02]  /*2eb20*/  F2FP.SATFINITE.E4M3.F32.PACK_AB_MERGE_C R121, RZ, R121, RZ ;  /* 0x00000079ff79723e */ /* 0x000fe400048070ff */
[----:B------:R-:W-:Y:S02]  /*2eb30*/  F2FP.SATFINITE.E4M3.F32.PACK_AB_MERGE_C R120, RZ, R120, RZ ;  /* 0x00000078ff78723e */ /* 0x000fe400048070ff */
[----:B------:R-:W-:-:S02]  /*2eb40*/  LOP3.LUT R113, R113, 0xff, RZ, 0xc0, !PT ;  /* 0x000000ff71717812 */ /* 0x000fc400078ec0ff */
[----:B------:R-:W-:Y:S02]  /*2eb50*/  LOP3.LUT R112, R112, 0xffff, RZ, 0xc0, !PT ;  /* 0x0000ffff70707812 */ /* 0x000fe400078ec0ff */
[----:B------:R-:W-:Y:S02]  /*2eb60*/  PRMT R96, R96, 0x7604, R97 ;  /* 0x0000760460607816 */ /* 0x000fe40000000061 */
[----:B------:R-:W-:Y:S02]  /*2eb70*/  F2FP.SATFINITE.E4M3.F32.PACK_AB_MERGE_C R66, RZ, R66, RZ ;  /* 0x00000042ff42723e */ /* 0x000fe400048070ff */
[----:B------:R-:W-:Y:S02]  /*2eb80*/  LOP3.LUT R31, R168, 0xff0000, R31, 0xf8, !PT ;  /* 0x00ff0000a81f7812 */ /* 0x000fe400078ef81f */
[----:B------:R-:W-:Y:S02]  /*2eb90*/  F2FP.SATFINITE.E4M3.F32.PACK_AB_MERGE_C R44, RZ, R44, RZ ;  /* 0x0000002cff2c723e */ /* 0x000fe400048070ff */
[----:B------:R-:W-:-:S02]  /*2eba0*/  LOP3.LUT R42, R42, R2, RZ, 0xfc, !PT ;  /* 0x000000022a2a7212 */ /* 0x000fc400078efcff */
[----:B------:R-:W-:Y:S02]  /*2ebb0*/  LOP3.LUT R159, R159, 0xff, RZ, 0xc0, !PT ;  /* 0x000000ff9f9f7812 */ /* 0x000fe400078ec0ff */
[----:B------:R-:W-:Y:S02]  /*2ebc0*/  LOP3.LUT R158, R158, 0xffff, RZ, 0xc0, !PT ;  /* 0x0000ffff9e9e7812 */ /* 0x000fe400078ec0ff */
[----:B------:R-:W-:Y:S02]  /*2ebd0*/  F2FP.SATFINITE.E4M3.F32.PACK_AB_MERGE_C R125, RZ, R125, RZ ;  /* 0x0000007dff7d723e */ /* 0x000fe400048070ff */
[----:B------:R-:W-:Y:S02]  /*2ebe0*/  F2FP.SATFINITE.E4M3.F32.PACK_AB_MERGE_C R124, RZ, R124, RZ ;  /* 0x0000007cff7c723e */ /* 0x000fe400048070ff */
[----:B------:R-:W-:Y:S02]  /*2ebf0*/  F2FP.SATFINITE.E4M3.F32.PACK_AB_MERGE_C R61, RZ, R61, RZ ;  /* 0x0000003dff3d723e */ /* 0x000fe400048070ff */
[----:B------:R-:W-:-:S02]  /*2ec00*/  F2FP.SATFINITE.E4M3.F32.PACK_AB_MERGE_C R59, RZ, R59, RZ ;  /* 0x0000003bff3b723e */ /* 0x000fc400048070ff */
[----:B------:R-:W-:Y:S02]  /*2ec10*/  LOP3.LUT R92, R92, 0xff0000, R3, 0xf8, !PT ;  /* 0x00ff00005c5c7812 */ /* 0x000fe400078ef803 */
[----:B------:R-:W-:Y:S02]  /*2ec20*/  LOP3.LUT R50, R41, R50, RZ, 0xfc, !PT ;  /* 0x0000003229327212 */ /* 0x000fe400078efcff */
[----:B------:R-:W-:Y:S01]  /*2ec30*/  LOP3.LUT R13, R13, 0xffff, RZ, 0xc0, !PT ;  /* 0x0000ffff0d0d7812 */ /* 0x000fe200078ec0ff */
[----:B------:R-:W-:Y:S01]  /*2ec40*/  IMAD.U32 R53, R53, 0x10000, RZ ;  /* 0x0001000035357824 */ /* 0x000fe200078e00ff */
[----:B------:R-:W-:Y:S01]  /*2ec50*/  LOP3.LUT R5, R16, 0xffff, RZ, 0xc0, !PT ;  /* 0x0000ffff10057812 */ /* 0x000fe200078ec0ff */
[----:B------:R-:W-:Y:S01]  /*2ec60*/  IMAD.U32 R29, R29, 0x10000, RZ ;  /* 0x000100001d1d7824 */ /* 0x000fe200078e00ff */
[----:B------:R-:W-:Y:S01]  /*2ec70*/  LOP3.LUT R2, R17, 0xffff, RZ, 0xc0, !PT ;  /* 0x0000ffff11027812 */ /* 0x000fe200078ec0ff */
[----:B---3--:R-:W3:Y:S01]  /*2ec80*/  LDL.LU R99, [R1+0x28] ;  /* 0x0000280001637983 */ /* 0x008ee20000300800 */
[----:B------:R-:W-:-:S02]  /*2ec90*/  LOP3.LUT R155, R155, 0xff, RZ, 0xc0, !PT ;  /* 0x000000ff9b9b7812 */ /* 0x000fc400078ec0ff */
[----:B------:R-:W-:Y:S01]  /*2eca0*/  LOP3.LUT R154, R154, 0xffff, RZ, 0xc0, !PT ;  /* 0x0000ffff9a9a7812 */ /* 0x000fe200078ec0ff */
[----:B----4-:R-:W4:Y:S01]  /*2ecb0*/  LDL.LU R98, [R1+0x2c] ;  /* 0x00002c0001627983 */ /* 0x010f220000300800 */
[----:B------:R-:W-:Y:S02]  /*2ecc0*/  PRMT R108, R108, 0x7604, R109 ;  /* 0x000076046c6c7816 */ /* 0x000fe4000000006d */
[----:B------:R-:W-:Y:S02]  /*2ecd0*/  F2FP.SATFINITE.E4M3.F32.PACK_AB_MERGE_C R81, RZ, R81, RZ ;  /* 0x00000051ff51723e */ /* 0x000fe400048070ff */
[----:B------:R-:W-:Y:S02]  /*2ece0*/  F2FP.SATFINITE.E4M3.F32.PACK_AB_MERGE_C R55, RZ, R55, RZ ;  /* 0x00000037ff37723e */ /* 0x000fe400048070ff */
[----:B------:R-:W-:Y:S02]  /*2ecf0*/  F2FP.SATFINITE.E4M3.F32.PACK_AB_MERGE_C R34, RZ, R34, RZ ;  /* 0x00000022ff22723e */ /* 0x000fe400048070ff */
[----:B------:R-:W-:-:S02]  /*2ed00*/  SHF.L.U32 R21, R21, 0x10, RZ ;  /* 0x0000001015157819 */ /* 0x000fc400000006ff */
[----:B------:R-:W-:Y:S02]  /*2ed10*/  SHF.L.U32 R41, R14, 0x18, RZ ;  /* 0x000000180e297819 */ /* 0x000fe400000006ff */
[----:B------:R-:W-:Y:S02]  /*2ed20*/  F2FP.SATFINITE.E4M3.F32.PACK_AB_MERGE_C R19, RZ, R19, RZ ;  /* 0x00000013ff13723e */ /* 0x000fe400048070ff */
[----:B------:R-:W-:Y:S02]  /*2ed30*/  LOP3.LUT R3, R20, 0xffff, RZ, 0xc0, !PT ;  /* 0x0000ffff14037812 */ /* 0x000fe400078ec0ff */
[----:B------:R-:W-:Y:S02]  /*2ed40*/  F2FP.SATFINITE.E4M3.F32.PACK_AB_MERGE_C R177, RZ, R177, RZ ;  /* 0x000000b1ffb1723e */ /* 0x000fe400048070ff */
[----:B------:R-:W-:Y:S02]  /*2ed50*/  F2FP.SATFINITE.E4M3.F32.PACK_AB_MERGE_C R176, RZ, R176, RZ ;  /* 0x000000b0ffb0723e */ /* 0x000fe400048070ff */
        /* <DEDUP_REMOVED lines=9> */
[----:B------:R-:W-:Y:S02]  /*2edf0*/  SHF.L.U32 R63, R63, 0x10, RZ ;  /* 0x000000103f3f7819 */ /* 0x000fe400000006ff */
[----:B------:R-:W-:Y:S02]  /*2ee00*/  F2FP.SATFINITE.E4M3.F32.PACK_AB_MERGE_C R27, RZ, R27, RZ ;  /* 0x0000001bff1b723e */ /* 0x000fe400048070ff */
[----:B------:R-:W-:Y:S02]  /*2ee10*/  F2FP.SATFINITE.E4M3.F32.PACK_AB_MERGE_C R32, RZ, R32, RZ ;  /* 0x00000020ff20723e */ /* 0x000fe400048070ff */
[----:B------:R-:W-:Y:S01]  /*2ee20*/  LOP3.LUT R4, R15, 0xffff, RZ, 0xc0, !PT ;  /* 0x0000ffff0f047812 */ /* 0x000fe200078ec0ff */
[----:B------:R-:W-:Y:S01]  /*2ee30*/  FADD R23, R83, R23 ;  /* 0x0000001753177221 */ /* 0x000fe20000000000 */
[----:B------:R-:W-:Y:S01]  /*2ee40*/  LOP3.LUT R14, R22, 0xffff, RZ, 0xc0, !PT ;  /* 0x0000ffff160e7812 */ /* 0x000fe200078ec0ff */
[----:B------:R-:W-:Y:S01]  /*2ee50*/  IMAD.SHL.U32 R5, R5, 0x1000000, RZ ;  /* 0x0100000005057824 */ /* 0x000fe200078e00ff */
[----:B------:R-:W-:Y:S01]  /*2ee60*/  PRMT R170, R170, 0x7604, R171 ;  /* 0x00007604aaaa7816 */ /* 0x000fe200000000ab */
[----:B------:R-:W4:Y:S01]  /*2ee70*/  LDL.LU R97, [R1+0x38] ;  /* 0x0000380001617983 */ /* 0x000f220000300800 */
[----:B------:R-:W-:-:S02]  /*2ee80*/  PRMT R152, R152, 0x7604, R153 ;  /* 0x0000760498987816 */ /* 0x000fc40000000099 */
[----:B------:R-:W-:Y:S02]  /*2ee90*/  PRMT R132, R132, 0x7604, R133 ;  /* 0x0000760484847816 */ /* 0x000fe40000000085 */
[----:B------:R-:W-:Y:S02]  /*2eea0*/  LOP3.LUT R121, R121, 0xff, RZ, 0xc0, !PT ;  /* 0x000000ff79797812 */ /* 0x000fe400078ec0ff */
[----:B------:R-:W-:Y:S02]  /*2eeb0*/  LOP3.LUT R120, R120, 0xffff, RZ, 0xc0, !PT ;  /* 0x0000ffff78787812 */ /* 0x000fe400078ec0ff */
[----:B------:R-:W-:Y:S02]  /*2eec0*/  PRMT R112, R112, 0x7604, R113 ;  /* 0x0000760470707816 */ /* 0x000fe40000000071 */
[----:B------:R-:W-:Y:S02]  /*2eed0*/  SHF.L.U32 R66, R66, 0x10, RZ ;  /* 0x0000001042427819 */ /* 0x000fe400000006ff */
[----:B------:R-:W-:-:S02]  /*2eee0*/  SHF.L.U32 R44, R44, 0x10, RZ ;  /* 0x000000102c2c7819 */ /* 0x000fc400000006ff */
[----:B------:R-:W-:Y:S01]  /*2eef0*/  LOP3.LUT R39, R31, R39, RZ, 0xfc, !PT ;  /* 0x000000271f277212 */ /* 0x000fe200078efcff */
[----:B------:R-:W-:Y:S01]  /*2ef00*/  IMAD.U32 R65, R61, 0x10000, RZ ;  /* 0x000100003d417824 */ /* 0x000fe200078e00ff */
[----:B------:R-:W-:Y:S02]  /*2ef10*/  PRMT R158, R158, 0x7604, R159 ;  /* 0x000076049e9e7816 */ /* 0x000fe4000000009f */
[----:B------:R-:W-:Y:S02]  /*2ef20*/  LOP3.LUT R125, R125, 0xff, RZ, 0xc0, !PT ;  /* 0x000000ff7d7d7812 */ /* 0x000fe400078ec0ff */
[----:B------:R-:W-:Y:S02]  /*2ef30*/  LOP3.LUT R124, R124, 0xffff, RZ, 0xc0, !PT ;  /* 0x0000ffff7c7c7812 */ /* 0x000fe400078ec0ff */
[----:B------:R-:W-:Y:S02]  /*2ef40*/  F2FP.SATFINITE.E4M3.F32.PACK_AB_MERGE_C R73, RZ, R73, RZ ;  /* 0x00000049ff49723e */ /* 0x000fe400048070ff */
[----:B------:R-:W-:-:S02]  /*2ef50*/  SHF.L.U32 R59, R59, 0x10, RZ ;  /* 0x000000103b3b7819 */ /* 0x000fc400000006ff */
[----:B------:R-:W-:Y:S02]  /*2ef60*/  F2FP.SATFINITE.E4M3.F32.PACK_AB_MERGE_C R46, RZ, R46, RZ ;  /* 0x0000002eff2e723e */ /* 0x000fe400048070ff */
[----:B------:R-:W-:Y:S02]  /*2ef70*/  F2FP.SATFINITE.E4M3.F32.PACK_AB_MERGE_C R36, RZ, R36, RZ ;  /* 0x00000024ff24723e */ /* 0x000fe400048070ff */
[----:B------:R-:W-:Y:S02]  /*2ef80*/  LOP3.LUT R89, R96, 0xff0000, R24, 0xf8, !PT ;  /* 0x00ff000060597812 */ /* 0x000fe400078ef818 */
[----:B------:R-:W-:Y:S01]  /*2ef90*/  F2FP.SATFINITE.E4M3.F32.PACK_AB_MERGE_C R71, RZ, R71, RZ ;  /* 0x00000047ff47723e */ /* 0x000fe200048070ff */
[----:B------:R-:W4:Y:S01]  /*2efa0*/  LDL.LU R96, [R1+0x3c] ;  /* 0x00003c0001607983 */ /* 0x000f220000300800 */
[----:B------:R-:W-:Y:S02]  /*2efb0*/  SHF.L.U32 R31, R13, 0x18, RZ ;  /* 0x000000180d1f7819 */ /* 0x000fe400000006ff */
[----:B------:R-:W-:-:S02]  /*2efc0*/  F2FP.SATFINITE.E4M3.F32.PACK_AB_MERGE_C R38, RZ, R38, RZ ;  /* 0x00000026ff26723e */ /* 0x000fc400048070ff */
[----:B------:R-:W-:Y:S01]  /*2efd0*/  SHF.L.U32 R2, R2, 0x18, RZ ;  /* 0x0000001802027819 */ /* 0x000fe200000006ff */
[----:B------:R-:W-:Y:S01]  /*2efe0*/  IMAD.U32 R37, R81, 0x10000, RZ ;  /* 0x0001000051257824 */ /* 0x000fe200078e00ff */
[----:B------:R-:W-:Y:S01]  /*2eff0*/  PRMT R154, R154, 0x7604, R155 ;  /* 0x000076049a9a7816 */ /* 0x000fe2000000009b */
[----:B------:R-:W-:Y:S01]  /*2f000*/  IMAD.U32 R34, R34, 0x10000, RZ ;  /* 0x0001000022227824 */ /* 0x000fe200078e00ff */
[----:B------:R-:W-:Y:S01]  /*2f010*/  SHF.L.U32 R55, R55, 0x10, RZ ;  /* 0x0000001037377819 */ /* 0x000fe200000006ff */
[----:B------:R-:W-:Y:S01]  /*2f020*/  IMAD.SHL.U32 R3, R3, 0x1000000, RZ ;  /* 0x0100000003037824 */ /* 0x000fe200078e00ff */
[----:B------:R-:W-:Y:S01]  /*2f030*/  LOP3.LUT R87, R108, 0xff0000, R21, 0xf8, !PT ;  /* 0x00ff00006c577812 */ /* 0x000fe200078ef815 */
[----:B-----5:R-:W5:Y:S01]  /*2f040*/  LDL.LU R95, [R1+0x48] ;  /* 0x00004800015f7983 */ /* 0x020f620000300800 */
[----:B------:R-:W-:Y:S02]  /*2f050*/  F2FP.SATFINITE.E4M3.F32.PACK_AB_MERGE_C R35, RZ, R35, RZ ;  /* 0x00000023ff23723e */ /* 0x000fe400048070ff */
[----:B------:R-:W-:Y:S01]  /*2f060*/  LOP3.LUT R13, R19, 0xffff, RZ, 0xc0, !PT ;  /* 0x0000ffff130d7812 */ /* 0x000fe200078ec0ff */
[----:B------:R-:W-:Y:S01]  /*2f070*/  IMAD.SHL.U32 R14, R14, 0x1000000, RZ ;  /* 0x010000000e0e7824 */ /* 0x000fe200078e00ff */
[----:B------:R-:W-:Y:S01]  /*2f080*/  F2FP.SATFINITE.E4M3.F32.PACK_AB_MERGE_C R179, RZ, R179, RZ ;  /* 0x000000b3ffb3723e */ /* 0x000fe200048070ff */
[----:B------:R-:W5:Y:S01]  /*2f090*/  LDL.LU R94, [R1+0x4c] ;  /* 0x00004c00015e7983 */ /* 0x000f620000300800 */
[----:B------:R-:W-:-:S02]  /*2f0a0*/  F2FP.SATFINITE.E4M3.F32.PACK_AB_MERGE_C R178, RZ, R178, RZ ;  /* 0x000000b2ffb2723e */ /* 0x000fc400048070ff */
[----:B------:R-:W-:Y:S01]  /*2f0b0*/  LOP3.LUT R177, R177, 0xff, RZ, 0xc0, !PT ;  /* 0x000000ffb1b17812 */ /* 0x000fe200078ec0ff */
[----:B------:R-:W5:Y:S01]  /*2f0c0*/  LDL.LU R93, [R1+0x58] ;  /* 0x00005800015d7983 */ /* 0x000f620000300800 */
[----:B------:R-:W-:Y:S02]  /*2f0d0*/  LOP3.LUT R176, R176, 0xffff, RZ, 0xc0, !PT ;  /* 0x0000ffffb0b07812 */ /* 0x000fe400078ec0ff */
[----:B------:R-:W-:Y:S02]  /*2f0e0*/  LOP3.LUT R149, R149, 0xff, RZ, 0xc0, !PT ;  /* 0x000000ff95957812 */ /* 0x000fe400078ec0ff */
[----:B------:R-:W-:Y:S02]  /*2f0f0*/  LOP3.LUT R148, R148, 0xffff, RZ, 0xc0, !PT ;  /* 0x0000ffff94947812 */ /* 0x000fe400078ec0ff */
[----:B------:R-:W-:Y:S02]  /*2f100*/  LOP3.LUT R141, R141, 0xff, RZ, 0xc0, !PT ;  /* 0x000000ff8d8d7812 */ /* 0x000fe400078ec0ff */
[----:B------:R-:W-:-:S02]  /*2f110*/  LOP3.LUT R140, R140, 0xffff, RZ, 0xc0, !PT ;  /* 0x0000ffff8c8c7812 */ /* 0x000fc400078ec0ff */
[----:B------:R-:W-:Y:S02]  /*2f120*/  LOP3.LUT R137, R137, 0xff, RZ, 0xc0, !PT ;  /* 0x000000ff89897812 */ /* 0x000fe400078ec0ff */
[----:B------:R-:W-:Y:S02]  /*2f130*/  LOP3.LUT R136, R136, 0xffff, RZ, 0xc0, !PT ;  /* 0x0000ffff88887812 */ /* 0x000fe400078ec0ff */
[----:B------:R-:W-:Y:S02]  /*2f140*/  PRMT R116, R116, 0x7604, R117 ;  /* 0x0000760474747816 */ /* 0x000fe40000000075 */
[----:B------:R-:W-:Y:S02]  /*2f150*/  LOP3.LUT R61, R166, 0xff0000, R63, 0xf8, !PT ;  /* 0x00ff0000a63d7812 */ /* 0x000fe400078ef83f */
[----:B------:R-:W-:Y:S02]  /*2f160*/  F2FP.SATFINITE.E4M3.F32.PACK_AB_MERGE_C R51, RZ, R51, RZ ;  /* 0x00000033ff33723e */ /* 0x000fe400048070ff */
[----:B------:R-:W-:-:S02]  /*2f170*/  F2FP.SATFINITE.E4M3.F32.PACK_AB_MERGE_C R48, RZ, R48, RZ ;  /* 0x00000030ff30723e */ /* 0x000fc400048070ff */
[----:B------:R-:W-:Y:S02]  /*2f180*/  SHF.L.U32 R27, R27, 0x10, RZ ;  /* 0x000000101b1b7819 */ /* 0x000fe400000006ff */
[----:B------:R-:W-:Y:S02]  /*2f190*/  LOP3.LUT R21, R32, 0xffff, RZ, 0xc0, !PT ;  /* 0x0000ffff20157812 */ /* 0x000fe400078ec0ff */
[----:B------:R-:W-:Y:S02]  /*2f1a0*/  SHF.L.U32 R4, R4, 0x18, RZ ;  /* 0x0000001804047819 */ /* 0x000fe400000006ff */
[----:B------:R-:W-:Y:S02]  /*2f1b0*/  PRMT R120, R120, 0x7604, R121 ;  /* 0x0000760478787816 */ /* 0x000fe40000000079 */
[----:B------:R-:W-:Y:S02]  /*2f1c0*/  LOP3.LUT R68, R170, 0xff0000, R66, 0xf8, !PT ;  /* 0x00ff0000aa447812 */ /* 0x000fe400078ef842 */
[----:B------:R-:W-:Y:S01]  /*2f1d0*/  LOP3.LUT R63, R152, 0xff0000, R53, 0xf8, !PT ;  /* 0x00ff0000983f7812 */ /* 0x000fe200078ef835 */
[----:B------:R-:W-:Y:S01]  /*2f1e0*/  FADD R53, R25, R23 ;  /* 0x0000001719357221 */ /* 0x000fe20000000000 */
[----:B------:R-:W-:-:S02]  /*2f1f0*/  LOP3.LUT R81, R132, 0xff0000, R44, 0xf8, !PT ;  /* 0x00ff000084517812 */ /* 0x000fc400078ef82c */
[----:B------:R-:W-:Y:S02]  /*2f200*/  LOP3.LUT R88, R112, 0xff0000, R29, 0xf8, !PT ;  /* 0x00ff000070587812 */ /* 0x000fe400078ef81d */
[----:B------:R-:W-:Y:S02]  /*2f210*/  F2FP.SATFINITE.E4M3.F32.PACK_AB_MERGE_C R45, RZ, R45, RZ ;  /* 0x0000002dff2d723e */ /* 0x000fe400048070ff */
[----:B------:R-:W-:Y:S01]  /*2f220*/  F2FP.SATFINITE.E4M3.F32.PACK_AB_MERGE_C R40, RZ, R40, RZ ;  /* 0x00000028ff28723e */ /* 0x000fe200048070ff */
[----:B------:R-:W-:Y:S01]  /*2f230*/  IMAD.U32 R33, R73, 0x10000, RZ ;  /* 0x0001000049217824 */ /* 0x000fe200078e00ff */
[----:B------:R-:W-:Y:S01]  /*2f240*/  PRMT R124, R124, 0x7604, R125 ;  /* 0x000076047c7c7816 */ /* 0x000fe2000000007d */
[----:B------:R-:W-:Y:S01]  /*2f250*/  IMAD.U32 R46, R46, 0x10000, RZ ;  /* 0x000100002e2e7824 */ /* 0x000fe200078e00ff */
[----:B------:R-:W-:Y:S02]  /*2f260*/  LOP3.LUT R66, R158, 0xff0000, R59, 0xf8, !PT ;  /* 0x00ff00009e427812 */ /* 0x000fe400078ef83b */
[----:B------:R-:W-:-:S02]  /*2f270*/  SHF.L.U32 R36, R36, 0x10, RZ ;  /* 0x0000001024247819 */ /* 0x000fc400000006ff */
[----:B------:R-:W-:Y:S02]  /*2f280*/  LOP3.LUT R44, R71, 0xffff, RZ, 0xc0, !PT ;  /* 0x0000ffff472c7812 */ /* 0x000fe400078ec0ff */
[----:B------:R-:W-:Y:S02]  /*2f290*/  LOP3.LUT R24, R38, 0xffff, RZ, 0xc0, !PT ;  /* 0x0000ffff26187812 */ /* 0x000fe400078ec0ff */
[----:B------:R-:W-:Y:S02]  /*2f2a0*/  LOP3.LUT R2, R92, R2, RZ, 0xfc, !PT ;  /* 0x000000025c027212 */ /* 0x000fe400078efcff */
[----:B------:R-:W-:Y:S01]  /*2f2b0*/  F2FP.SATFINITE.E4M3.F32.PACK_AB_MERGE_C R165, RZ, R165, RZ ;  /* 0x000000a5ffa5723e */ /* 0x000fe200048070ff */
[----:B------:R-:W5:Y:S01]  /*2f2c0*/  LDL.LU R92, [R1+0x5c] ;  /* 0x00005c00015c7983 */ /* 0x000f620000300800 */
[----:B------:R-:W-:Y:S02]  /*2f2d0*/  F2FP.SATFINITE.E4M3.F32.PACK_AB_MERGE_C R163, RZ, R163, RZ ;  /* 0x000000a3ffa3723e */ /* 0x000fe400048070ff */
[----:B------:R-:W-:Y:S01]  /*2f2e0*/  LOP3.LUT R59, R154, 0xff0000, R55, 0xf8, !PT ;  /* 0x00ff00009a3b7812 */ /* 0x000fe200078ef837 */
[----:B------:R-:W-:-:S01]  /*2f2f0*/  FADD R55, R28, R26 ;  /* 0x0000001a1c377221 */ /* 0x000fc20000000000 */
[----:B------:R-:W-:-:S02]  /*2f300*/  LOP3.LUT R23, R35, 0xffff, RZ, 0xc0, !PT ;  /* 0x0000ffff23177812 */ /* 0x000fc400078ec0ff */
[----:B------:R-:W-:Y:S02]  /*2f310*/  SHF.L.U32 R13, R13, 0x18, RZ ;  /* 0x000000180d0d7819 */ /* 0x000fe400000006ff */
[----:B------:R-:W-:Y:S01]  /*2f320*/  LOP3.LUT R5, R91, R5, RZ, 0xfc, !PT ;  /* 0x000000055b057212 */ /* 0x000fe200078efcff */
[----:B------:R-:W-:Y:S01]  /*2f330*/  IMAD.SHL.U32 R21, R21, 0x1000000, RZ ;  /* 0x0100000015157824 */ /* 0x000fe200078e00ff */
[----:B------:R-:W-:Y:S01]  /*2f340*/  LOP3.LUT R179, R179, 0xff, RZ, 0xc0, !PT ;  /* 0x000000ffb3b37812 */ /* 0x000fe200078ec0ff */
[----:B------:R-:W5:Y:S01]  /*2f350*/  LDL.LU R91, [R1+0x68] ;  /* 0x00006800015b7983 */ /* 0x000f620000300800 */
[----:B------:R-:W-:Y:S02]  /*2f360*/  LOP3.LUT R178, R178, 0xffff, RZ, 0xc0, !PT ;  /* 0x0000ffffb2b27812 */ /* 0x000fe400078ec0ff */
[----:B------:R-:W-:Y:S02]  /*2f370*/  PRMT R176, R176, 0x7604, R177 ;  /* 0x00007604b0b07816 */ /* 0x000fe400000000b1 */
[----:B------:R-:W-:-:S02]  /*2f380*/  PRMT R148, R148, 0x7604, R149 ;  /* 0x0000760494947816 */ /* 0x000fc40000000095 */
[----:B------:R-:W-:Y:S02]  /*2f390*/  PRMT R140, R140, 0x7604, R141 ;  /* 0x000076048c8c7816 */ /* 0x000fe4000000008d */
[----:B------:R-:W-:Y:S02]  /*2f3a0*/  PRMT R136, R136, 0x7604, R137 ;  /* 0x0000760488887816 */ /* 0x000fe40000000089 */
[----:B------:R-:W-:Y:S02]  /*2f3b0*/  SHF.L.U32 R51, R51, 0x10, RZ ;  /* 0x0000001033337819 */ /* 0x000fe400000006ff */
[----:B------:R-:W-:Y:S02]  /*2f3c0*/  SHF.L.U32 R48, R48, 0x10, RZ ;  /* 0x0000001030307819 */ /* 0x000fe400000006ff */
[----:B------:R-:W-:Y:S02]  /*2f3d0*/  LOP3.LUT R85, R116, 0xff0000, R27, 0xf8, !PT ;  /* 0x00ff000074557812 */ /* 0x000fe400078ef81b */
[----:B------:R-:W-:-:S02]  /*2f3e0*/  LOP3.LUT R4, R90, R4, RZ, 0xfc, !PT ;  /* 0x000000045a047212 */ /* 0x000fc400078efcff */
[----:B------:R-:W-:Y:S01]  /*2f3f0*/  LOP3.LUT R84, R120, 0xff0000, R34, 0xf8, !PT ;  /* 0x00ff000078547812 */ /* 0x000fe200078ef822 */
[----:B------:R-:W5:Y:S01]  /*2f400*/  LDL.LU R90, [R1+0x6c] ;  /* 0x00006c00015a7983 */ /* 0x000f620000300800 */
[----:B------:R-:W-:Y:S02]  /*2f410*/  F2FP.SATFINITE.E4M3.F32.PACK_AB_MERGE_C R80, RZ, R80, RZ ;  /* 0x00000050ff50723e */ /* 0x000fe400048070ff */
[----:B------:R-:W-:Y:S02]  /*2f420*/  F2FP.SATFINITE.E4M3.F32.PACK_AB_MERGE_C R76, RZ, R76, RZ ;  /* 0x0000004cff4c723e */ /* 0x000fe400048070ff */
[----:B------:R-:W-:Y:S02]  /*2f430*/  F2FP.SATFINITE.E4M3.F32.PACK_AB_MERGE_C R74, RZ, R74, RZ ;  /* 0x0000004aff4a723e */ /* 0x000fe400048070ff */
[----:B------:R-:W-:Y:S02]  /*2f440*/  LOP3.LUT R26, R45, 0xffff, RZ, 0xc0, !PT ;  /* 0x0000ffff2d1a7812 */ /* 0x000fe400078ec0ff */
[----:B------:R-:W-:-:S02]  /*2f450*/  LOP3.LUT R25, R40, 0xffff, RZ, 0xc0, !PT ;  /* 0x0000ffff28197812 */ /* 0x000fc400078ec0ff */
[----:B------:R-:W-:Y:S01]  /*2f460*/  LOP3.LUT R3, R89, R3, RZ, 0xfc, !PT ;  /* 0x0000000359037212 */ /* 0x000fe200078efcff */
[----:B------:R-:W-:Y:S01]  /*2f470*/  IMAD.SHL.U32 R44, R44, 0x1000000, RZ ;  /* 0x010000002c2c7824 */ /* 0x000fe200078e00ff */
[----:B------:R-:W-:Y:S01]  /*2f480*/  LOP3.LUT R83, R124, 0xff0000, R36, 0xf8, !PT ;  /* 0x00ff00007c537812 */ /* 0x000fe200078ef824 */
[----:B------:R-:W5:Y:S01]  /*2f490*/  LDL.LU R89, [R1+0x78] ;  /* 0x0000780001597983 */ /* 0x000f620000300800 */
[----:B------:R-:W-:Y:S01]  /*2f4a0*/  LOP3.LUT R14, R88, R14, RZ, 0xfc, !PT ;  /* 0x0000000e580e7212 */ /* 0x000fe200078efcff */
[----:B------:R-:W-:Y:S01]  /*2f4b0*/  IMAD.SHL.U32 R24, R24, 0x1000000, RZ ;  /* 0x0100000018187824 */ /* 0x000fe200078e00ff */
[----:B------:R-:W-:Y:S01]  /*2f4c0*/  LOP3.LUT R165, R165, 0xff, RZ, 0xc0, !PT ;  /* 0x000000ffa5a57812 */ /* 0x000fe200078ec0ff */
[----:B------:R-:W5:Y:S01]  /*2f4d0*/  LDL.LU R88, [R1+0x7c] ;  /* 0x00007c0001587983 */ /* 0x000f620000300800 */
[----:B------:R-:W-:Y:S02]  /*2f4e0*/  LOP3.LUT R163, R163, 0xffff, RZ, 0xc0, !PT ;  /* 0x0000ffffa3a37812 */ /* 0x000fe400078ec0ff */
[----:B------:R-:W-:-:S02]  /*2f4f0*/  SHF.L.U32 R23, R23, 0x18, RZ ;  /* 0x0000001817177819 */ /* 0x000fc400000006ff */
[----:B------:R-:W-:Y:S02]  /*2f500*/  LOP3.LUT R13, R87, R13, RZ, 0xfc, !PT ;  /* 0x0000000d570d7212 */ /* 0x000fe400078efcff */
[----:B------:R-:W-:Y:S01]  /*2f510*/  PRMT R178, R178, 0x7604, R179 ;  /* 0x00007604b2b27816 */ /* 0x000fe200000000b3 */
[----:B------:R-:W5:Y:S01]  /*2f520*/  LDL.LU R87, [R1+0x88] ;  /* 0x0000880001577983 */ /* 0x000f620000300800 */
[----:B------:R-:W-:Y:S02]  /*2f530*/  LOP3.LUT R33, R176, 0xff0000, R33, 0xf8, !PT ;  /* 0x00ff0000b0217812 */ /* 0x000fe400078ef821 */
[----:B------:R-:W-:Y:S02]  /*2f540*/  LOP3.LUT R70, R148, 0xff0000, R51, 0xf8, !PT ;  /* 0x00ff000094467812 */ /* 0x000fe400078ef833 */
[----:B------:R-:W-:Y:S02]  /*2f550*/  LOP3.LUT R73, R140, 0xff0000, R48, 0xf8, !PT ;  /* 0x00ff00008c497812 */ /* 0x000fe400078ef830 */
[----:B------:R-:W-:-:S02]  /*2f560*/  LOP3.LUT R79, R136, 0xff0000, R46, 0xf8, !PT ;  /* 0x00ff0000884f7812 */ /* 0x000fc400078ef82e */
[----:B------:R-:W-:Y:S02]  /*2f570*/  F2FP.SATFINITE.E4M3.F32.PACK_AB_MERGE_C R49, RZ, R49, RZ ;  /* 0x00000031ff31723e */ /* 0x000fe400048070ff */
[----:B------:R-:W-:Y:S01]  /*2f580*/  LOP3.LUT R12, R86, R12, RZ, 0xfc, !PT ;  /* 0x0000000c560c7212 */ /* 0x000fe200078efcff */
[----:B------:R-:W-:Y:S01]  /*2f590*/  IMAD.SHL.U32 R26, R26, 0x1000000, RZ ;  /* 0x010000001a1a7824 */ /* 0x000fe200078e00ff */
[----:B------:R-:W-:Y:S01]  /*2f5a0*/  LOP3.LUT R51, R80, 0xffff, RZ, 0xc0, !PT ;  /* 0x0000ffff50337812 */ /* 0x000fe200078ec0ff */
[----:B------:R-:W5:Y:S01]  /*2f5b0*/  LDL.LU R86, [R1+0x8c] ;  /* 0x00008c0001567983 */ /* 0x000f620000300800 */
[----:B------:R-:W-:Y:S02]  /*2f5c0*/  LOP3.LUT R48, R76, 0xffff, RZ, 0xc0, !PT ;  /* 0x0000ffff4c307812 */ /* 0x000fe400078ec0ff */
[----:B------:R-:W-:Y:S02]  /*2f5d0*/  LOP3.LUT R46, R74, 0xffff, RZ, 0xc0, !PT ;  /* 0x0000ffff4a2e7812 */ /* 0x000fe400078ec0ff */
[----:B------:R-:W-:-:S02]  /*2f5e0*/  F2FP.SATFINITE.E4M3.F32.PACK_AB_MERGE_C R52, RZ, R52, RZ ;  /* 0x00000034ff34723e */ /* 0x000fc400048070ff */
[----:B------:R-:W-:Y:S02]  /*2f5f0*/  F2FP.SATFINITE.E4M3.F32.PACK_AB_MERGE_C R47, RZ, R47, RZ ;  /* 0x0000002fff2f723e */ /* 0x000fe400048070ff */
[----:B------:R-:W-:Y:S02]  /*2f600*/  SHF.L.U32 R25, R25, 0x18, RZ ;  /* 0x0000001819197819 */ /* 0x000fe400000006ff */
[----:B------:R-:W-:Y:S02]  /*2f610*/  LOP3.LUT R18, R85, R18, RZ, 0xfc, !PT ;  /* 0x0000001255127212 */ /* 0x000fe400078efcff */
[----:B------:R-:W-:Y:S01]  /*2f620*/  F2FP.SATFINITE.E4M3.F32.PACK_AB_MERGE_C R164, RZ, R164, RZ ;  /* 0x000000a4ffa4723e */ /* 0x000fe200048070ff */
[----:B------:R-:W5:Y:S01]  /*2f630*/  LDL.LU R85, [R1+0x98] ;  /* 0x0000980001557983 */ /* 0x000f620000300800 */
[----:B------:R-:W-:Y:S02]  /*2f640*/  F2FP.SATFINITE.E4M3.F32.PACK_AB_MERGE_C R161, RZ, R161, RZ ;  /* 0x000000a1ffa1723e */ /* 0x000fe400048070ff */
[----:B------:R-:W-:-:S02]  /*2f650*/  F2FP.SATFINITE.E4M3.F32.PACK_AB_MERGE_C R54, RZ, R54, RZ ;  /* 0x00000036ff36723e */ /* 0x000fc400048070ff */
[----:B------:R-:W-:Y:S02]  /*2f660*/  LOP3.LUT R21, R84, R21, RZ, 0xfc, !PT ;  /* 0x0000001554157212 */ /* 0x000fe400078efcff */
[----:B------:R-:W-:Y:S01]  /*2f670*/  PRMT R163, R163, 0x7604, R165 ;  /* 0x00007604a3a37816 */ /* 0x000fe200000000a5 */
[----:B------:R-:W5:Y:S01]  /*2f680*/  LDL.LU R84, [R1+0x9c] ;  /* 0x00009c0001547983 */ /* 0x000f620000300800 */
[----:B------:R-:W-:Y:S02]  /*2f690*/  LOP3.LUT R23, R83, R23, RZ, 0xfc, !PT ;  /* 0x0000001753177212 */ /* 0x000fe400078efcff */
[----:B------:R-:W-:Y:S01]  /*2f6a0*/  LOP3.LUT R77, R178, 0xff0000, R77, 0xf8, !PT ;  /* 0x00ff0000b24d7812 */ /* 0x000fe200078ef84d */
[----:B------:R-:W5:Y:S01]  /*2f6b0*/  LDL.LU R83, [R1+0xa8] ;  /* 0x0000a80001537983 */ /* 0x000f620000300800 */
[----:B------:R-:W-:Y:S02]  /*2f6c0*/  LOP3.LUT R44, R33, R44, RZ, 0xfc, !PT ;  /* 0x0000002c212c7212 */ /* 0x000fe400078efcff */
[----:B------:R-:W-:-:S02]  /*2f6d0*/  F2FP.SATFINITE.E4M3.F32.PACK_AB_MERGE_C R60, RZ, R60, RZ ;  /* 0x0000003cff3c723e */ /* 0x000fc400048070ff */
[----:B------:R-:W-:Y:S02]  /*2f6e0*/  LOP3.LUT R28, R49, 0xffff, RZ, 0xc0, !PT ;  /* 0x0000ffff311c7812 */ /* 0x000fe400078ec0ff */
[----:B------:R-:W-:Y:S01]  /*2f6f0*/  LOP3.LUT R24, R82, R24, RZ, 0xfc, !PT ;  /* 0x0000001852187212 */ /* 0x000fe200078efcff */
[----:B------:R-:W-:Y:S01]  /*2f700*/  IMAD.SHL.U32 R51, R51, 0x1000000, RZ ;  /* 0x0100000033337824 */ /* 0x000fe200078e00ff */
[----:B------:R-:W-:Y:S01]  /*2f710*/  SHF.L.U32 R46, R46, 0x18, RZ ;  /* 0x000000182e2e7819 */ /* 0x000fe200000006ff */
[----:B------:R-:W5:Y:S01]  /*2f720*/  LDL.LU R82, [R1+0xac] ;  /* 0x0000ac0001527983 */ /* 0x000f620000300800 */
[----:B------:R-:W-:Y:S01]  /*2f730*/  LOP3.LUT R33, R52, 0xffff, RZ, 0xc0, !PT ;  /* 0x0000ffff34217812 */ /* 0x000fe200078ec0ff */
[----:B------:R-:W-:Y:S01]  /*2f740*/  IMAD.SHL.U32 R48, R48, 0x1000000, RZ ;  /* 0x0100000030307824 */ /* 0x000fe200078e00ff */
[----:B------:R-:W-:Y:S02]  /*2f750*/  LOP3.LUT R27, R47, 0xffff, RZ, 0xc0, !PT ;  /* 0x0000ffff2f1b7812 */ /* 0x000fe400078ec0ff */
[----:B------:R-:W-:-:S02]  /*2f760*/  LOP3.LUT R25, R81, R25, RZ, 0xfc, !PT ;  /* 0x0000001951197212 */ /* 0x000fc400078efcff */
[----:B------:R-:W-:Y:S01]  /*2f770*/  LOP3.LUT R164, R164, 0xff, RZ, 0xc0, !PT ;  /* 0x000000ffa4a47812 */ /* 0x000fe200078ec0ff */
[----:B------:R-:W5:Y:S01]  /*2f780*/  LDL.LU R81, [R1+0xb8] ;  /* 0x0000b80001517983 */ /* 0x000f620000300800 */
[----:B------:R-:W-:Y:S02]  /*2f790*/  LOP3.LUT R161, R161, 0xffff, RZ, 0xc0, !PT ;  /* 0x0000ffffa1a17812 */ /* 0x000fe400078ec0ff */
[----:B------:R-:W-:Y:S01]  /*2f7a0*/  F2FP.SATFINITE.E4M3.F32.PACK_AB_MERGE_C R58, RZ, R58, RZ ;  /* 0x0000003aff3a723e */ /* 0x000fe200048070ff */
[----:B------:R-:W5:Y:S01]  /*2f7b0*/  LDL.LU R80, [R1+0xbc] ;  /* 0x0000bc0001507983 */ /* 0x000f620000300800 */
[----:B------:R-:W-:Y:S02]  /*2f7c0*/  LOP3.LUT R29, R54, 0xffff, RZ, 0xc0, !PT ;  /* 0x0000ffff361d7812 */ /* 0x000fe400078ec0ff */
[----:B------:R-:W-:Y:S02]  /*2f7d0*/  LOP3.LUT R37, R163, 0xff0000, R37, 0xf8, !PT ;  /* 0x00ff0000a3257812 */ /* 0x000fe400078ef825 */
[----:B------:R-:W-:Y:S01]  /*2f7e0*/  LOP3.LUT R26, R79, R26, RZ, 0xfc, !PT ;  /* 0x0000001a4f1a7212 */ /* 0x000fe200078efcff */
[----:B------:R-:W-:Y:S01]  /*2f7f0*/  IMAD.SHL.U32 R28, R28, 0x1000000, RZ ;  /* 0x010000001c1c7824 */ /* 0x000fe200078e00ff */
[----:B------:R-:W-:Y:S01]  /*2f800*/  F2FP.SATFINITE.E4M3.F32.PACK_AB_MERGE_C R62, RZ, R62, RZ ;  /* 0x0000003eff3e723e */ /* 0x000fe200048070ff */
[----:B------:R-:W5:Y:S01]  /*2f810*/  LDL.LU R79, [R1+0xc8] ;  /* 0x0000c800014f7983 */ /* 0x000f620000300800 */
[----:B------:R-:W-:Y:S01]  /*2f820*/  LOP3.LUT R36, R60, 0xffff, RZ, 0xc0, !PT ;  /* 0x0000ffff3c247812 */ /* 0x000fe200078ec0ff */
[----:B------:R-:W-:Y:S01]  /*2f830*/  IMAD.SHL.U32 R33, R33, 0x1000000, RZ ;  /* 0x0100000021217824 */ /* 0x000fe200078e00ff */
[----:B------:R-:W-:Y:S01]  /*2f840*/  LOP3.LUT R46, R77, R46, RZ, 0xfc, !PT ;  /* 0x0000002e4d2e7212 */ /* 0x000fe200078efcff */
[----:B------:R-:W5:Y:S01]  /*2f850*/  LDL.LU R78, [R1+0xcc] ;  /* 0x0000cc00014e7983 */ /* 0x000f620000300800 */
[----:B------:R-:W-:-:S02]  /*2f860*/  SHF.L.U32 R27, R27, 0x18, RZ ;  /* 0x000000181b1b7819 */ /* 0x000fc400000006ff */
[----:B------:R-:W-:Y:S01]  /*2f870*/  PRMT R161, R161, 0x7604, R164 ;  /* 0x00007604a1a17816 */ /* 0x000fe200000000a4 */
[----:B------:R-:W5:Y:S01]  /*2f880*/  LDL.LU R77, [R1+0xd8] ;  /* 0x0000d800014d7983 */ /* 0x000f620000300800 */
[----:B------:R-:W-:Y:S02]  /*2f890*/  LOP3.LUT R34, R58, 0xffff, RZ, 0xc0, !PT ;  /* 0x0000ffff3a227812 */ /* 0x000fe400078ec0ff */
[----:B------:R-:W-:Y:S01]  /*2f8a0*/  SHF.L.U32 R29, R29, 0x18, RZ ;  /* 0x000000181d1d7819 */ /* 0x000fe200000006ff */
[----:B------:R-:W5:Y:S01]  /*2f8b0*/  LDL.LU R76, [R1+0xdc] ;  /* 0x0000dc00014c7983 */ /* 0x000f620000300800 */
[----:B------:R-:W-:Y:S02]  /*2f8c0*/  LOP3.LUT R51, R37, R51, RZ, 0xfc, !PT ;  /* 0x0000003325337212 */ /* 0x000fe400078efcff */
[----:B------:R-:W-:Y:S01]  /*2f8d0*/  LOP3.LUT R48, R75, R48, RZ, 0xfc, !PT ;  /* 0x000000304b307212 */ /* 0x000fe200078efcff */
[----:B------:R-:W-:Y:S01]  /*2f8e0*/  IMAD.SHL.U32 R36, R36, 0x1000000, RZ ;  /* 0x0100000024247824 */ /* 0x000fe200078e00ff */
[----:B------:R-:W-:Y:S01]  /*2f8f0*/  LOP3.LUT R37, R62, 0xffff, RZ, 0xc0, !PT ;  /* 0x0000ffff3e257812 */ /* 0x000fe200078ec0ff */
[----:B------:R-:W5:Y:S01]  /*2f900*/  LDL.LU R75, [R1+0xe8] ;  /* 0x0000e800014b7983 */ /* 0x000f620000300800 */
[----:B------:R-:W-:Y:S01]  /*2f910*/  LOP3.LUT R41, R68, R41, RZ, 0xfc, !PT ;  /* 0x0000002944297212 */ /* 0x000fe200078efcff */
[----:B------:R-:W-:Y:S01]  /*2f920*/  FADD R54, R55, R53 ;  /* 0x0000003537367221 */ /* 0x000fe20000000000 */
[----:B------:R-:W-:Y:S01]  /*2f930*/  LOP3.LUT R27, R73, R27, RZ, 0xfc, !PT ;  /* 0x0000001b491b7212 */ /* 0x000fe200078efcff */
[----:B------:R-:W5:Y:S01]  /*2f940*/  LDL.LU R74, [R1+0xec] ;  /* 0x0000ec00014a7983 */ /* 0x000f620000300800 */
[----:B------:R-:W-:-:S02]  /*2f950*/  LOP3.LUT R65, R161, 0xff0000, R65, 0xf8, !PT ;  /* 0x00ff0000a1417812 */ /* 0x000fc400078ef841 */
[----:B------:R-:W-:Y:S01]  /*2f960*/  SHF.L.U32 R34, R34, 0x18, RZ ;  /* 0x0000001822227819 */ /* 0x000fe200000006ff */
[----:B------:R-:W5:Y:S01]  /*2f970*/  LDL.LU R73, [R1+0xf8] ;  /* 0x0000f80001497983 */ /* 0x000f620000300800 */
[----:B------:R-:W-:Y:S02]  /*2f980*/  LOP3.LUT R29, R59, R29, RZ, 0xfc, !PT ;  /* 0x0000001d3b1d7212 */ /* 0x000fe400078efcff */
[----:B------:R-:W-:Y:S01]  /*2f990*/  LOP3.LUT R28, R57, R28, RZ, 0xfc, !PT ;  /* 0x0000001c391c7212 */ /* 0x000fe200078efcff */
[----:B------:R-:W5:Y:S01]  /*2f9a0*/  LDL.LU R71, [R1+0xfc] ;  /* 0x0000fc0001477983 */ /* 0x000f620000300800 */
[----:B------:R-:W-:Y:S02]  /*2f9b0*/  LOP3.LUT R33, R63, R33, RZ, 0xfc, !PT ;  /* 0x000000213f217212 */ /* 0x000fe400078efcff */
[----:B------:R-:W-:Y:S02]  /*2f9c0*/  LOP3.LUT R31, R70, R31, RZ, 0xfc, !PT ;  /* 0x0000001f461f7212 */ /* 0x000fe400078efcff */
[----:B------:R-:W-:Y:S01]  /*2f9d0*/  SEL R53, R50, R51, P1 ;  /* 0x0000003332357207 */ /* 0x000fe20000800000 */
[----:B------:R-:W5:Y:S01]  /*2f9e0*/  LDL.LU R70, [R1+0x108] ;  /* 0x0001080001467983 */ /* 0x000f620000300800 */
[----:B------:R-:W-:-:S02]  /*2f9f0*/  SHF.L.U32 R37, R37, 0x18, RZ ;  /* 0x0000001825257819 */ /* 0x000fc400000006ff */
[----:B------:R-:W-:Y:S01]  /*2fa00*/  SEL R50, R51, R50, P1 ;  /* 0x0000003233327207 */ /* 0x000fe20000800000 */
[----:B------:R-:W5:Y:S01]  /*2fa10*/  LDL.LU R69, [R1+0x10c] ;  /* 0x00010c0001457983 */ /* 0x000f620000300800 */
[----:B------:R-:W-:Y:S02]  /*2fa20*/  SEL R51, R43, R44, P1 ;  /* 0x0000002c2b337207 */ /* 0x000fe40000800000 */
[----:B------:R-:W-:Y:S01]  /*2fa30*/  SEL R19, R44, R43, P1 ;  /* 0x0000002b2c137207 */ /* 0x000fe20000800000 */
[----:B------:R-:W5:Y:S01]  /*2fa40*/  LDL.LU R68, [R1+0x118] ;  /* 0x0001180001447983 */ /* 0x000f620000300800 */
[----:B------:R-:W-:Y:S02]  /*2fa50*/  SEL R49, R41, R42, P1 ;  /* 0x0000002a29317207 */ /* 0x000fe40000800000 */
[----:B------:R-:W-:Y:S02]  /*2fa60*/  SEL R15, R42, R41, P1 ;  /* 0x000000292a0f7207 */ /* 0x000fe40000800000 */
[----:B------:R-:W-:-:S02]  /*2fa70*/  LOP3.LUT R36, R65, R36, RZ, 0xfc, !PT ;  /* 0x0000002441247212 */ /* 0x000fc400078efcff */
[----:B------:R-:W-:Y:S02]  /*2fa80*/  LOP3.LUT R34, R66, R34, RZ, 0xfc, !PT ;  /* 0x0000002242227212 */ /* 0x000fe400078efcff */
[----:B------:R-:W-:Y:S02]  /*2fa90*/  SEL R45, R29, R30, P1 ;  /* 0x0000001e1d2d7207 */ /* 0x000fe40000800000 */
[----:B------:R-:W-:Y:S02]  /*2faa0*/  SEL R44, R30, R29, P1 ;  /* 0x0000001d1e2c7207 */ /* 0x000fe40000800000 */
[----:B------:R-:W-:Y:S02]  /*2fab0*/  SEL R42, R27, R28, P1 ;  /* 0x0000001c1b2a7207 */ /* 0x000fe40000800000 */
[----:B------:R-:W-:Y:S02]  /*2fac0*/  SEL R22, R28, R27, P1 ;  /* 0x0000001b1c167207 */ /* 0x000fe40000800000 */
[----:B------:R-:W-:Y:S01]  /*2fad0*/  SEL R43, R31, R33, P1 ;  /* 0x000000211f2b7207 */ /* 0x000fe20000800000 */
[----:B------:R-:W5:Y:S01]  /*2fae0*/  LDL.LU R27, [R1+0x11c] ;  /* 0x00011c00011b7983 */ /* 0x000f620000300800 */
[----:B------:R-:W-:-:S02]  /*2faf0*/  SEL R20, R33, R31, P1 ;  /* 0x0000001f21147207 */ /* 0x000fc40000800000 */
[----:B------:R-:W-:Y:S02]  /*2fb00*/  SEL R29, R25, R26, P1 ;  /* 0x0000001a191d7207 */ /* 0x000fe40000800000 */
[----:B------:R-:W-:Y:S02]  /*2fb10*/  SEL R28, R26, R25, P1 ;  /* 0x000000191a1c7207 */ /* 0x000fe40000800000 */
[----:B------:R-:W-:Y:S01]  /*2fb20*/  LOP3.LUT R37, R61, R37, RZ, 0xfc, !PT ;  /* 0x000000253d257212 */ /* 0x000fe200078efcff */
[----:B------:R-:W5:Y:S01]  /*2fb30*/  LDL.LU R25, [R1+0x128] ;  /* 0x0001280001197983 */ /* 0x000f620000300800 */
[----:B------:R-:W-:Y:S02]  /*2fb40*/  SEL R31, R23, R24, P1 ;  /* 0x00000018171f7207 */ /* 0x000fe40000800000 */
[----:B------:R-:W-:Y:S02]  /*2fb50*/  SEL R30, R24, R23, P1 ;  /* 0x00000017181e7207 */ /* 0x000fe40000800000 */
[----:B------:R-:W-:Y:S01]  /*2fb60*/  SEL R33, R18, R21, P1 ;  /* 0x0000001512217207 */ /* 0x000fe20000800000 */
[----:B------:R-:W5:Y:S01]  /*2fb70*/  LDL.LU R23, [R1+0x12c] ;  /* 0x00012c0001177983 */ /* 0x000f620000300800 */
[----:B------:R-:W-:-:S02]  /*2fb80*/  SEL R32, R21, R18, P1 ;  /* 0x0000001215207207 */ /* 0x000fc40000800000 */
[----:B------:R-:W-:Y:S01]  /*2fb90*/  SEL R52, R46, R48, P1 ;  /* 0x000000302e347207 */ /* 0x000fe20000800000 */
[----:B------:R-:W5:Y:S01]  /*2fba0*/  LDL.LU R21, [R1+0x138] ;  /* 0x0001380001157983 */ /* 0x000f620000300800 */
[----:B------:R-:W-:Y:S02]  /*2fbb0*/  SEL R47, R34, R36, P1 ;  /* 0x00000024222f7207 */ /* 0x000fe40000800000 */
[----:B------:R-:W-:Y:S01]  /*2fbc0*/  SEL R16, R36, R34, P1 ;  /* 0x0000002224107207 */ /* 0x000fe20000800000 */
[----:B------:R-:W5:Y:S01]  /*2fbd0*/  LDL.LU R18, [R1+0x13c] ;  /* 0x00013c0001127983 */ /* 0x000f620000300800 */
[----:B------:R-:W-:Y:S02]  /*2fbe0*/  SEL R46, R48, R46, P1 ;  /* 0x0000002e302e7207 */ /* 0x000fe40000800000 */
[----:B------:R-:W-:Y:S02]  /*2fbf0*/  SEL R35, R13, R14, P1 ;  /* 0x0000000e0d237207 */ /* 0x000fe40000800000 */
[----:B------:R-:W-:-:S02]  /*2fc00*/  SEL R34, R14, R13, P1 ;  /* 0x0000000d0e227207 */ /* 0x000fc40000800000 */
[----:B------:R-:W-:Y:S01]  /*2fc10*/  SEL R48, R37, R39, P1 ;  /* 0x0000002725307207 */ /* 0x000fe20000800000 */
[----:B------:R-:W5:Y:S01]  /*2fc20*/  LDL.LU R14, [R1+0x148] ;  /* 0x00014800010e7983 */ /* 0x000f620000300800 */
[----:B------:R-:W-:Y:S02]  /*2fc30*/  SEL R17, R39, R37, P1 ;  /* 0x0000002527117207 */ /* 0x000fe40000800000 */
[----:B------:R-:W-:Y:S01]  /*2fc40*/  SEL R37, R11, R12, P1 ;  /* 0x0000000c0b257207 */ /* 0x000fe20000800000 */
[----:B------:R-:W5:Y:S01]  /*2fc50*/  LDL.LU R13, [R1+0x14c] ;  /* 0x00014c00010d7983 */ /* 0x000f620000300800 */
[----:B------:R-:W-:-:S03]  /*2fc60*/  SEL R36, R12, R11, P1 ;  /* 0x0000000b0c247207 */ /* 0x000fc60000800000 */
[----:B------:R-:W5:Y:S04]  /*2fc70*/  LDL.LU R12, [R1+0x158] ;  /* 0x00015800010c7983 */ /* 0x000f680000300800 */
[----:B------:R-:W5:Y:S01]  /*2fc80*/  LDL.LU R11, [R1+0x15c] ;  /* 0x00015c00010b7983 */ /* 0x000f620000300800 */
[----:B------:R-:W-:Y:S02]  /*2fc90*/  SEL R41, R4, R5, P1 ;  /* 0x0000000504297207 */ /* 0x000fe40000800000 */
[----:B------:R-:W-:Y:S02]  /*2fca0*/  SEL R40, R5, R4, P1 ;  /* 0x0000000405287207 */ /* 0x000fe40000800000 */
[----:B------:R-:W5:Y:S01]  /*2fcb0*/  LDL.LU R5, [R1+0x168] ;  /* 0x0001680001057983 */ /* 0x000f620000300800 */
[----:B------:R-:W-:-:S02]  /*2fcc0*/  SEL R39, R2, R3, P1 ;  /* 0x0000000302277207 */ /* 0x000fc40000800000 */
[----:B------:R-:W-:Y:S01]  /*2fcd0*/  SEL R38, R3, R2, P1 ;  /* 0x0000000203267207 */ /* 0x000fe20000800000 */
        /* <DEDUP_REMOVED lines=10> */
[----:B------:R-:W-:-:S03]  /*2fd80*/  FMUL R103, R103, R0 ;  /* 0x0000000067677220 */ /* 0x000fc60000400000 */
[----:B------:R-:W5:Y:S01]  /*2fd90*/  LDL.LU R59, [R1+0x1c8] ;  /* 0x0001c800013b7983 */ /* 0x000f620000300800 */
[----:B------:R-:W-:-:S03]  /*2fda0*/  FFMA R196, R0, R196, R54 ;  /* 0x000000c400c47223 */ /* 0x000fc60000000036 */
[----:B------:R-:W5:Y:S01]  /*2fdb0*/  LDL.LU R58, [R1+0x1cc] ;  /* 0x0001cc00013a7983 */ /* 0x000f620000300800 */
[----:B--2---:R-:W-:-:S03]  /*2fdc0*/  FMUL R102, R102, R0 ;  /* 0x0000000066667220 */ /* 0x004fc60000400000 */
[----:B------:R-:W2:Y:S01]  /*2fdd0*/  LDL.LU R57, [R1+0x1d8] ;  /* 0x0001d80001397983 */ /* 0x000ea20000300800 */
[----:B------:R-:W-:-:S03]  /*2fde0*/  FMUL R101, R101, R0 ;  /* 0x0000000065657220 */ /* 0x000fc60000400000 */
[----:B------:R-:W2:Y:S01]  /*2fdf0*/  LDL.LU R56, [R1+0x1dc] ;  /* 0x0001dc0001387983 */ /* 0x000ea20000300800 */
[----:B------:R-:W-:-:S03]  /*2fe00*/  FMUL R100, R100, R0 ;  /* 0x0000000064647220 */ /* 0x000fc60000400000 */
[----:B------:R-:W2:Y:S01]  /*2fe10*/  LDL.LU R55, [R1+0x1e8] ;  /* 0x0001e80001377983 */ /* 0x000ea20000300800 */
[----:B---3--:R-:W-:-:S03]  /*2fe20*/  FMUL R99, R99, R0 ;  /* 0x0000000063637220 */ /* 0x008fc60000400000 */
[----:B------:R-:W3:Y:S01]  /*2fe30*/  LDL.LU R54, [R1+0x1ec] ;  /* 0x0001ec0001367983 */ /* 0x000ee20000300800 */
[----:B----4-:R-:W-:-:S03]  /*2fe40*/  FMUL R98, R98, R0 ;  /* 0x0000000062627220 */ /* 0x010fc60000400000 */
[----:B------:R-:W4:Y:S01]  /*2fe50*/  LDL.LU R26, [R1+0x1f8] ;  /* 0x0001f800011a7983 */ /* 0x000f220000300800 */
[----:B------:R-:W-:-:S03]  /*2fe60*/  FMUL R97, R97, R0 ;  /* 0x0000000061617220 */ /* 0x000fc60000400000 */
[----:B------:R-:W4:Y:S01]  /*2fe70*/  LDL.LU R24, [R1+0x1fc] ;  /* 0x0001fc0001187983 */ /* 0x000f220000300800 */
[----:B------:R-:W-:-:S03]  /*2fe80*/  FMUL R96, R96, R0 ;  /* 0x0000000060607220 */ /* 0x000fc60000400000 */
        /* <DEDUP_REMOVED lines=17> */
[----:B------:R-:W-:-:S03]  /*2ffa0*/  FMUL R88, R88, R0 ;  /* 0x0000000058587220 */ /* 0x000fc60000400000 */
[----:B------:R-:W-:Y:S04]  /*2ffb0*/  STL [R1+0x58], R93 ;  /* 0x0000585d01007387 */ /* 0x000fe80000100800 */
[----:B------:R-:W-:Y:S01]  /*2ffc0*/  STL [R1+0x5c], R92 ;  /* 0x00005c5c01007387 */ /* 0x000fe20000100800 */
[----:B------:R-:W-:-:S03]  /*2ffd0*/  FMUL R87, R87, R0 ;  /* 0x0000000057577220 */ /* 0x000fc60000400000 */
[----:B------:R-:W-:Y:S04]  /*2ffe0*/  STL [R1+0x68], R91 ;  /* 0x0000685b01007387 */ /* 0x000fe80000100800 */
[----:B------:R-:W-:Y:S04]  /*2fff0*/  STL [R1+0x6c], R90 ;  /* 0x00006c5a01007387 */ /* 0x000fe80000100800 */
[----:B------:R-:W-:Y:S01]  /*30000*/  STL [R1+0x78], R89 ;  /* 0x0000785901007387 */ /* 0x000fe20000100800 */
[----:B------:R-:W-:-:S03]  /*30010*/  FMUL R86, R86, R0 ;  /* 0x0000000056567220 */ /* 0x000fc60000400000 */
[----:B------:R-:W-:Y:S04]  /*30020*/  STL [R1+0x7c], R88 ;  /* 0x00007c5801007387 */ /* 0x000fe80000100800 */
[----:B------:R-:W-:Y:S04]  /*30030*/  STL [R1+0x88], R87 ;  /* 0x0000885701007387 */ /* 0x000fe80000100800 */
[----:B------:R-:W-:Y:S01]  /*30040*/  STL [R1+0x8c], R86 ;  /* 0x00008c5601007387 */ /* 0x000fe20000100800 */
[-C--:B------:R-:W-:Y:S01]  /*30050*/  FMUL R85, R85, R0.reuse ;  /* 0x0000000055557220 */ /* 0x080fe20000400000 */
[----:B------:R-:W-:-:S04]  /*30060*/  FMUL R84, R84, R0 ;  /* 0x0000000054547220 */ /* 0x000fc80000400000 */
[----:B------:R-:W-:Y:S01]  /*30070*/  STL [R1+0x98], R85 ;  /* 0x0000985501007387 */ /* 0x000fe20000100800 */
[----:B------:R-:W-:-:S03]  /*30080*/  FMUL R83, R83, R0 ;  /* 0x0000000053537220 */ /* 0x000fc60000400000 */
[----:B------:R-:W-:Y:S04]  /*30090*/  STL [R1+0x9c], R84 ;  /* 0x00009c5401007387 */ /* 0x000fe80000100800 */
[----:B------:R-:W-:Y:S01]  /*300a0*/  STL [R1+0xa8], R83 ;  /* 0x0000a85301007387 */ /* 0x000fe20000100800 */
[-C--:B------:R-:W-:Y:S01]  /*300b0*/  FMUL R82, R82, R0.reuse ;  /* 0x0000000052527220 */ /* 0x080fe20000400000 */
[----:B------:R-:W-:-:S04]  /*300c0*/  FMUL R81, R81, R0 ;  /* 0x0000000051517220 */ /* 0x000fc80000400000 */
        /* <DEDUP_REMOVED lines=26> */
[-C--:B------:R-:W-:Y:S01]  /*30270*/  FMUL R27, R27, R0.reuse ;  /* 0x000000001b1b7220 */ /* 0x080fe20000400000 */
[----:B------:R-:W-:-:S04]  /*30280*/  FMUL R25, R25, R0 ;  /* 0x0000000019197220 */ /* 0x000fc80000400000 */
        /* <DEDUP_REMOVED lines=14> */
[----:B------:R2:W-:Y:S04]  /*30370*/  STL [R1+0x158], R12 ;  /* 0x0001580c01007387 */ /* 0x0005e80000100800 */
[----:B------:R2:W-:Y:S04]  /*30380*/  STL [R1+0x15c], R11 ;  /* 0x00015c0b01007387 */ /* 0x0005e80000100800 */
[----:B-1----:R-:W5:Y:S01]  /*30390*/  LDL.LU R68, [R1+0x17c] ;  /* 0x00017c0001447983 */ /* 0x002f620000300800 */
[-C--:B------:R-:W-:Y:S01]  /*303a0*/  FMUL R5, R5, R0.reuse ;  /* 0x0000000005057220 */ /* 0x080fe20000400000 */
[-C--:B------:R-:W-:Y:S01]  /*303b0*/  FMUL R4, R4, R0.reuse ;  /* 0x0000000004047220 */ /* 0x080fe20000400000 */
[----:B------:R-:W-:-:S03]  /*303c0*/  FMUL R3, R3, R0 ;  /* 0x0000000003037220 */ /* 0x000fc60000400000 */
[----:B------:R1:W-:Y:S01]  /*303d0*/  STL [R1+0x168], R5 ;  /* 0x0001680501007387 */ /* 0x0003e20000100800 */
[----:B------:R-:W-:-:S03]  /*303e0*/  FMUL R67, R67, R0 ;  /* 0x0000000043437220 */ /* 0x000fc60000400000 */
[----:B------:R1:W-:Y:S01]  /*303f0*/  STL [R1+0x178], R3 ;  /* 0x0001780301007387 */ /* 0x0003e20000100800 */
[----:B------:R-:W-:-:S03]  /*30400*/  FMUL R66, R66, R0 ;  /* 0x0000000042427220 */ /* 0x000fc60000400000 */
[----:B------:R1:W-:Y:S01]  /*30410*/  STL [R1+0x16c], R4 ;  /* 0x00016c0401007387 */ /* 0x0003e20000100800 */
[-C--:B------:R-:W-:Y:S01]  /*30420*/  FMUL R65, R65, R0.reuse ;  /* 0x0000000041417220 */ /* 0x080fe20000400000 */
[-C--:B------:R-:W-:Y:S01]  /*30430*/  FMUL R64, R64, R0.reuse ;  /* 0x0000000040407220 */ /* 0x080fe20000400000 */
[-C--:B------:R-:W-:Y:S01]  /*30440*/  FMUL R63, R63, R0.reuse ;  /* 0x000000003f3f7220 */ /* 0x080fe20000400000 */
[-C--:B------:R-:W-:Y:S01]  /*30450*/  FMUL R62, R62, R0.reuse ;  /* 0x000000003e3e7220 */ /* 0x080fe20000400000 */
[-C--:B------:R-:W-:Y:S01]  /*30460*/  FMUL R61, R61, R0.reuse ;  /* 0x000000003d3d7220 */ /* 0x080fe20000400000 */
[-C--:B------:R-:W-:Y:S01]  /*30470*/  FMUL R60, R60, R0.reuse ;  /* 0x000000003c3c7220 */ /* 0x080fe20000400000 */
[-C--:B------:R-:W-:Y:S01]  /*30480*/  FMUL R59, R59, R0.reuse ;  /* 0x000000003b3b7220 */ /* 0x080fe20000400000 */
[-C--:B------:R-:W-:Y:S01]  /*30490*/  FMUL R58, R58, R0.reuse ;  /* 0x000000003a3a7220 */ /* 0x080fe20000400000 */
[-C--:B--2---:R-:W-:Y:S01]  /*304a0*/  FMUL R57, R57, R0.reuse ;  /* 0x0000000039397220 */ /* 0x084fe20000400000 */
[-C--:B------:R-:W-:Y:S01]  /*304b0*/  FMUL R56, R56, R0.reuse ;  /* 0x0000000038387220 */ /* 0x080fe20000400000 */
[-C--:B------:R-:W-:Y:S01]  /*304c0*/  FMUL R55, R55, R0.reuse ;  /* 0x0000000037377220 */ /* 0x080fe20000400000 */
[-C--:B---3--:R-:W-:Y:S01]  /*304d0*/  FMUL R54, R54, R0.reuse ;  /* 0x0000000036367220 */ /* 0x088fe20000400000 */
[-C--:B----4-:R-:W-:Y:S01]  /*304e0*/  FMUL R26, R26, R0.reuse ;  /* 0x000000001a1a7220 */ /* 0x090fe20000400000 */
[-C--:B------:R-:W-:Y:S01]  /*304f0*/  FMUL R24, R24, R0.reuse ;  /* 0x0000000018187220 */ /* 0x080fe20000400000 */
[----:B------:R-:W-:Y:S01]  /*30500*/  ULEA UR6, UR4, UR61, 0x3 ;  /* 0x0000003d04067291 */ /* 0x000fe2000f8e183f */
[----:B------:R-:W-:Y:S01]  /*30510*/  SHF.L.U32 R2, R195, 0x1f, RZ ;  /* 0x0000001fc3027819 */ /* 0x000fe200000006ff */
[----:B------:R1:W2:Y:S04]  /*30520*/  SHFL.IDX PT, R5, R19, R9, 0x1c1f ;  /* 0x001c1f0913057589 */ /* 0x0002a800000e0000 */
[----:B------:R1:W3:Y:S03]  /*30530*/  SHFL.IDX PT, R12, R15, R9, 0x1c1f ;  /* 0x001c1f090f0c7589 */ /* 0x0002e600000e0000 */
[----:B------:R1:W4:Y:S01]  /*30540*/  SYNCS.PHASECHK.TRANS64.TRYWAIT P3, [UR6+0xb0000], R2 ;  /* 0x0b000002ff0075a7 */ /* 0x0003220008060146 */
[----:B------:R1:W1:Y:S04]  /*30550*/  SHFL.IDX PT, R14, R17, R9, 0x1c1f ;  /* 0x001c1f09110e7589 */ /* 0x00026800000e0000 */
        /* <DEDUP_REMOVED lines=28> */
[----:B------:R1:W1:Y:S01]  /*30720*/  SHFL.IDX PT, R40, R40, R9, 0x1c1f ;  /* 0x001c1f0928287589 */ /* 0x00026200000e0000 */
[----:B-----5:R-:W-:-:S05]  /*30730*/  FMUL R68, R68, R0 ;  /* 0x0000000044447220 */ /* 0x020fca0000400000 */
[----:B------:R1:W-:Y:S04]  /*30740*/  STL [R1+0x17c], R68 ;  /* 0x00017c4401007387 */ /* 0x0003e80000100800 */
        /* <DEDUP_REMOVED lines=15> */
[----:B------:R1:W-:Y:S01]  /*30840*/  STL [R1+0x1f8], R26 ;  /* 0x0001f81a01007387 */ /* 0x0003e20000100800 */
[----:B--234-:R-:W-:Y:S05]  /*30850*/  @!P0 BRA `(.L_x_39) ;  /* 0x0000000000048947 */ /* 0x01cfea0003800000 */
[----:B------:R-:W-:Y:S01]  /*30860*/  BPT.TRAP 0x1 ;  /* 0x000000040000795c */ /* 0x000fe20000300000 */
.L_x_39:
[----:B------:R-:W-:Y:S05]  /*30870*/  @P3 BRA `(.L_x_40) ;  /* 0x0000000000083947 */ /* 0x000fea0003800000 */
[----:B------:R-:W2:Y:S02]  /*30880*/  SYNCS.PHASECHK.TRANS64.TRYWAIT P3, [UR6+0xb0000], R2 ;  /* 0x0b000002ff0075a7 */ /* 0x000ea40008060146 */
[----:B--2---:R-:W-:Y:S05]  /*30890*/  @!P3 BRA `(.L_x_41) ;  /* 0x0000012400ecb947 */ /* 0x004fea0003800000 */
.L_x_40:
[----:B-1----:R-:W-:Y:S04]  /*308a0*/  STL [R1+0xdac], R19 ;  /* 0x000dac1301007387 */ /* 0x002fe80000100800 */
        /* <DEDUP_REMOVED lines=34> */
[----:B------:R1:W-:Y:S04]  /*30ad0*/  STL [R1+0x40c], R72 ;  /* 0x00040c4801007387 */ /* 0x0003e80000100800 */
[----:B------:R-:W3:Y:S04]  /*30ae0*/  LDL.LU.64 R44, [R1] ;  /* 0x00000000012c7983 */ /* 0x000ee80000300a00 */
        /* <DEDUP_REMOVED lines=13> */
[----:B-1----:R-:W2:Y:S04]  /*30bc0*/  LDL.LU.64 R72, [R1+0x70] ;  /* 0x0000700001487983 */ /* 0x002ea80000300a00 */
        /* <DEDUP_REMOVED lines=177> */
[CC--:B------:R-:W-:Y:S01]  /*316e0*/  PRMT R24, R3.reuse, R199.reuse, R25 ;  /* 0x000000c703187216 */ /* 0x0c0fe20000000019 */
[----:B------:R-:W-:Y:S01]  /*316f0*/  ULEA UR6, UR4, UR60, 0xd ;  /* 0x0000003c04067291 */ /* 0x000fe2000f8e683f */
[----:B------:R-:W-:Y:S01]  /*31700*/  PRMT R26, R4, R199, R27 ;  /* 0x000000c7041a7216 */ /* 0x000fe2000000001b */
[----:B------:R-:W-:Y:S01]  /*31710*/  UMOV UR11, 0x40000040 ;  /* 0x40000040000b7882 */ /* 0x000fe20000000000 */
[----:B------:R-:W-:-:S02]  /*31720*/  PRMT R25, R3, R198, R25 ;  /* 0x000000c603197216 */ /* 0x000fc40000000019 */
[----:B------:R-:W-:Y:S02]  /*31730*/  PRMT R27, R4, R198, R27 ;  /* 0x000000c6041b7216 */ /* 0x000fe4000000001b */
[----:B------:R-:W-:Y:S02]  /*31740*/  UMOV UR10, UR6 ;  /* 0x00000006000a7c82 */ /* 0x000fe40008000000 */
        /* <DEDUP_REMOVED lines=75> */
[----:B------:R1:W-:Y:S01]  /*31c00*/  STL.64 [R1+0x290], R80 ;  /* 0x0002905001007387 */ /* 0x0003e20000100a00 */
[----:B------:R-:W-:Y:S01]  /*31c10*/  IMAD.MOV.U32 R201, RZ, RZ, R116 ;  /* 0x000000ffffc97224 */ /* 0x000fe200078e0074 */
[----:B------:R-:W-:Y:S01]  /*31c20*/  MOV R200, R117 ;  /* 0x0000007500c87202 */ /* 0x000fe20000000f00 */
[----:B------:R-:W-:Y:S01]  /*31c30*/  IMAD.MOV.U32 R203, RZ, RZ, R114 ;  /* 0x000000ffffcb7224 */ /* 0x000fe200078e0072 */
[----:B------:R-:W2:Y:S01]  /*31c40*/  LDL.LU.64 R170, [R1+0x1358] ;  /* 0x0013580001aa7983 */ /* 0x000ea20000300a00 */
[----:B------:R-:W-:Y:S01]  /*31c50*/  MOV R202, R115 ;  /* 0x0000007300ca7202 */ /* 0x000fe20000000f00 */
[----:B------:R-:W-:Y:S01]  /*31c60*/  IMAD.MOV.U32 R205, RZ, RZ, R112 ;  /* 0x000000ffffcd7224 */ /* 0x000fe200078e0070 */
[----:B------:R-:W-:Y:S01]  /*31c70*/  MOV R204, R113 ;  /* 0x0000007100cc7202 */ /* 0x000fe20000000f00 */
[----:B------:R-:W2:Y:S01]  /*31c80*/  LDL.LU.64 R168, [R1+0x1350] ;  /* 0x0013500001a87983 */ /* 0x000ea20000300a00 */
        /* <DEDUP_REMOVED lines=279> */
[----:B------:R-:W-:Y:S01]  /*32e00*/  UIADD3 UR10, UR6, 0x2, URZ ;  /* 0x00000002060a7890 */ /* 0x000fe2000fffe03f */
[----:B------:R-:W-:-:S02]  /*32e10*/  PRMT R24, R11, R199, R5 ;  /* 0x000000c70b187216 */ /* 0x000fc40000000005 */
[-C--:B------:R-:W-:Y:S02]  /*32e20*/  PRMT R25, R11, R198.reuse, R5 ;  /* 0x000000c60b197216 */ /* 0x080fe40000000005 */
[C-C-:B------:R-:W-:Y:S02]  /*32e30*/  PRMT R26, R13.reuse, R199, R12.reuse ;  /* 0x000000c70d1a7216 */ /* 0x140fe4000000000c */
[----:B------:R-:W-:Y:S01]  /*32e40*/  PRMT R27, R13, R198, R12 ;  /* 0x000000c60d1b7216 */ /* 0x000fe2000000000c */
[----:B------:R-:W-:-:S03]  /*32e50*/  UMOV UR11, 0x40000040 ;  /* 0x40000040000b7882 */ /* 0x000fc60000000000 */
        /* <DEDUP_REMOVED lines=68> */
[----:B------:R-:W3:Y:S04]  /*332a0*/  LDL.LU R191, [R1+0x1150] ;  /* 0x0011500001bf7983 */ /* 0x000ee80000300800 */
[----:B------:R-:W4:Y:S04]  /*332b0*/  LDL.LU.64 R170, [R1+0x1148] ;  /* 0x0011480001aa7983 */ /* 0x000f280000300a00 */
        /* <DEDUP_REMOVED lines=50> */
[----:B------:R-:W4:Y:S01]  /*335e0*/  LDL.LU.64 R68, [R1+0xfb0] ;  /* 0x000fb00001447983 */ /* 0x000f220000300a00 */
[----:B------:R-:W-:Y:S01]  /*335f0*/  UIADD3 UR10, UR6, 0x802, URZ ;  /* 0x00000802060a7890 */ /* 0x000fe2000fffe03f */
[----:B------:R-:W-:Y:S01]  /*33600*/  UMOV UR11, 0x40000040 ;  /* 0x40000040000b7882 */ /* 0x000fe20000000000 */
[----:B----4-:R-:W-:-:S07]  /*33610*/  WARPGROUP.ARRIVE ;  /* 0x00000000000079c5 */ /* 0x010fce0000000000 */
        /* <DEDUP_REMOVED lines=66> */
[----:B-1----:R-:W4:Y:S04]  /*33a40*/  LDL.LU.64 R44, [R1+0x200] ;  /* 0x00020000012c7983 */ /* 0x002f280000300a00 */
        /* <DEDUP_REMOVED lines=63> */
[C-C-:B------:R-:W-:Y:S01]  /*33e40*/  PRMT R24, R15.reuse, R199, R14.reuse ;  /* 0x000000c70f187216 */ /* 0x140fe2000000000e */
[----:B------:R-:W-:Y:S01]  /*33e50*/  UIADD3 UR10, UR6, 0x4, URZ ;  /* 0x00000004060a7890 */ /* 0x000fe2000fffe03f */
[----:B------:R-:W-:-:S02]  /*33e60*/  PRMT R25, R15, R198, R14 ;  /* 0x000000c60f197216 */ /* 0x000fc4000000000e */
[C-C-:B------:R-:W-:Y:S02]  /*33e70*/  PRMT R26, R17.reuse, R199, R16.reuse ;  /* 0x000000c7111a7216 */ /* 0x140fe40000000010 */
[----:B------:R-:W-:Y:S01]  /*33e80*/  PRMT R27, R17, R198, R16 ;  /* 0x000000c6111b7216 */ /* 0x000fe20000000010 */
[----:B------:R-:W-:-:S03]  /*33e90*/  UMOV UR11, 0x40000040 ;  /* 0x40000040000b7882 */ /* 0x000fc60000000000 */
[----:B----4-:R-:W-:-:S06]  /*33ea0*/  WARPGROUP.ARRIVE ;  /* 0x00000000000079c5 */ /* 0x010fcc0000000000 */
        /* <DEDUP_REMOVED lines=17> */
[----:B------:R-:W-:Y:S01]  /*33fc0*/  IMAD.MOV.U32 R4, RZ, RZ, R168 ;  /* 0x000000ffff047224 */ /* 0x000fe200078e00a8 */
[----:B------:R-:W-:Y:S02]  /*33fd0*/  MOV R3, R169 ;  /* 0x000000a900037202 */ /* 0x000fe40000000f00 */
[----:B------:R-:W-:Y:S01]  /*33fe0*/  STL.64 [R1+0x268], R70 ;  /* 0x0002684601007387 */ /* 0x000fe20000100a00 */
[----:B------:R-:W-:Y:S01]  /*33ff0*/  IMAD.MOV.U32 R6, RZ, RZ, R166 ;  /* 0x000000ffff067224 */ /* 0x000fe200078e00a6 */
[----:B------:R-:W-:Y:S02]  /*34000*/  MOV R5, R167 ;  /* 0x000000a700057202 */ /* 0x000fe40000000f00 */
[----:B------:R1:W-:Y:S01]  /*34010*/  STL.64 [R1+0x270], R72 ;  /* 0x0002704801007387 */ /* 0x0003e20000100a00 */
[----:B------:R-:W-:Y:S01]  /*34020*/  IMAD.MOV.U32 R8, RZ, RZ, R164 ;  /* 0x000000ffff087224 */ /* 0x000fe200078e00a4 */
[----:B------:R-:W-:-:S02]  /*34030*/  MOV R7, R165 ;  /* 0x000000a500077202 */ /* 0x000fc40000000f00 */
[----:B------:R-:W4:Y:S01]  /*34040*/  LDL.LU.64 R170, [R1+0xfa8] ;  /* 0x000fa80001aa7983 */ /* 0x000f220000300a00 */
[----:B------:R-:W-:Y:S01]  /*34050*/  IMAD.MOV.U32 R10, RZ, RZ, R162 ;  /* 0x000000ffff0a7224 */ /* 0x000fe200078e00a2 */
[----:B------:R-:W-:Y:S02]  /*34060*/  MOV R9, R163 ;  /* 0x000000a300097202 */ /* 0x000fe40000000f00 */
[----:B------:R-:W4:Y:S01]  /*34070*/  LDL.LU.64 R168, [R1+0xfa0] ;  /* 0x000fa00001a87983 */ /* 0x000f220000300a00 */
[----:B------:R-:W-:Y:S01]  /*34080*/  IMAD.MOV.U32 R12, RZ, RZ, R160 ;  /* 0x000000ffff0c7224 */ /* 0x000fe200078e00a0 */
[----:B------:R-:W-:Y:S02]  /*34090*/  MOV R11, R161 ;  /* 0x000000a1000b7202 */ /* 0x000fe40000000f00 */
[----:B------:R-:W4:Y:S01]  /*340a0*/  LDL.LU.64 R166, [R1+0xf98] ;  /* 0x000f980001a67983 */ /* 0x000f220000300a00 */
        /* <DEDUP_REMOVED lines=128> */
[----:B------:R-:W4:Y:S04]  /*348b0*/  LDL.LU.64 R80, [R1+0xe40] ;  /* 0x000e400001507983 */ /* 0x000f280000300a00 */
[----:B------:R-:W4:Y:S04]  /*348c0*/  LDL.LU.64 R78, [R1+0xe38] ;  /* 0x000e3800014e7983 */ /* 0x000f280000300a00 */
[----:B------:R-:W4:Y:S04]  /*348d0*/  LDL.LU.64 R76, [R1+0xe30] ;  /* 0x000e3000014c7983 */ /* 0x000f280000300a00 */
[----:B------:R-:W4:Y:S04]  /*348e0*/  LDL.LU.64 R74, [R1+0xe28] ;  /* 0x000e2800014a7983 */ /* 0x000f280000300a00 */
        /* <DEDUP_REMOVED lines=16> */
[----:B------:R-:W-:-:S02]  /*349f0*/  UMOV UR11, 0x40000040 ;  /* 0x40000040000b7882 */ /* 0x000fc40000000000 */
[----:B--2---:R-:W-:Y:S04]  /*34a00*/  STL.64 [R1+0xd88], R194 ;  /* 0x000d88c201007387 */ /* 0x004fe80000100a00 */
[----:B---3--:R-:W-:Y:S01]  /*34a10*/  STL [R1+0xd80], R191 ;  /* 0x000d80bf01007387 */ /* 0x008fe20000100800 */
        /* <DEDUP_REMOVED lines=87> */
[----:B------:R-:W-:-:S03]  /*34f90*/  MOV R101, R20 ;  /* 0x0000001400657202 */ /* 0x000fc60000000f00 */
[----:B------:R-:W2:Y:S04]  /*34fa0*/  LDL.LU R97, [R1+0x274] ;  /* 0x0002740001617983 */ /* 0x000ea80000300800 */
[----:B------:R-:W3:Y:S04]  /*34fb0*/  LDL.LU R19, [R1+0xdac] ;  /* 0x000dac0001137983 */ /* 0x000ee80000300800 */
[----:B------:R-:W3:Y:S04]  /*34fc0*/  LDL.LU R18, [R1+0xda8] ;  /* 0x000da80001127983 */ /* 0x000ee80000300800 */
[----:B------:R-:W4:Y:S04]  /*34fd0*/  LDL.LU R21, [R1+0xda4] ;  /* 0x000da40001157983 */ /* 0x000f280000300800 */
[----:B------:R-:W4:Y:S01]  /*34fe0*/  LDL.LU R20, [R1+0xda0] ;  /* 0x000da00001147983 */ /* 0x000f220000300800 */
        /* <DEDUP_REMOVED lines=95> */
[----:B------:R-:W2:Y:S01]  /*355e0*/  LDL.LU R23, [R1+0xd9c] ;  /* 0x000d9c0001177983 */ /* 0x000ea20000300800 */
[----:B------:R-:W-:-:S03]  /*355f0*/  UMOV UR11, 0x40000040 ;  /* 0x40000040000b7882 */ /* 0x000fc60000000000 */
[----:B------:R-:W2:Y:S04]  /*35600*/  LDL.LU R22, [R1+0xd98] ;  /* 0x000d980001167983 */ /* 0x000ea80000300800 */
[----:B------:R-:W2:Y:S04]  /*35610*/  LDL.LU R29, [R1+0xd94] ;  /* 0x000d9400011d7983 */ /* 0x000ea80000300800 */
[----:B------:R-:W2:Y:S01]  /*35620*/  LDL.LU R28, [R1+0xd90] ;  /* 0x000d9000011c7983 */ /* 0x000ea20000300800 */
[C-C-:B---3--:R-:W-:Y:S02]  /*35630*/  PRMT R24, R19.reuse, R199, R18.reuse ;  /* 0x000000c713187216 */ /* 0x148fe40000000012 */
[----:B------:R-:W-:-:S02]  /*35640*/  PRMT R25, R19, R198, R18 ;  /* 0x000000c613197216 */ /* 0x000fc40000000012 */
[C-C-:B----4-:R-:W-:Y:S02]  /*35650*/  PRMT R26, R21.reuse, R199, R20.reuse ;  /* 0x000000c7151a7216 */ /* 0x150fe40000000014 */
[----:B------:R-:W-:-:S04]  /*35660*/  PRMT R27, R21, R198, R20 ;  /* 0x000000c6151b7216 */ /* 0x000fc80000000014 */
        /* <DEDUP_REMOVED lines=1273> */
[----:B------:R1:W5:Y:S01]  /*3a600*/  LDL.LU R207, [R1+0x5f8] ;  /* 0x0005f80001cf7983 */ /* 0x0003620000300800 */
[----:B------:R-:W-:-:S03]  /*3a610*/  UMOV UR11, 0x40000040 ;  /* 0x40000040000b7882 */ /* 0x000fc60000000000 */
[----:B------:R1:W5:Y:S04]  /*3a620*/  LDL.LU R206, [R1+0x5f4] ;  /* 0x0005f40001ce7983 */ /* 0x0003680000300800 */
        /* <DEDUP_REMOVED lines=12> */
[----:B------:R1:W5:Y:S01]  /*3a6f0*/  LDL.LU R6, [R1+0x5c0] ;  /* 0x0005c00001067983 */ /* 0x0003620000300800 */
[----:B---3--:R-:W-:-:S02]  /*3a700*/  PRMT R24, R39, R199, R38 ;  /* 0x000000c727187216 */ /* 0x008fc40000000026 */
[-C--:B------:R-:W-:Y:S02]  /*3a710*/  PRMT R25, R39, R198.reuse, R38 ;  /* 0x000000c627197216 */ /* 0x080fe40000000026 */
        /* <DEDUP_REMOVED lines=69> */
[----:B--2---:R1:W5:Y:S04]  /*3ab70*/  LDL.LU.64 R194, [R1+0x5b8] ;  /* 0x0005b80001c27983 */ /* 0x0043680000300a00 */
        /* <DEDUP_REMOVED lines=123> */
[----:B--2---:R1:W5:Y:S01]  /*3b330*/  LDL.LU R72, [R1+0x40c] ;  /* 0x00040c0001487983 */ /* 0x0043620000300800 */
[----:B------:R-:W-:Y:S05]  /*3b340*/  @!P0 BRA `(.L_x_42) ;  /* 0x0000000000048947 */ /* 0x000fea0003800000 */
[----:B------:R-:W-:Y:S01]  /*3b350*/  BPT.TRAP 0x1 ;  /* 0x000000040000795c */ /* 0x000fe20000300000 */
.L_x_42:
[----:B------:R-:W-:-:S04]  /*3b360*/  ULEA UR6, UR7, UR61, 0x3 ;  /* 0x0000003d07067291 */ /* 0x000fc8000f8e183f */
[----:B------:R-:W-:-:S04]  /*3b370*/  UIADD3 UR6, UR6, 0xb0028, URZ ;  /* 0x000b002806067890 */ /* 0x000fc8000fffe03f */
[----:B------:R-:W-:-:S09]  /*3b380*/  UPRMT UR6, URZ, 0x654, UR6 ;  /* 0x000006543f067896 */ /* 0x000fd20008000006 */
[----:B------:R-:W-:Y:S01]  /*3b390*/  SYNCS.ARRIVE.TRANS64.RED.A1T0 RZ, [UR6], RZ ;  /* 0x000000ffffff79a7 */ /* 0x000fe20008100406 */
[----:B------:R-:W-:Y:S05]  /*3b3a0*/  @P2 BRA `(.L_x_43) ;  /* 0x0000000000042947 */ /* 0x000fea0003800000 */
[----:B------:R-:W-:Y:S01]  /*3b3b0*/  BPT.TRAP 0x1 ;  /* 0x000000040000795c */ /* 0x000fe20000300000 */
.L_x_43:
[----:B------:R-:W-:-:S04]  /*3b3c0*/  UIADD3 UR7, UR7, 0x1, URZ ;  /* 0x0000000107077890 */ /* 0x000fc8000fffe03f */
[----:B------:R-:W-:-:S04]  /*3b3d0*/  UISETP.NE.AND UP0, UPT, UR7, 0x5, UPT ;  /* 0x000000050700788c */ /* 0x000fc8000bf05270 */
[----:B------:R-:W-:Y:S01]  /*3b3e0*/  USEL UR7, UR7, URZ, UP0 ;  /* 0x0000003f07077287 */ /* 0x000fe20008000000 */
[----:B------:R-:W-:Y:S11]  /*3b3f0*/  @!P0 BRA `(.L_x_44) ;  /* 0x0000000000048947 */ /* 0x000ff60003800000 */
[----:B------:R-:W-:Y:S01]  /*3b400*/  BPT.TRAP 0x1 ;  /* 0x000000040000795c */ /* 0x000fe20000300000 */
.L_x_44:
[----:B------:R-:W-:-:S04]  /*3b410*/  ULEA UR6, UR7, UR61, 0x3 ;  /* 0x0000003d07067291 */ /* 0x000fc8000f8e183f */
[----:B------:R-:W-:-:S04]  /*3b420*/  UIADD3 UR6, UR6, 0xb0028, URZ ;  /* 0x000b002806067890 */ /* 0x000fc8000fffe03f */
[----:B------:R-:W-:-:S09]  /*3b430*/  UPRMT UR6, URZ, 0x654, UR6 ;  /* 0x000006543f067896 */ /* 0x000fd20008000006 */
[----:B------:R-:W-:Y:S01]  /*3b440*/  SYNCS.ARRIVE.TRANS64.RED.A1T0 RZ, [UR6], RZ ;  /* 0x000000ffffff79a7 */ /* 0x000fe20008100406 */
[----:B------:R-:W-:Y:S05]  /*3b450*/  @P2 BRA `(.L_x_45) ;  /* 0x0000000000042947 */ /* 0x000fea0003800000 */
[----:B------:R-:W-:Y:S01]  /*3b460*/  BPT.TRAP 0x1 ;  /* 0x000000040000795c */ /* 0x000fe20000300000 */
.L_x_45:
[----:B------:R-:W-:Y:S01]  /*3b470*/  UIADD3 UR4, UR4, 0x1, URZ ;  /* 0x0000000104047890 */ /* 0x000fe2000fffe03f */
[C---:B-----5:R-:W-:Y:S01]  /*3b480*/  ISETP.GT.AND P3, PT, R194.reuse, 0x1, PT ;  /* 0x00000001c200780c */ /* 0x060fe20003f64270 */
[----:B------:R-:W-:Y:S01]  /*3b490*/  UIADD3 UR7, UR7, 0x1, URZ ;  /* 0x0000000107077890 */ /* 0x000fe2000fffe03f */
[----:B------:R-:W-:Y:S01]  /*3b4a0*/  VIADD R0, R194, 0xffffffff ;  /* 0xffffffffc2007836 */ /* 0x000fe20000000000 */
[----:B------:R-:W-:Y:S01]  /*3b4b0*/  UISETP.NE.AND UP1, UPT, UR4, 0x5, UPT ;  /* 0x000000050400788c */ /* 0x000fe2000bf25270 */
[----:B------:R-:W-:Y:S01]  /*3b4c0*/  IADD3 R6, R6, 0x100, RZ ;  /* 0x0000010006067810 */ /* 0x000fe20007ffe0ff */
[----:B------:R-:W-:Y:S01]  /*3b4d0*/  UISETP.NE.AND UP0, UPT, UR7, 0x5, UPT ;  /* 0x000000050700788c */ /* 0x000fe2000bf05270 */
[----:B------:R-:W-:Y:S01]  /*3b4e0*/  IMAD.MOV.U32 R194, RZ, RZ, R0 ;  /* 0x000000ffffc27224 */ /* 0x000fe200078e0000 */
[----:B------:R-:W-:Y:S01]  /*3b4f0*/  USEL UR6, URZ, 0x1, UP1 ;  /* 0x000000013f067887 */ /* 0x000fe20008800000 */
[----:B------:R-:W-:Y:S01]  /*3b500*/  MOV R192, R72 ;  /* 0x0000004800c07202 */ /* 0x000fe20000000f00 */
[----:B------:R-:W-:Y:S01]  /*3b510*/  USEL UR7, UR7, URZ, UP0 ;  /* 0x0000003f07077287 */ /* 0x000fe20008000000 */
[----:B------:R-:W-:Y:S01]  /*3b520*/  IMAD.MOV.U32 R4, RZ, RZ, R191 ;  /* 0x000000ffff047224 */ /* 0x000fe200078e00bf */
[----:B------:R-:W-:-:S02]  /*3b530*/  USEL UR4, UR4, URZ, UP1 ;  /* 0x0000003f04047287 */ /* 0x000fc40008800000 */
[----:B------:R-:W-:Y:S01]  /*3b540*/  LOP3.LUT R0, R195, UR6, RZ, 0x3c, !PT ;  /* 0x00000006c3007c12 */ /* 0x000fe2000f8e3cff */
[----:B------:R-:W-:Y:S09]  /*3b550*/  @P3 BRA `(.L_x_46) ;  /* 0xfffffe9c005c3947 */ /* 0x000ff2000383ffff */
.L_x_35:
[----:B------:R-:W2:Y:S01]  /*3b560*/  SHFL.BFLY PT, R0, R197, 0x1, 0x1f ;  /* 0x0c201f00c5007f89 */ /* 0x000ea200000e0000 */
[----:B------:R-:W-:Y:S01]  /*3b570*/  BSSY B0, `(.L_x_47) ;  /* 0x0000025000007945 */ /* 0x000fe20003800000 */
[----:B------:R-:W-:Y:S01]  /*3b580*/  MOV R10, 0x7f800000 ;  /* 0x7f800000000a7802 */ /* 0x000fe20000000f00 */
[----:B------:R-:W-:Y:S01]  /*3b590*/  IMAD.MOV.U32 R9, RZ, RZ, 0x3f800000 ;  /* 0x3f800000ff097424 */ /* 0x000fe200078e00ff */
[----:B------:R-:W3:Y:S01]  /*3b5a0*/  SHFL.BFLY PT, R2, R196, 0x1, 0x1f ;  /* 0x0c201f00c4027f89 */ /* 0x000ee200000e0000 */
[----:B------:R-:W-:Y:S02]  /*3b5b0*/  IMAD.MOV.U32 R8, RZ, RZ, 0x7f800000 ;  /* 0x7f800000ff087424 */ /* 0x000fe400078e00ff */
[----:B--2---:R-:W-:Y:S01]  /*3b5c0*/  FADD R197, R0, R197 ;  /* 0x000000c500c57221 */ /* 0x004fe20000000000 */
[----:B---3--:R-:W-:-:S04]  /*3b5d0*/  FADD R196, R2, R196 ;  /* 0x000000c402c47221 */ /* 0x008fc80000000000 */
[----:B------:R-:W2:Y:S04]  /*3b5e0*/  SHFL.BFLY PT, R0, R197, 0x2, 0x1f ;  /* 0x0c401f00c5007f89 */ /* 0x000ea800000e0000 */
[----:B------:R-:W3:Y:S01]  /*3b5f0*/  SHFL.BFLY PT, R11, R196, 0x2, 0x1f ;  /* 0x0c401f00c40b7f89 */ /* 0x000ee200000e0000 */
[C---:B--2---:R-:W-:Y:S01]  /*3b600*/  FSETP.NE.AND P0, PT, R197.reuse, -R0, PT ;  /* 0x80000000c500720b */ /* 0x044fe20003f05000 */
[----:B------:R-:W-:Y:S01]  /*3b610*/  FADD R197, R197, R0 ;  /* 0x00000000c5c57221 */ /* 0x000fe20000000000 */
[----:B------:R-:W-:Y:S01]  /*3b620*/  MOV R0, 0x3f800000 ;  /* 0x3f80000000007802 */ /* 0x000fe20000000f00 */
[----:B---3--:R-:W-:-:S10]  /*3b630*/  FADD R4, R196, R11 ;  /* 0x0000000bc4047221 */ /* 0x008fd40000000000 */
[----:B------:R-:W-:Y:S05]  /*3b640*/  @!P0 BRA `(.L_x_48) ;  /* 0x00000000005c8947 */ /* 0x000fea0003800000 */
[----:B------:R-:W-:Y:S01]  /*3b650*/  MOV R0, R197 ;  /* 0x000000c500007202 */ /* 0x000fe20000000f00 */
[----:B------:R-:W-:Y:S04]  /*3b660*/  BSSY B1, `(.L_x_49) ;  /* 0x000000d000017945 */ /* 0x000fe80003800000 */
[----:B------:R-:W-:-:S05]  /*3b670*/  VIADD R2, R0, 0x1800000 ;  /* 0x0180000000027836 */ /* 0x000fca0000000000 */
[----:B------:R-:W-:-:S04]  /*3b680*/  LOP3.LUT R2, R2, 0x7f800000, RZ, 0xc0, !PT ;  /* 0x7f80000002027812 */ /* 0x000fc800078ec0ff */
[----:B------:R-:W-:-:S13]  /*3b690*/  ISETP.GT.U32.AND P0, PT, R2, 0x1ffffff, PT ;  /* 0x01ffffff0200780c */ /* 0x000fda0003f04070 */
[----:B------:R-:W-:Y:S05]  /*3b6a0*/  @P0 BRA `(.L_x_50) ;  /* 0x0000000000100947 */ /* 0x000fea0003800000 */
[----:B------:R-:W-:-:S07]  /*3b6b0*/  MOV R7, 0x3b6d0 ;  /* 0x0003b6d000077802 */ /* 0x000fce0000000f00 */
[----:B-1----:R-:W-:Y:S05]  /*3b6c0*/  CALL.REL.NOINC `($__internal_0_$__cuda_sm20_rcp_rn_f32_slowpath) ;  /* 0x0000007c00107944 */ /* 0x002fea0003c00000 */
[----:B------:R-:W-:Y:S01]  /*3b6d0*/  MOV R2, R5 ;  /* 0x0000000500027202 */ /* 0x000fe20000000f00 */
[----:B------:R-:W-:Y:S06]  /*3b6e0*/  BRA `(.L_x_51) ;  /* 0x0000000000107947 */ /* 0x000fec0003800000 */
.L_x_50:
[----:B------:R-:W2:Y:S02]  /*3b6f0*/  MUFU.RCP R2, R0 ;  /* 0x0000000000027308 */ /* 0x000ea40000001000 */
[----:B--2---:R-:W-:-:S04]  /*3b700*/  FFMA R3, R0, R2, -1 ;  /* 0xbf80000000037423 */ /* 0x004fc80000000002 */
[----:B------:R-:W-:-:S04]  /*3b710*/  FADD.FTZ R3, -R3, -RZ ;  /* 0x800000ff03037221 */ /* 0x000fc80000010100 */
[----:B------:R-:W-:-:S07]  /*3b720*/  FFMA R2, R2, R3, R2 ;  /* 0x0000000302027223 */ /* 0x000fce0000000002 */
.L_x_51:
[----:B------:R-:W-:Y:S05]  /*3b730*/  BSYNC B1 ;  /* 0x0000000000017941 */ /* 0x000fea0003800000 */
.L_x_49:
[----:B------:R-:W-:Y:S01]  /*3b740*/  FSETP.GEU.AND P0, PT, |R0|, 1.175494350822287508e-38, PT ;  /* 0x008000000000780b */ /* 0x000fe20003f0e200 */
[----:B------:R-:W-:-:S12]  /*3b750*/  ULDC UR4, c[0x0][0x600] ;  /* 0x0001800000047ab9 */ /* 0x000fd80000000800 */
[----:B------:R-:W-:-:S06]  /*3b760*/  @!P0 FMUL R0, R0, 16777216 ;  /* 0x4b80000000008820 */ /* 0x000fcc0000400000 */
[----:B------:R-:W2:Y:S02]  /*3b770*/  MUFU.LG2 R0, R0 ;  /* 0x0000000000007308 */ /* 0x000ea40000000c00 */
[----:B--2---:R-:W-:-:S04]  /*3b780*/  @!P0 FADD R0, R0, -24 ;  /* 0xc1c0000000008421 */ /* 0x004fc80000000000 */
[----:B------:R-:W-:-:S04]  /*3b790*/  FMUL R0, R0, 0.69314718246459960938 ;  /* 0x3f31721800007820 */ /* 0x000fc80000400000 */
[----:B------:R-:W-:Y:S01]  /*3b7a0*/  FFMA R8, R191, UR4, R0 ;  /* 0x00000004bf087c23 */ /* 0x000fe20008000000 */
[----:B------:R-:W-:-:S07]  /*3b7b0*/  IMAD.MOV.U32 R0, RZ, RZ, R2 ;  /* 0x000000ffff007224 */ /* 0x000fce00078e0002 */
.L_x_48:
[----:B------:R-:W-:Y:S05]  /*3b7c0*/  BSYNC B0 ;  /* 0x0000000000007941 */ /* 0x000fea0003800000 */
.L_x_47:
[----:B------:R-:W1:Y:S01]  /*3b7d0*/  LDL.LU R71, [R1+0x200] ;  /* 0x0002000001477983 */ /* 0x000e620000300800 */
[----:B------:R-:W-:-:S03]  /*3b7e0*/  ULDC UR4, c[0x0][0x608] ;  /* 0x0001820000047ab9 */ /* 0x000fc60000000800 */
[----:B------:R-:W2:Y:S04]  /*3b7f0*/  LDL.LU R70, [R1+0x204] ;  /* 0x0002040001467983 */ /* 0x000ea80000300800 */
[----:B------:R-:W3:Y:S04]  /*3b800*/  LDL.LU R69, [R1+0x210] ;  /* 0x0002100001457983 */ /* 0x000ee80000300800 */
[----:B------:R-:W4:Y:S04]  /*3b810*/  LDL.LU R68, [R1+0x214] ;  /* 0x0002140001447983 */ /* 0x000f280000300800 */
        /* <DEDUP_REMOVED lines=60> */
[----:B------:R-:W-:Y:S01]  /*3bbe0*/  FMUL R0, R0, UR4 ;  /* 0x0000000400007c20 */ /* 0x000fe20008400000 */
[----:B------:R-:W-:Y:S01]  /*3bbf0*/  FSETP.NE.AND P0, PT, R196, -R11, PT ;  /* 0x8000000bc400720b */ /* 0x000fe20003f05000 */
[----:B------:R-:W-:Y:S02]  /*3bc00*/  BSSY B0, `(.L_x_52) ;  /* 0x00000fd000007945 */ /* 0x000fe40003800000 */
[-C--:B-1----:R-:W-:Y:S01]  /*3bc10*/  FMUL R125, R71, R0.reuse ;  /* 0x00000000477d7220 */ /* 0x082fe20000400000 */
[-C--:B--2---:R-:W-:Y:S01]  /*3bc20*/  FMUL R124, R70, R0.reuse ;  /* 0x00000000467c7220 */ /* 0x084fe20000400000 */
[-C--:B---3--:R-:W-:Y:S01]  /*3bc30*/  FMUL R122, R69, R0.reuse ;  /* 0x00000000457a7220 */ /* 0x088fe20000400000 */
[-C--:B----4-:R-:W-:Y:S01]  /*3bc40*/  FMUL R120, R68, R0.reuse ;  /* 0x0000000044787220 */ /* 0x090fe20000400000 */
[-C--:B-----5:R-:W-:Y:S01]  /*3bc50*/  FMUL R123, R67, R0.reuse ;  /* 0x00000000437b7220 */ /* 0x0a0fe20000400000 */
        /* <DEDUP_REMOVED lines=26> */
[----:B------:R-:W-:-:S02]  /*3be00*/  FMUL R149, R40, R0 ;  /* 0x0000000028957220 */ /* 0x000fc40000400000 */
[----:B------:R-:W2:Y:S01]  /*3be10*/  LDL.LU R40, [R1] ;  /* 0x0000000001287983 */ /* 0x000ea20000300800 */
[----:B------:R-:W-:-:S03]  /*3be20*/  FMUL R154, R39, R0 ;  /* 0x00000000279a7220 */ /* 0x000fc60000400000 */
[----:B------:R-:W3:Y:S01]  /*3be30*/  LDL.LU R39, [R1+0x4] ;  /* 0x0000040001277983 */ /* 0x000ee20000300800 */
[----:B------:R-:W-:-:S03]  /*3be40*/  FMUL R151, R38, R0 ;  /* 0x0000000026977220 */ /* 0x000fc60000400000 */
[----:B------:R-:W4:Y:S01]  /*3be50*/  LDL.LU R38, [R1+0x10] ;  /* 0x0000100001267983 */ /* 0x000f220000300800 */
[----:B------:R-:W-:-:S03]  /*3be60*/  FMUL R156, R37, R0 ;  /* 0x00000000259c7220 */ /* 0x000fc60000400000 */
[----:B------:R-:W5:Y:S01]  /*3be70*/  LDL.LU R37, [R1+0x14] ;  /* 0x0000140001257983 */ /* 0x000f620000300800 */
[----:B------:R-:W-:-:S03]  /*3be80*/  FMUL R153, R36, R0 ;  /* 0x0000000024997220 */ /* 0x000fc60000400000 */
[----:B------:R-:W2:Y:S01]  /*3be90*/  LDL.LU R36, [R1+0x20] ;  /* 0x0000200001247983 */ /* 0x000ea20000300800 */
[----:B------:R-:W-:-:S03]  /*3bea0*/  FMUL R158, R35, R0 ;  /* 0x00000000239e7220 */ /* 0x000fc60000400000 */
[----:B------:R-:W3:Y:S01]  /*3beb0*/  LDL.LU R35, [R1+0x24] ;  /* 0x0000240001237983 */ /* 0x000ee20000300800 */
        /* <DEDUP_REMOVED lines=54> */
[-C--:B----4-:R-:W-:Y:S01]  /*3c220*/  FMUL R193, R38, R0.reuse ;  /* 0x0000000026c17220 */ /* 0x090fe20000400000 */
[-C--:B-----5:R-:W-:Y:S01]  /*3c230*/  FMUL R187, R37, R0.reuse ;  /* 0x0000000025bb7220 */ /* 0x0a0fe20000400000 */
[-C--:B--2---:R-:W-:Y:S01]  /*3c240*/  FMUL R197, R36, R0.reuse ;  /* 0x0000000024c57220 */ /* 0x084fe20000400000 */
[-C--:B---3--:R-:W-:Y:S01]  /*3c250*/  FMUL R191, R35, R0.reuse ;  /* 0x0000000023bf7220 */ /* 0x088fe20000400000 */
        /* <DEDUP_REMOVED lines=24> */
[----:B------:R-:W5:Y:S04]  /*3c3e0*/  LDL.LU R38, [R1+0x104] ;  /* 0x0001040001267983 */ /* 0x000f680000300800 */
[----:B------:R4:W-:Y:S04]  /*3c3f0*/  STL [R1+0x50], R3 ;  /* 0x0000500301007387 */ /* 0x0009e80000100800 */
[----:B------:R-:W5:Y:S04]  /*3c400*/  LDL.LU R37, [R1+0x110] ;  /* 0x0001100001257983 */ /* 0x000f680000300800 */
[----:B------:R4:W-:Y:S04]  /*3c410*/  STL [R1+0x74], R2 ;  /* 0x0000740201007387 */ /* 0x0009e80000100800 */
        /* <DEDUP_REMOVED lines=23> */
[----:B------:R-:W5:Y:S04]  /*3c590*/  LDL.LU R19, [R1+0x1a0] ;  /* 0x0001a00001137983 */ /* 0x000f680000300800 */
[----:B------:R-:W5:Y:S01]  /*3c5a0*/  LDL.LU R18, [R1+0x1a4] ;  /* 0x0001a40001127983 */ /* 0x000f620000300800 */
[----:B------:R-:W-:-:S03]  /*3c5b0*/  FMUL R236, R13, R0 ;  /* 0x000000000dec7220 */ /* 0x000fc60000400000 */
[----:B------:R-:W5:Y:S04]  /*3c5c0*/  LDL.LU R17, [R1+0x1b0] ;  /* 0x0001b00001117983 */ /* 0x000f680000300800 */
[----:B------:R-:W5:Y:S04]  /*3c5d0*/  LDL.LU R16, [R1+0x1b4] ;  /* 0x0001b40001107983 */ /* 0x000f680000300800 */
[----:B------:R-:W5:Y:S04]  /*3c5e0*/  LDL.LU R15, [R1+0x1c0] ;  /* 0x0001c000010f7983 */ /* 0x000f680000300800 */
[----:B-1----:R-:W5:Y:S04]  /*3c5f0*/  LDL.LU R14, [R1+0x1c4] ;  /* 0x0001c400010e7983 */ /* 0x002f680000300800 */
[----:B------:R-:W5:Y:S04]  /*3c600*/  LDL.LU R13, [R1+0x1d0] ;  /* 0x0001d000010d7983 */ /* 0x000f680000300800 */
[----:B--2---:R-:W2:Y:S04]  /*3c610*/  LDL.LU R12, [R1+0x1d4] ;  /* 0x0001d400010c7983 */ /* 0x004ea80000300800 */
[----:B---3--:R-:W3:Y:S04]  /*3c620*/  LDL.LU R7, [R1+0x1e0] ;  /* 0x0001e00001077983 */ /* 0x008ee80000300800 */
[----:B----4-:R-:W4:Y:S04]  /*3c630*/  LDL.LU R6, [R1+0x1e4] ;  /* 0x0001e40001067983 */ /* 0x010f280000300800 */
[----:B------:R-:W4:Y:S04]  /*3c640*/  LDL.LU R3, [R1+0x1f0] ;  /* 0x0001f00001037983 */ /* 0x000f280000300800 */
[----:B------:R-:W4:Y:S01]  /*3c650*/  LDL.LU R2, [R1+0x1f4] ;  /* 0x0001f40001027983 */ /* 0x000f220000300800 */
[-C--:B------:R-:W-:Y:S01]  /*3c660*/  FMUL R189, R40, R0.reuse ;  /* 0x0000000028bd7220 */ /* 0x080fe20000400000 */
[-C--:B------:R-:W-:Y:S01]  /*3c670*/  FMUL R183, R39, R0.reuse ;  /* 0x0000000027b77220 */ /* 0x080fe20000400000 */
[-C--:B-----5:R-:W-:Y:S01]  /*3c680*/  FMUL R38, R38, R0.reuse ;  /* 0x0000000026267220 */ /* 0x0a0fe20000400000 */
        /* <DEDUP_REMOVED lines=50> */
[----:B--2---:R-:W-:-:S03]  /*3c9b0*/  FMUL R12, R12, R0 ;  /* 0x000000000c0c7220 */ /* 0x004fc60000400000 */
[----:B------:R1:W-:Y:S01]  /*3c9c0*/  STL [R1+0x144], R13 ;  /* 0x0001440d01007387 */ /* 0x0003e20000100800 */
[----:B---3--:R-:W-:-:S03]  /*3c9d0*/  FMUL R7, R7, R0 ;  /* 0x0000000007077220 */ /* 0x008fc60000400000 */
[----:B------:R1:W-:Y:S01]  /*3c9e0*/  STL [R1+0x130], R12 ;  /* 0x0001300c01007387 */ /* 0x0003e20000100800 */
[----:B----4-:R-:W-:-:S03]  /*3c9f0*/  FMUL R6, R6, R0 ;  /* 0x0000000006067220 */ /* 0x010fc60000400000 */
[----:B------:R1:W-:Y:S01]  /*3ca00*/  STL [R1+0x154], R7 ;  /* 0x0001540701007387 */ /* 0x0003e20000100800 */
[----:B------:R-:W-:-:S03]  /*3ca10*/  FMUL R3, R3, R0 ;  /* 0x0000000003037220 */ /* 0x000fc60000400000 */
[----:B------:R1:W-:Y:S01]  /*3ca20*/  STL [R1+0x140], R6 ;  /* 0x0001400601007387 */ /* 0x0003e20000100800 */
[----:B------:R-:W-:-:S03]  /*3ca30*/  FMUL R0, R2, R0 ;  /* 0x0000000002007220 */ /* 0x000fc60000400000 */
[----:B------:R1:W-:Y:S04]  /*3ca40*/  STL [R1+0x160], R3 ;  /* 0x0001600301007387 */ /* 0x0003e80000100800 */
[----:B------:R1:W-:Y:S01]  /*3ca50*/  STL [R1+0x150], R0 ;  /* 0x0001500001007387 */ /* 0x0003e20000100800 */
[----:B------:R-:W-:Y:S05]  /*3ca60*/  @!P0 BRA `(.L_x_53) ;  /* 0x0000000000588947 */ /* 0x000fea0003800000 */
[----:B-1----:R-:W-:Y:S01]  /*3ca70*/  IADD3 R0, R4, 0x1800000, RZ ;  /* 0x0180000004007810 */ /* 0x002fe20007ffe0ff */
[----:B------:R-:W-:Y:S03]  /*3ca80*/  BSSY B1, `(.L_x_54) ;  /* 0x000000c000017945 */ /* 0x000fe60003800000 */
[----:B------:R-:W-:-:S04]  /*3ca90*/  LOP3.LUT R0, R0, 0x7f800000, RZ, 0xc0, !PT ;  /* 0x7f80000000007812 */ /* 0x000fc800078ec0ff */
[----:B------:R-:W-:-:S13]  /*3caa0*/  ISETP.GT.U32.AND P0, PT, R0, 0x1ffffff, PT ;  /* 0x01ffffff0000780c */ /* 0x000fda0003f04070 */
[----:B------:R-:W-:Y:S05]  /*3cab0*/  @P0 BRA `(.L_x_55) ;  /* 0x0000000000100947 */ /* 0x000fea0003800000 */
[----:B------:R-:W-:Y:S01]  /*3cac0*/  IMAD.MOV.U32 R0, RZ, RZ, R4 ;  /* 0x000000ffff007224 */ /* 0x000fe200078e0004 */
[----:B------:R-:W-:-:S07]  /*3cad0*/  MOV R7, 0x3caf0 ;  /* 0x0003caf000077802 */ /* 0x000fce0000000f00 */
[----:B------:R-:W-:Y:S05]  /*3cae0*/  CALL.REL.NOINC `($__internal_0_$__cuda_sm20_rcp_rn_f32_slowpath) ;  /* 0x0000006800087944 */ /* 0x000fea0003c00000 */
[----:B------:R-:W-:Y:S05]  /*3caf0*/  BRA `(.L_x_56) ;  /* 0x0000000000107947 */ /* 0x000fea0003800000 */
.L_x_55:
[----:B------:R-:W1:Y:S02]  /*3cb00*/  MUFU.RCP R5, R4 ;  /* 0x0000000400057308 */ /* 0x000e640000001000 */
[----:B-1----:R-:W-:-:S04]  /*3cb10*/  FFMA R0, R4, R5, -1 ;  /* 0xbf80000004007423 */ /* 0x002fc80000000005 */
[----:B------:R-:W-:-:S04]  /*3cb20*/  FADD.FTZ R0, -R0, -RZ ;  /* 0x800000ff00007221 */ /* 0x000fc80000010100 */
[----:B------:R-:W-:-:S07]  /*3cb30*/  FFMA R5, R5, R0, R5 ;  /* 0x0000000005057223 */ /* 0x000fce0000000005 */
.L_x_56:
[----:B------:R-:W-:Y:S05]  /*3cb40*/  BSYNC B1 ;  /* 0x0000000000017941 */ /* 0x000fea0003800000 */
.L_x_54:
[----:B------:R-:W-:Y:S01]  /*3cb50*/  FSETP.GEU.AND P0, PT, |R4|, 1.175494350822287508e-38, PT ;  /* 0x008000000400780b */ /* 0x000fe20003f0e200 */
[----:B------:R-:W-:Y:S01]  /*3cb60*/  ULDC UR4, c[0x0][0x600] ;  /* 0x0001800000047ab9 */ /* 0x000fe20000000800 */
[----:B------:R-:W-:-:S11]  /*3cb70*/  MOV R9, R5 ;  /* 0x0000000500097202 */ /* 0x000fd60000000f00 */
[----:B------:R-:W-:-:S06]  /*3cb80*/  @!P0 FMUL R4, R4, 16777216 ;  /* 0x4b80000004048820 */ /* 0x000fcc0000400000 */
[----:B------:R-:W1:Y:S02]  /*3cb90*/  MUFU.LG2 R4, R4 ;  /* 0x0000000400047308 */ /* 0x000e640000000c00 */
[----:B-1----:R-:W-:-:S04]  /*3cba0*/  @!P0 FADD R4, R4, -24 ;  /* 0xc1c0000004048421 */ /* 0x002fc80000000000 */
[----:B------:R-:W-:-:S04]  /*3cbb0*/  FMUL R4, R4, 0.69314718246459960938 ;  /* 0x3f31721804047820 */ /* 0x000fc80000400000 */
[----:B------:R-:W-:-:S07]  /*3cbc0*/  FFMA R10, R72, UR4, R4 ;  /* 0x00000004480a7c23 */ /* 0x000fce0008000004 */
.L_x_53:
[----:B------:R-:W-:Y:S05]  /*3cbd0*/  BSYNC B0 ;  /* 0x0000000000007941 */ /* 0x000fea0003800000 */
.L_x_52:
[----:B-1----:R-:W2:Y:S01]  /*3cbe0*/  LDL R0, [R1+0x404] ;  /* 0x0004040001007983 */ /* 0x002ea20000100800 */
[----:B------:R-:W-:-:S03]  /*3cbf0*/  ULDC UR4, c[0x0][0x608] ;  /* 0x0001820000047ab9 */ /* 0x000fc60000000800 */
        /* <DEDUP_REMOVED lines=64> */
[----:B--2---:R-:W-:-:S03]  /*3d000*/  R2UR UR5, R0 ;  /* 0x00000000000572ca */ /* 0x004fc600000e0000 */
[----:B------:R-:W2:Y:S04]  /*3d010*/  LDL R0, [R1+0x408] ;  /* 0x0004080001007983 */ /* 0x000ea80000100800 */
        /* <DEDUP_REMOVED lines=43> */
[----:B------:R-:W-:-:S03]  /*3d2d0*/  FMUL R9, R9, UR4 ;  /* 0x0000000409097c20 */ /* 0x000fc60008400000 */
        /* <DEDUP_REMOVED lines=8> */
[----:B---3--:R-:W-:-:S03]  /*3d360*/  FMUL R69, R21, R9 ;  /* 0x0000000915457220 */ /* 0x008fc60000400000 */
[----:B------:R-:W3:Y:S01]  /*3d370*/  LDL.LU R21, [R1+0x19c] ;  /* 0x00019c0001157983 */ /* 0x000ee20000300800 */
[----:B----4-:R-:W-:-:S03]  /*3d380*/  FMUL R70, R20, R9 ;  /* 0x0000000914467220 */ /* 0x010fc60000400000 */
[----:B------:R-:W4:Y:S01]  /*3d390*/  LDL.LU R20, [R1+0x1a8] ;  /* 0x0001a80001147983 */ /* 0x000f220000300800 */
[----:B-----5:R-:W-:-:S03]  /*3d3a0*/  FMUL R71, R15, R9 ;  /* 0x000000090f477220 */ /* 0x020fc60000400000 */
        /* <DEDUP_REMOVED lines=13> */
[-C--:B------:R-:W-:Y:S01]  /*3d480*/  FMUL R78, R5, R9.reuse ;  /* 0x00000009054e7220 */ /* 0x080fe20000400000 */
[----:B------:R-:W-:Y:S02]  /*3d490*/  UISETP.NE.AND UP0, UPT, UR5, 0x1, UPT ;  /* 0x000000010500788c */ /* 0x000fe4000bf05270 */
[----:B------:R-:W5:Y:S01]  /*3d4a0*/  LDL.LU R5, [R1+0x1e8] ;  /* 0x0001e80001057983 */ /* 0x000f620000300800 */
[----:B------:R-:W-:-:S03]  /*3d4b0*/  FMUL R79, R4, R9 ;  /* 0x00000009044f7220 */ /* 0x000fc60000400000 */
[----:B------:R-:W5:Y:S01]  /*3d4c0*/  LDL.LU R4, [R1+0x1ec] ;  /* 0x0001ec0001047983 */ /* 0x000f620000300800 */
[----:B------:R-:W-:-:S03]  /*3d4d0*/  FMUL R80, R3, R9 ;  /* 0x0000000903507220 */ /* 0x000fc60000400000 */
[----:B------:R-:W5:Y:S01]  /*3d4e0*/  LDL.LU R3, [R1+0x1f8] ;  /* 0x0001f80001037983 */ /* 0x000f620000300800 */
[----:B--2---:R-:W-:-:S03]  /*3d4f0*/  R2UR UR5, R0 ;  /* 0x00000000000572ca */ /* 0x004fc600000e0000 */
[----:B------:R-:W2:Y:S01]  /*3d500*/  LDL.LU R0, [R1+0x1fc] ;  /* 0x0001fc0001007983 */ /* 0x000ea20000300800 */
[----:B------:R-:W-:Y:S01]  /*3d510*/  USEL UR4, URZ, 0x1, UP0 ;  /* 0x000000013f047887 */ /* 0x000fe20008000000 */
        /* <DEDUP_REMOVED lines=103> */
[-C--:B---3--:R-:W-:Y:S01]  /*3db90*/  FMUL R222, R21, R9.reuse ;  /* 0x0000000915de7220 */ /* 0x088fe20000400000 */
[-C--:B----4-:R-:W-:Y:S01]  /*3dba0*/  FMUL R200, R20, R9.reuse ;  /* 0x0000000914c87220 */ /* 0x090fe20000400000 */
[-C--:B-----5:R-:W-:Y:S01]  /*3dbb0*/  FMUL R220, R15, R9.reuse ;  /* 0x000000090fdc7220 */ /* 0x0a0fe20000400000 */
[-C--:B------:R-:W-:Y:S01]  /*3dbc0*/  FMUL R202, R14, R9.reuse ;  /* 0x000000090eca7220 */ /* 0x080fe20000400000 */
[-C--:B------:R-:W-:Y:S01]  /*3dbd0*/  FMUL R218, R13, R9.reuse ;  /* 0x000000090dda7220 */ /* 0x080fe20000400000 */
[-C--:B------:R-:W-:Y:S01]  /*3dbe0*/  FMUL R204, R12, R9.reuse ;  /* 0x000000090ccc7220 */ /* 0x080fe20000400000 */
[----:B------:R-:W-:-:S02]  /*3dbf0*/  FMUL R209, R3, R9 ;  /* 0x0000000903d17220 */ /* 0x000fc40000400000 */
[----:B------:R-:W1:Y:S01]  /*3dc00*/  S2R R3, SR_TID.X ;  /* 0x0000000000037919 */ /* 0x000e620000002100 */
[----:B--2---:R-:W-:Y:S01]  /*3dc10*/  FMUL R211, R0, R9 ;  /* 0x0000000900d37220 */ /* 0x004fe20000400000 */
[----:B------:R-:W-:-:S05]  /*3dc20*/  IMAD.U32 R0, RZ, RZ, UR4 ;  /* 0x00000004ff007e24 */ /* 0x000fca000f8e00ff */
[----:B------:R-:W-:-:S04]  /*3dc30*/  SHF.L.U32 R0, R0, 0x1f, RZ ;  /* 0x0000001f00007819 */ /* 0x000fc800000006ff */
[----:B------:R-:W2:Y:S01]  /*3dc40*/  SYNCS.PHASECHK.TRANS64.TRYWAIT P0, [UR5+0x8], R0 ;  /* 0x00000800ff0075a7 */ /* 0x000ea20008000145 */
[-C--:B------:R-:W-:Y:S01]  /*3dc50*/  FMUL R216, R11, R9.reuse ;  /* 0x000000090bd87220 */ /* 0x080fe20000400000 */
[-C--:B------:R-:W-:Y:S01]  /*3dc60*/  FMUL R206, R7, R9.reuse ;  /* 0x0000000907ce7220 */ /* 0x080fe20000400000 */
[-C--:B------:R-:W-:Y:S01]  /*3dc70*/  FMUL R214, R6, R9.reuse ;  /* 0x0000000906d67220 */ /* 0x080fe20000400000 */
[-C--:B------:R-:W-:Y:S01]  /*3dc80*/  FMUL R210, R5, R9.reuse ;  /* 0x0000000905d27220 */ /* 0x080fe20000400000 */
[----:B------:R-:W-:Y:S01]  /*3dc90*/  FMUL R208, R4, R9 ;  /* 0x0000000904d07220 */ /* 0x000fe20000400000 */
[----:B-12---:R-:W-:Y:S06]  /*3dca0*/  @!P0 BRA `(.L_x_57) ;  /* 0x0000005400008947 */ /* 0x006fec0003800000 */
.L_x_120:
[C---:B------:R-:W-:Y:S01]  /*3dcb0*/  LOP3.LUT P0, RZ, R3.reuse, 0x3, RZ, 0xc0, !PT ;  /* 0x0000000303ff7812 */ /* 0x040fe2000780c0ff */
[----:B------:R-:W-:Y:S01]  /*3dcc0*/  ULDC.64 UR10, c[0x0][0x208] ;  /* 0x00008200000a7ab9 */ /* 0x000fe20000000a00 */
[----:B-1----:R-:W-:Y:S01]  /*3dcd0*/  LOP3.LUT R0, R3, 0x7f, RZ, 0xc0, !PT ;  /* 0x0000007f03007812 */ /* 0x002fe200078ec0ff */
[----:B------:R-:W-:Y:S01]  /*3dce0*/  BSSY B0, `(.L_x_58) ;  /* 0x000001b000007945 */ /* 0x000fe20003800000 */
[----:B------:R-:W-:Y:S02]  /*3dcf0*/  SHF.R.U32.HI R4, RZ, 0x2, R3 ;  /* 0x00000002ff047819 */ /* 0x000fe40000011603 */
[----:B------:R-:W-:-:S07]  /*3dd00*/  SHF.R.U32.HI R0, RZ, 0x5, R0 ;  /* 0x00000005ff007819 */ /* 0x000fce0000011600 */
[----:B------:R-:W-:Y:S05]  /*3dd10*/  @P0 BRA `(.L_x_59) ;  /* 0x00000000005c0947 */ /* 0x000fea0003800000 */
[----:B------:R-:W2:Y:S01]  /*3dd20*/  LDL R5, [R1+0x400] ;  /* 0x0004000001057983 */ /* 0x000ea20000100800 */
[----:B------:R-:W1:Y:S01]  /*3dd30*/  S2UR UR5, SR_CTAID.Y ;  /* 0x00000000000579c3 */ /* 0x000e620000002600 */
[----:B------:R-:W-:Y:S01]  /*3dd40*/  LOP3.LUT R3, R4, 0x7, RZ, 0xc0, !PT ;  /* 0x0000000704037812 */ /* 0x000fe200078ec0ff */
[----:B------:R-:W-:Y:S01]  /*3dd50*/  ULDC.64 UR8, c[0x0][0x688] ;  /* 0x0001a20000087ab9 */ /* 0x000fe20000000a00 */
[----:B------:R-:W-:Y:S01]  /*3dd60*/  SHF.L.U32 R0, R0, 0x4, RZ ;  /* 0x0000000400007819 */ /* 0x000fe200000006ff */
[----:B------:R-:W-:-:S03]  /*3dd70*/  ULDC UR7, c[0x0][0x288] ;  /* 0x0000a20000077ab9 */ /* 0x000fc60000000800 */
[----:B------:R-:W-:Y:S01]  /*3dd80*/  LOP3.LUT R0, R0, 0xfffffff0, R3, 0xe2, !PT ;  /* 0xfffffff000007812 */ /* 0x000fe200078ee203 */
[----:B------:R-:W3:Y:S01]  /*3dd90*/  S2UR UR6, SR_CTAID.Z ;  /* 0x00000000000679c3 */ /* 0x000ee20000002700 */
[----:B--2---:R-:W-:-:S13]  /*3dda0*/  R2UR UR4, R5 ;  /* 0x00000000050472ca */ /* 0x004fda00000e0000 */
[----:B------:R-:W-:-:S06]  /*3ddb0*/  USHF.L.U32 UR4, UR4, 0x6, URZ ;  /* 0x0000000604047899 */ /* 0x000fcc000800063f */
[----:B------:R-:W-:Y:S01]  /*3ddc0*/  VIADD R3, R0, UR4 ;  /* 0x0000000400037c36 */ /* 0x000fe20008000000 */
[----:B-1----:R-:W-:-:S04]  /*3ddd0*/  UIMAD UR4, UR5, UR8, UR4 ;  /* 0x00000008050472a4 */ /* 0x002fc8000f8e0204 */
[----:B---3--:R-:W-:Y:S01]  /*3dde0*/  UIMAD UR4, UR6, UR9, UR4 ;  /* 0x00000009060472a4 */ /* 0x008fe2000f8e0204 */
[C---:B------:R-:W-:Y:S02]  /*3ddf0*/  ISETP.GE.U32.AND P0, PT, R3.reuse, UR7, PT ;  /* 0x0000000703007c0c */ /* 0x040fe4000bf06070 */
[----:B------:R-:W-:-:S03]  /*3de00*/  IADD3 R3, R3, 0x8, RZ ;  /* 0x0000000803037810 */ /* 0x000fc60007ffe0ff */
[----:B------:R-:W-:Y:S01]  /*3de10*/  IADD3 R0, P2, R0, UR4, RZ ;  /* 0x0000000400007c10 */ /* 0x000fe2000ff5e0ff */
[----:B------:R-:W-:Y:S01]  /*3de20*/  ULDC.64 UR4, c[0x0][0x680] ;  /* 0x0001a00000047ab9 */ /* 0x000fe20000000a00 */
[----:B------:R-:W-:-:S03]  /*3de30*/  ISETP.GE.U32.AND P1, PT, R3, UR7, PT ;  /* 0x0000000703007c0c */ /* 0x000fc6000bf26070 */
[----:B------:R-:W-:Y:S01]  /*3de40*/  IMAD.X R3, RZ, RZ, RZ, P2 ;  /* 0x000000ffff037224 */ /* 0x000fe200010e06ff */
[----:B------:R-:W-:-:S04]  /*3de50*/  LEA R4, P2, R0, UR4, 0x2 ;  /* 0x0000000400047c11 */ /* 0x000fc8000f8410ff */
[----:B------:R-:W-:-:S05]  /*3de60*/  LEA.HI.X R5, R0, UR5, R3, 0x2, P2 ;  /* 0x0000000500057c11 */ /* 0x000fca00090f1403 */
[----:B------:R1:W-:Y:S04]  /*3de70*/  @!P0 STG.E desc[UR10][R4.64], R8 ;  /* 0x0000000804008986 */ /* 0x0003e8000c10190a */
[----:B------:R1:W-:Y:S02]  /*3de80*/  @!P1 STG.E desc[UR10][R4.64+0x20], R10 ;  /* 0x0000200a04009986 */ /* 0x0003e4000c10190a */
.L_x_59:
[----:B------:R-:W-:Y:S05]  /*3de90*/  BSYNC B0 ;  /* 0x0000000000007941 */ /* 0x000fea0003800000 */
.L_x_58:
[----:B------:R-:W-:Y:S02]  /*3dea0*/  ULDC.64 UR4, c[0x0][0x730] ;  /* 0x0001cc0000047ab9 */ /* 0x000fe40000000a00 */
[----:B------:R-:W-:-:S04]  /*3deb0*/  ISETP.NE.U32.AND P0, PT, RZ, UR4, PT ;  /* 0x00000004ff007c0c */ /* 0x000fc8000bf05070 */
[----:B------:R-:W-:-:S13]  /*3dec0*/  ISETP.NE.AND.EX P0, PT, RZ, UR5, PT, P0 ;  /* 0x00000005ff007c0c */ /* 0x000fda000bf05300 */
[----:B------:R-:W-:Y:S05]  /*3ded0*/  @P0 BRA `(.L_x_60) ;  /* 0x0000000000200947 */ /* 0x000fea0003800000 */
[----:B------:R-:W-:Y:S02]  /*3dee0*/  ULDC.64 UR4, c[0x0][0x728] ;  /* 0x0001ca0000047ab9 */ /* 0x000fe40000000a00 */
[----:B------:R-:W-:-:S04]  /*3def0*/  ISETP.NE.U32.AND P0, PT, RZ, UR4, PT ;  /* 0x00000004ff007c0c */ /* 0x000fc8000bf05070 */
[----:B------:R-:W-:-:S13]  /*3df00*/  ISETP.NE.AND.EX P0, PT, RZ, UR5, PT, P0 ;  /* 0x00000005ff007c0c */ /* 0x000fda000bf05300 */
[----:B------:R-:W-:Y:S05]  /*3df10*/  @!P0 BRA `(.L_x_61) ;  /* 0x00000000000c8947 */ /* 0x000fea0003800000 */
[----:B-1----:R-:W1:Y:S02]  /*3df20*/  LDC.64 R4, c[0x0][0x728] ;  /* 0x0001ca00ff047b82 */ /* 0x002e640000000a00 */
[----:B-1----:R2:W5:Y:S01]  /*3df30*/  LDG.E R119, desc[UR10][R4.64] ;  /* 0x0000000a04777981 */ /* 0x002562000c1e1900 */
[----:B------:R-:W-:Y:S05]  /*3df40*/  BRA `(.L_x_60) ;  /* 0x0000000000047947 */ /* 0x000fea0003800000 */
.L_x_61:
[----:B------:R-:W3:Y:S02]  /*3df50*/  LDC R119, c[0x0][0x720] ;  /* 0x0001c800ff777b82 */ /* 0x000ee40000000800 */
.L_x_60:
[----:B------:R-:W-:-:S04]  /*3df60*/  MOV R0, RZ ;  /* 0x000000ff00007202 */ /* 0x000fc80000000f00 */
[----:B------:R-:W-:-:S13]  /*3df70*/  LOP3.LUT P0, RZ, R0, 0x1bf, RZ, 0xc0, !PT ;  /* 0x000001bf00ff7812 */ /* 0x000fda000780c0ff */
[----:B------:R-:W-:Y:S05]  /*3df80*/  @!P0 BRA `(.L_x_62) ;  /* 0x0000000000408947 */ /* 0x000fea0003800000 */
[----:B------:R-:W-:Y:S01]  /*3df90*/  MOV R14, 0x0 ;  /* 0x00000000000e7802 */ /* 0x000fe20000000f00 */
[----:B------:R-:W-:Y:S01]  /*3dfa0*/  ULDC.64 UR4, c[0x4][0x70] ;  /* 0x01001c0000047ab9 */ /* 0x000fe20000000a00 */
[----:B------:R-:W-:Y:S01]  /*3dfb0*/  ULDC.64 UR6, c[0x4][0x78] ;  /* 0x01001e0000067ab9 */ /* 0x000fe20000000a00 */
[----:B------:R-:W-:Y:S01]  /*3dfc0*/  ULDC.64 UR8, c[0x4][0x8] ;  /* 0x0100020000087ab9 */ /* 0x000fe20000000a00 */
[----:B-12---:R-:W-:Y:S01]  /*3dfd0*/  MOV R4, UR4 ;  /* 0x0000000400047c02 */ /* 0x006fe20008000f00 */
[----:B------:R-:W-:Y:S01]  /*3dfe0*/  IMAD.U32 R5, RZ, RZ, UR5 ;  /* 0x00000005ff057e24 */ /* 0x000fe2000f8e00ff */
[----:B------:R-:W1:Y:S01]  /*3dff0*/  LDC.64 R14, c[0x4][R14] ;  /* 0x010000000e0e7b82 */ /* 0x000e620000000a00 */
[----:B------:R-:W-:Y:S01]  /*3e000*/  MOV R6, UR6 ;  /* 0x0000000600067c02 */ /* 0x000fe20008000f00 */
[----:B------:R-:W-:Y:S01]  /*3e010*/  IMAD.U32 R7, RZ, RZ, UR7 ;  /* 0x00000007ff077e24 */ /* 0x000fe2000f8e00ff */
[----:B------:R-:W-:Y:S01]  /*3e020*/  MOV R10, UR8 ;  /* 0x00000008000a7c02 */ /* 0x000fe20008000f00 */
[----:B------:R-:W-:Y:S01]  /*3e030*/  IMAD.U32 R11, RZ, RZ, UR9 ;  /* 0x00000009ff0b7e24 */ /* 0x000fe2000f8e00ff */
[----:B------:R-:W-:Y:S01]  /*3e040*/  MOV R8, 0x70 ;  /* 0x0000007000087802 */ /* 0x000fe20000000f00 */
[----:B------:R-:W-:Y:S01]  /*3e050*/  IMAD.MOV.U32 R12, RZ, RZ, 0x1 ;  /* 0x00000001ff0c7424 */ /* 0x000fe200078e00ff */
[----:B------:R-:W-:-:S07]  /*3e060*/  MOV R13, RZ ;  /* 0x000000ff000d7202 */ /* 0x000fce0000000f00 */
[----:B------:R-:W-:-:S07]  /*3e070*/  LEPC R20, `(.L_x_62) ;  /* 0x000000001014794e */ /* 0x000fce0000000000 */
[----:B-1-3-5:R-:W-:Y:S05]  /*3e080*/  CALL.ABS.NOINC R14 ;  /* 0x000000000e007343 */ /* 0x02afea0003c00000 */
.L_x_62:
[----:B------:R-:W4:Y:S01]  /*3e090*/  LDL R20, [R1+0x404] ;  /* 0x0004040001147983 */ /* 0x000f220000100800 */
[----:B------:R-:W-:Y:S01]  /*3e0a0*/  IMAD.U32 R118, RZ, RZ, UR61 ;  /* 0x0000003dff767e24 */ /* 0x000fe2000f8e00ff */
[----:B----4-:R-:W-:-:S13]  /*3e0b0*/  R2UR UR4, R20 ;  /* 0x00000000140472ca */ /* 0x010fda00000e0000 */
[----:B------:R-:W-:-:S05]  /*3e0c0*/  MOV R0, UR4 ;  /* 0x0000000400007c02 */ /* 0x000fca0008000f00 */
[----:B------:R-:W-:-:S04]  /*3e0d0*/  IMAD R118, R0, 0x2200, R118 ;  /* 0x0000220000767824 */ /* 0x000fc800078e0276 */
[----:B------:R-:W-:-:S05]  /*3e0e0*/  VIADD R0, R118, 0xffffde00 ;  /* 0xffffde0076007836 */ /* 0x000fca0000000000 */
        /* <DEDUP_REMOVED lines=18> */
.L_x_63:
[----:B------:R-:W4:Y:S01]  /*3e210*/  S2R R20, SR_TID.X ;  /* 0x0000000000147919 */ /* 0x000f220000002100 */
[----:B------:R-:W-:Y:S01]  /*3e220*/  ULDC.64 UR4, c[0x0][0x730] ;  /* 0x0001cc0000047ab9 */ /* 0x000fe20000000a00 */
[----:B------:R-:W-:Y:S01]  /*3e230*/  BSSY B0, `(.L_x_64) ;  /* 0x000002b000007945 */ /* 0x000fe20003800000 */
[----:B------:R-:W-:Y:S01]  /*3e240*/  ISETP.NE.U32.AND P0, PT, RZ, UR4, PT ;  /* 0x00000004ff007c0c */ /* 0x000fe2000bf05070 */
[----:B-12---:R-:W1:Y:S03]  /*3e250*/  S2R R5, SR_TID.X ;  /* 0x0000000000057919 */ /* 0x006e660000002100 */
[----:B------:R-:W-:-:S13]  /*3e260*/  ISETP.NE.AND.EX P0, PT, RZ, UR5, PT, P0 ;  /* 0x00000005ff007c0c */ /* 0x000fda000bf05300 */
[----:B---3-5:R-:W2:Y:S01]  /*3e270*/  @P0 LDC R119, c[0x0][0x720] ;  /* 0x0001c800ff770b82 */ /* 0x028ea20000000800 */
[----:B----4-:R-:W-:-:S04]  /*3e280*/  LOP3.LUT R20, R20, 0x7f, RZ, 0xc0, !PT ;  /* 0x0000007f14147812 */ /* 0x010fc800078ec0ff */
[----:B------:R-:W-:Y:S01]  /*3e290*/  SHF.R.U32.HI R21, RZ, 0x5, R20 ;  /* 0x00000005ff157819 */ /* 0x000fe20000011614 */
[----:B------:R-:W-:Y:S02]  /*3e2a0*/  VIADD R0, R20, 0x1f ;  /* 0x0000001f14007836 */ /* 0x000fe40000000000 */
[----:B------:R-:W3:Y:S03]  /*3e2b0*/  S2R R20, SR_TID.X ;  /* 0x0000000000147919 */ /* 0x000ee60000002100 */
[----:B------:R-:W-:Y:S01]  /*3e2c0*/  ISETP.GT.U32.AND P0, PT, R0, 0x3e, PT ;  /* 0x0000003e0000780c */ /* 0x000fe20003f04070 */
[-C--:B--2---:R-:W-:Y:S01]  /*3e2d0*/  FMUL R125, R125, R119.reuse ;  /* 0x000000777d7d7220 */ /* 0x084fe20000400000 */
[-C--:B------:R-:W-:Y:S01]  /*3e2e0*/  FMUL R124, R124, R119.reuse ;  /* 0x000000777c7c7220 */ /* 0x080fe20000400000 */
[-C--:B------:R-:W-:Y:S01]  /*3e2f0*/  FMUL R2, R2, R119.reuse ;  /* 0x0000007702027220 */ /* 0x080fe20000400000 */
[-C--:B------:R-:W-:Y:S01]  /*3e300*/  FMUL R16, R16, R119.reuse ;  /* 0x0000007710107220 */ /* 0x080fe20000400000 */
[-C--:B------:R-:W-:Y:S01]  /*3e310*/  FMUL R122, R122, R119.reuse ;  /* 0x000000777a7a7220 */ /* 0x080fe20000400000 */
[----:B------:R-:W-:Y:S01]  /*3e320*/  FMUL R120, R120, R119 ;  /* 0x0000007778787220 */ /* 0x000fe20000400000 */
[----:B------:R-:W-:Y:S01]  /*3e330*/  F2FP.SATFINITE.E4M3.F32.PACK_AB_MERGE_C R0, R124, R125, RZ ;  /* 0x0000007d7c00723e */ /* 0x000fe200048070ff */
[-C--:B------:R-:W-:Y:S01]  /*3e340*/  FMUL R17, R17, R119.reuse ;  /* 0x0000007711117220 */ /* 0x080fe20000400000 */
[-C--:B------:R-:W-:Y:S01]  /*3e350*/  FMUL R18, R18, R119.reuse ;  /* 0x0000007712127220 */ /* 0x080fe20000400000 */
[----:B------:R-:W-:Y:S01]  /*3e360*/  F2FP.SATFINITE.E4M3.F32.PACK_AB_MERGE_C R2, R16, R2, RZ ;  /* 0x000000021002723e */ /* 0x000fe200048070ff */
[-C--:B------:R-:W-:Y:S01]  /*3e370*/  FMUL R123, R123, R119.reuse ;  /* 0x000000777b7b7220 */ /* 0x080fe20000400000 */
[----:B------:R2:W-:Y:S01]  /*3e380*/  STL [R1+0x3c], R0 ;  /* 0x00003c0001007387 */ /* 0x0005e20000100800 */
[----:B------:R-:W-:Y:S01]  /*3e390*/  FMUL R121, R121, R119 ;  /* 0x0000007779797220 */ /* 0x000fe20000400000 */
[----:B------:R-:W-:-:S02]  /*3e3a0*/  F2FP.SATFINITE.E4M3.F32.PACK_AB_MERGE_C R3, R18, R17, RZ ;  /* 0x000000111203723e */ /* 0x000fc400048070ff */
[----:B------:R1:W-:Y:S01]  /*3e3b0*/  STL [R1+0x38], R2 ;  /* 0x0000380201007387 */ /* 0x0003e20000100800 */
[----:B--2---:R-:W-:Y:S02]  /*3e3c0*/  F2FP.SATFINITE.E4M3.F32.PACK_AB_MERGE_C R0, R120, R122, RZ ;  /* 0x0000007a7800723e */ /* 0x004fe400048070ff */
[----:B-1----:R-:W-:-:S03]  /*3e3d0*/  SHF.L.U32 R2, R5, 0x1, RZ ;  /* 0x0000000105027819 */ /* 0x002fc600000006ff */
[----:B------:R1:W-:Y:S01]  /*3e3e0*/  STL [R1+0x34], R0 ;  /* 0x0000340001007387 */ /* 0x0003e20000100800 */
[----:B---3--:R-:W-:-:S03]  /*3e3f0*/  SHF.R.U32.HI R20, RZ, 0x2, R20 ;  /* 0x00000002ff147819 */ /* 0x008fc60000011614 */
[----:B------:R2:W-:Y:S02]  /*3e400*/  STL [R1+0x2c], R3 ;  /* 0x00002c0301007387 */ /* 0x0005e40000100800 */
[----:B------:R-:W-:Y:S01]  /*3e410*/  IMAD.SHL.U32 R4, R20, 0x40, RZ ;  /* 0x0000004014047824 */ /* 0x000fe200078e00ff */
[----:B-1----:R-:W-:Y:S02]  /*3e420*/  F2FP.SATFINITE.E4M3.F32.PACK_AB_MERGE_C R0, R121, R123, RZ ;  /* 0x0000007b7900723e */ /* 0x002fe400048070ff */
[----:B--2---:R-:W-:-:S03]  /*3e430*/  SHF.L.U32 R3, R5, 0x4, RZ ;  /* 0x0000000405037819 */ /* 0x004fc600000006ff */
[----:B------:R1:W-:Y:S01]  /*3e440*/  STL [R1+0x28], R0 ;  /* 0x0000280001007387 */ /* 0x0003e20000100800 */
[----:B------:R-:W-:Y:S02]  /*3e450*/  LOP3.LUT R3, R3, 0x180, RZ, 0xc0, !PT ;  /* 0x0000018003037812 */ /* 0x000fe400078ec0ff */
[----:B-1----:R-:W-:Y:S02]  /*3e460*/  LOP3.LUT R0, R2, 0x6, RZ, 0xc0, !PT ;  /* 0x0000000602007812 */ /* 0x002fe400078ec0ff */
[----:B------:R-:W-:Y:S02]  /*3e470*/  LOP3.LUT R2, R3, 0x30, R2, 0xf8, !PT ;  /* 0x0000003003027812 */ /* 0x000fe400078ef802 */
[----:B------:R-:W-:Y:S01]  /*3e480*/  LOP3.LUT R3, R4, 0x40, RZ, 0xc0, !PT ;  /* 0x0000004004037812 */ /* 0x000fe200078ec0ff */
[----:B------:R-:W-:-:S05]  /*3e490*/  IMAD R0, R21, 0x400, R0 ;  /* 0x0000040015007824 */ /* 0x000fca00078e0200 */
[----:B------:R-:W-:-:S05]  /*3e4a0*/  IADD3 R0, R2, R0, R3 ;  /* 0x0000000002007210 */ /* 0x000fca0007ffe003 */
[----:B------:R1:W-:Y:S01]  /*3e4b0*/  STL [R1+0x30], R0 ;  /* 0x0000300001007387 */ /* 0x0003e20000100800 */
[----:B------:R-:W-:Y:S05]  /*3e4c0*/  @P0 BRA `(.L_x_65) ;  /* 0x0000000000040947 */ /* 0x000fea0003800000 */
[----:B------:R-:W-:-:S04]  /*3e4d0*/  DEPBAR.LE SB0, 0x1 ;  /* 0x000080400000791a */ /* 0x000fc80000000000 */
.L_x_65:
[----:B------:R-:W-:Y:S05]  /*3e4e0*/  BSYNC B0 ;  /* 0x0000000000007941 */ /* 0x000fea0003800000 */
.L_x_64:
[-C--:B------:R-:W-:Y:S01]  /*3e4f0*/  FMUL R3, R19, R119.reuse ;  /* 0x0000007713037220 */ /* 0x080fe20000400000 */
[-C--:B------:R-:W-:Y:S01]  /*3e500*/  FMUL R2, R22, R119.reuse ;  /* 0x0000007716027220 */ /* 0x080fe20000400000 */
[----:B-1----:R-:W-:Y:S01]  /*3e510*/  FMUL R0, R127, R119 ;  /* 0x000000777f007220 */ /* 0x002fe20000400000 */
[----:B------:R1:W-:Y:S01]  /*3e520*/  STL [R1+0x40c], R118 ;  /* 0x00040c7601007387 */ /* 0x0003e20000100800 */
[----:B------:R-:W-:-:S03]  /*3e530*/  R2P PR, R5, 0x18 ;  /* 0x0000001805007804 */ /* 0x000fc60000000000 */
[----:B------:R2:W-:Y:S04]  /*3e540*/  STL [R1+0x24], R3 ;  /* 0x0000240301007387 */ /* 0x0005e80000100800 */
[----:B------:R3:W-:Y:S01]  /*3e550*/  STL [R1+0x20], R2 ;  /* 0x0000200201007387 */ /* 0x0007e20000100800 */
[----:B-1----:R-:W-:-:S03]  /*3e560*/  FMUL R118, R26, R119 ;  /* 0x000000771a767220 */ /* 0x002fc60000400000 */
[----:B------:R1:W-:Y:S01]  /*3e570*/  STL [R1+0x1c], R0 ;  /* 0x00001c0001007387 */ /* 0x0003e20000100800 */
[-C--:B--2---:R-:W-:Y:S01]  /*3e580*/  FMUL R3, R126, R119.reuse ;  /* 0x000000777e037220 */ /* 0x084fe20000400000 */
[----:B---3--:R-:W-:-:S04]  /*3e590*/  FMUL R2, R23, R119 ;  /* 0x0000007717027220 */ /* 0x008fc80000400000 */
[----:B------:R2:W-:Y:S01]  /*3e5a0*/  STL [R1+0x18], R3 ;  /* 0x0000180301007387 */ /* 0x0005e20000100800 */
[----:B-1----:R-:W-:-:S03]  /*3e5b0*/  FMUL R0, R24, R119 ;  /* 0x0000007718007220 */ /* 0x002fc60000400000 */
[----:B------:R1:W-:Y:S04]  /*3e5c0*/  STL [R1+0x14], R2 ;  /* 0x0000140201007387 */ /* 0x0003e80000100800 */
[----:B------:R3:W-:Y:S01]  /*3e5d0*/  STL [R1+0x10], R0 ;  /* 0x0000100001007387 */ /* 0x0007e20000100800 */
[-C--:B--2---:R-:W-:Y:S01]  /*3e5e0*/  FMUL R3, R129, R119.reuse ;  /* 0x0000007781037220 */ /* 0x084fe20000400000 */
[----:B-1----:R-:W-:-:S04]  /*3e5f0*/  FMUL R2, R128, R119 ;  /* 0x0000007780027220 */ /* 0x002fc80000400000 */
[----:B------:R-:W-:Y:S01]  /*3e600*/  STL [R1+0xc], R3 ;  /* 0x00000c0301007387 */ /* 0x000fe20000100800 */
[----:B---3--:R-:W-:-:S03]  /*3e610*/  FMUL R0, R25, R119 ;  /* 0x0000007719007220 */ /* 0x008fc60000400000 */
[----:B------:R1:W-:Y:S04]  /*3e620*/  STL [R1+0x8], R2 ;  /* 0x0000080201007387 */ /* 0x0003e80000100800 */
[----:B------:R2:W-:Y:S04]  /*3e630*/  STL [R1+0x414], R118 ;  /* 0x0004147601007387 */ /* 0x0005e80000100800 */
[----:B------:R3:W-:Y:S01]  /*3e640*/  STL [R1+0x4], R0 ;  /* 0x0000040001007387 */ /* 0x0007e20000100800 */
[-C--:B-1----:R-:W-:Y:S01]  /*3e650*/  FMUL R2, R130, R119.reuse ;  /* 0x0000007782027220 */ /* 0x082fe20000400000 */
[-C--:B------:R-:W-:Y:S01]  /*3e660*/  FMUL R27, R27, R119.reuse ;  /* 0x000000771b1b7220 */ /* 0x080fe20000400000 */
[-C--:B------:R-:W-:Y:S01]  /*3e670*/  FMUL R28, R28, R119.reuse ;  /* 0x000000771c1c7220 */ /* 0x080fe20000400000 */
[----:B--2---:R-:W2:Y:S01]  /*3e680*/  LDL.LU R118, [R1+0x54] ;  /* 0x0000540001767983 */ /* 0x004ea20000300800 */
[-C--:B---3--:R-:W-:Y:S01]  /*3e690*/  FMUL R0, R131, R119.reuse ;  /* 0x0000007783007220 */ /* 0x088fe20000400000 */
[----:B------:R-:W-:-:S04]  /*3e6a0*/  FMUL R3, R133, R119 ;  /* 0x0000007785037220 */ /* 0x000fc80000400000 */
[----:B------:R1:W-:Y:S01]  /*3e6b0*/  STL [R1+0x410], R0 ;  /* 0x0004100001007387 */ /* 0x0003e20000100800 */
[-C--:B------:R-:W-:Y:S01]  /*3e6c0*/  FMUL R4, R132, R119.reuse ;  /* 0x0000007784047220 */ /* 0x080fe20000400000 */
[-C--:B------:R-:W-:Y:S02]  /*3e6d0*/  FMUL R29, R29, R119.reuse ;  /* 0x000000771d1d7220 */ /* 0x080fe40000400000 */
[----:B-1----:R-:W3:Y:S04]  /*3e6e0*/  LDL.LU R0, [R1+0x84] ;  /* 0x0000840001007983 */ /* 0x002ee80000300800 */
[----:B------:R1:W-:Y:S01]  /*3e6f0*/  STL [R1+0x418], R2 ;  /* 0x0004180201007387 */ /* 0x0003e20000100800 */
[----:B------:R-:W-:-:S03]  /*3e700*/  FMUL R30, R30, R119 ;  /* 0x000000771e1e7220 */ /* 0x000fc60000400000 */
[----:B-1----:R-:W4:Y:S04]  /*3e710*/  LDL.LU R2, [R1+0x70] ;  /* 0x0000700001027983 */ /* 0x002f280000300800 */
[----:B------:R1:W-:Y:S04]  /*3e720*/  STL [R1+0x41c], R27 ;  /* 0x00041c1b01007387 */ /* 0x0003e80000100800 */
[----:B-1----:R-:W3:Y:S04]  /*3e730*/  LDL.LU R27, [R1+0x60] ;  /* 0x00006000011b7983 */ /* 0x002ee80000300800 */
[----:B------:R1:W-:Y:S04]  /*3e740*/  STL [R1+0x420], R28 ;  /* 0x0004201c01007387 */ /* 0x0003e80000100800 */
[----:B-1----:R-:W4:Y:S04]  /*3e750*/  LDL.LU R28, [R1+0x64] ;  /* 0x00006400011c7983 */ /* 0x002f280000300800 */
[----:B------:R1:W-:Y:S04]  /*3e760*/  STL [R1+0x424], R3 ;  /* 0x0004240301007387 */ /* 0x0003e80000100800 */
[----:B-1----:R-:W4:Y:S04]  /*3e770*/  LDL.LU R3, [R1+0x74] ;  /* 0x0000740001037983 */ /* 0x002f280000300800 */
[----:B------:R1:W-:Y:S04]  /*3e780*/  STL [R1+0x428], R4 ;  /* 0x0004280401007387 */ /* 0x0003e80000100800 */
[----:B-1----:R-:W4:Y:S04]  /*3e790*/  LDL.LU R4, [R1+0x50] ;  /* 0x0000500001047983 */ /* 0x002f280000300800 */
[----:B------:R1:W-:Y:S04]  /*3e7a0*/  STL [R1+0x42c], R29 ;  /* 0x00042c1d01007387 */ /* 0x0003e80000100800 */
[----:B-1----:R-:W4:Y:S04]  /*3e7b0*/  LDL.LU R29, [R1+0x40] ;  /* 0x00004000011d7983 */ /* 0x002f280000300800 */
[----:B------:R1:W-:Y:S04]  /*3e7c0*/  STL [R1+0x430], R30 ;  /* 0x0004301e01007387 */ /* 0x0003e80000100800 */
[----:B-1----:R-:W4:Y:S01]  /*3e7d0*/  LDL.LU R30, [R1+0x44] ;  /* 0x00004400011e7983 */ /* 0x002f220000300800 */
[-C--:B------:R-:W-:Y:S01]  /*3e7e0*/  FMUL R5, R135, R119.reuse ;  /* 0x0000007787057220 */ /* 0x080fe20000400000 */
[-C--:B------:R-:W-:Y:S01]  /*3e7f0*/  FMUL R17, R148, R119.reuse ;  /* 0x0000007794117220 */ /* 0x080fe20000400000 */
[-C--:B------:R-:W-:Y:S01]  /*3e800*/  FMUL R26, R153, R119.reuse ;  /* 0x00000077991a7220 */ /* 0x080fe20000400000 */
[-C--:B------:R-:W-:Y:S01]  /*3e810*/  FMUL R7, R138, R119.reuse ;  /* 0x000000778a077220 */ /* 0x080fe20000400000 */
[-C--:B------:R-:W-:Y:S01]  /*3e820*/  FMUL R148, R81, R119.reuse ;  /* 0x0000007751947220 */ /* 0x080fe20000400000 */
[----:B------:R1:W-:Y:S01]  /*3e830*/  STL [R1+0x434], R5 ;  /* 0x0004340501007387 */ /* 0x0003e20000100800 */
[-C--:B------:R-:W-:Y:S01]  /*3e840*/  FMUL R153, R191, R119.reuse ;  /* 0x00000077bf997220 */ /* 0x080fe20000400000 */
[-C--:B------:R-:W-:Y:S01]  /*3e850*/  FMUL R8, R136, R119.reuse ;  /* 0x0000007788087220 */ /* 0x080fe20000400000 */
[-C--:B------:R-:W-:Y:S01]  /*3e860*/  FMUL R15, R146, R119.reuse ;  /* 0x00000077920f7220 */ /* 0x080fe20000400000 */
[-C--:B------:R-:W-:Y:S01]  /*3e870*/  FMUL R24, R151, R119.reuse ;  /* 0x0000007797187220 */ /* 0x080fe20000400000 */
[-C--:B------:R-:W-:Y:S01]  /*3e880*/  FMUL R138, R71, R119.reuse ;  /* 0x00000077478a7220 */ /* 0x080fe20000400000 */
[-C--:B------:R-:W-:Y:S01]  /*3e890*/  FMUL R81, R189, R119.reuse ;  /* 0x00000077bd517220 */ /* 0x080fe20000400000 */
[----:B------:R-:W4:Y:S01]  /*3e8a0*/  LDL.LU R191, [R1+0x80] ;  /* 0x0000800001bf7983 */ /* 0x000f220000300800 */
        /* <DEDUP_REMOVED lines=100> */
[-C--:B---3--:R-:W-:Y:S01]  /*3eef0*/  FMUL R181, R27, R119.reuse ;  /* 0x000000771bb57220 */ /* 0x088fe20000400000 */
[----:B------:R-:W2:Y:S01]  /*3ef00*/  LDL.LU R118, [R1+0xa0] ;  /* 0x0000a00001767983 */ /* 0x000ea20000300800 */
[-C--:B----4-:R-:W-:Y:S01]  /*3ef10*/  FMUL R111, R28, R119.reuse ;  /* 0x000000771c6f7220 */ /* 0x090fe20000400000 */
[-C--:B------:R-:W-:Y:S01]  /*3ef20*/  FMUL R177, R29, R119.reuse ;  /* 0x000000771db17220 */ /* 0x080fe20000400000 */
[-C--:B------:R-:W-:Y:S01]  /*3ef30*/  FMUL R107, R30, R119.reuse ;  /* 0x000000771e6b7220 */ /* 0x080fe20000400000 */
[-C--:B------:R-:W-:Y:S01]  /*3ef40*/  FMUL R179, R4, R119.reuse ;  /* 0x0000007704b37220 */ /* 0x080fe20000400000 */
[----:B------:R-:W3:Y:S01]  /*3ef50*/  LDL.LU R30, [R1+0xb4] ;  /* 0x0000b400011e7983 */ /* 0x000ee20000300800 */
[-C--:B------:R-:W-:Y:S01]  /*3ef60*/  FMUL R180, R113, R119.reuse ;  /* 0x0000007771b47220 */ /* 0x080fe20000400000 */
[-C--:B------:R-:W-:Y:S01]  /*3ef70*/  FMUL R144, R77, R119.reuse ;  /* 0x000000774d907220 */ /* 0x080fe20000400000 */
[-C--:B------:R-:W-:Y:S01]  /*3ef80*/  FMUL R149, R183, R119.reuse ;  /* 0x00000077b7957220 */ /* 0x080fe20000400000 */
[----:B------:R-:W4:Y:S01]  /*3ef90*/  LDL.LU R29, [R1+0xb0] ;  /* 0x0000b000011d7983 */ /* 0x000f220000300800 */
[-C--:B------:R-:W-:Y:S01]  /*3efa0*/  FMUL R113, R3, R119.reuse ;  /* 0x0000007703717220 */ /* 0x080fe20000400000 */
[-C--:B------:R-:W-:Y:S01]  /*3efb0*/  FMUL R77, R182, R119.reuse ;  /* 0x00000077b64d7220 */ /* 0x080fe20000400000 */
[-C--:B------:R-:W-:Y:S01]  /*3efc0*/  FMUL R154, R87, R119.reuse ;  /* 0x00000077579a7220 */ /* 0x080fe20000400000 */
[----:B------:R-:W2:Y:S01]  /*3efd0*/  LDL.LU R28, [R1+0xc4] ;  /* 0x0000c400011c7983 */ /* 0x000ea20000300800 */
[-C--:B------:R-:W-:Y:S01]  /*3efe0*/  FMUL R183, R2, R119.reuse ;  /* 0x0000007702b77220 */ /* 0x080fe20000400000 */
[-C--:B------:R-:W-:Y:S01]  /*3eff0*/  FMUL R182, R115, R119.reuse ;  /* 0x0000007773b67220 */ /* 0x080fe20000400000 */
[-C--:B------:R-:W-:Y:S01]  /*3f000*/  FMUL R87, R201, R119.reuse ;  /* 0x00000077c9577220 */ /* 0x080fe20000400000 */
[----:B------:R-:W2:Y:S01]  /*3f010*/  LDL.LU R27, [R1+0xc0] ;  /* 0x0000c000011b7983 */ /* 0x000ea20000300800 */
[-C--:B------:R-:W-:Y:S01]  /*3f020*/  FMUL R152, R85, R119.reuse ;  /* 0x0000007755987220 */ /* 0x080fe20000400000 */
[-C--:B------:R-:W-:Y:S01]  /*3f030*/  FMUL R115, R0, R119.reuse ;  /* 0x0000007700737220 */ /* 0x080fe20000400000 */
[-C--:B------:R-:W-:Y:S01]  /*3f040*/  FMUL R134, R67, R119.reuse ;  /* 0x0000007743867220 */ /* 0x080fe20000400000 */
[----:B-1----:R-:W3:Y:S01]  /*3f050*/  LDL.LU R5, [R1+0xd4] ;  /* 0x0000d40001057983 */ /* 0x002ee20000300800 */
        /* <DEDUP_REMOVED lines=35> */
[-C--:B------:R-:W-:Y:S01]  /*3f290*/  FMUL R163, R213, R119.reuse ;  /* 0x00000077d5a37220 */ /* 0x080fe20000400000 */
[-C--:B------:R-:W-:Y:S01]  /*3f2a0*/  FMUL R161, R207, R119.reuse ;  /* 0x00000077cfa17220 */ /* 0x080fe20000400000 */
[-C--:B---3--:R-:W-:Y:S01]  /*3f2b0*/  FMUL R191, R5, R119.reuse ;  /* 0x0000007705bf7220 */ /* 0x088fe20000400000 */
[-C--:B------:R-:W-:Y:S01]  /*3f2c0*/  FMUL R235, R187, R119.reuse ;  /* 0x00000077bbeb7220 */ /* 0x080fe20000400000 */
[----:B------:R-:W3:Y:S01]  /*3f2d0*/  LDL.LU R5, [R1+0x110] ;  /* 0x0001100001057983 */ /* 0x000ee20000300800 */
[-C--:B------:R-:W-:Y:S01]  /*3f2e0*/  FMUL R166, R99, R119.reuse ;  /* 0x0000007763a67220 */ /* 0x080fe20000400000 */
[-C--:B------:R-:W-:Y:S01]  /*3f2f0*/  FMUL R101, R231, R119.reuse ;  /* 0x00000077e7657220 */ /* 0x080fe20000400000 */
[-C--:B------:R-:W-:Y:S01]  /*3f300*/  FMUL R187, R30, R119.reuse ;  /* 0x000000771ebb7220 */ /* 0x080fe20000400000 */
[-C--:B------:R-:W-:Y:S01]  /*3f310*/  FMUL R99, R227, R119.reuse ;  /* 0x00000077e3637220 */ /* 0x080fe20000400000 */
[-C--:B------:R-:W-:Y:S01]  /*3f320*/  FMUL R175, R236, R119.reuse ;  /* 0x00000077ecaf7220 */ /* 0x080fe20000400000 */
[-C--:B----4-:R-:W-:Y:S01]  /*3f330*/  FMUL R231, R29, R119.reuse ;  /* 0x000000771de77220 */ /* 0x090fe20000400000 */
[----:B------:R-:W4:Y:S01]  /*3f340*/  LDL.LU R30, [R1+0x24] ;  /* 0x00002400011e7983 */ /* 0x000f220000300800 */
[-C--:B------:R-:W-:Y:S01]  /*3f350*/  FMUL R83, R193, R119.reuse ;  /* 0x00000077c1537220 */ /* 0x080fe20000400000 */
[-C--:B------:R-:W-:Y:S01]  /*3f360*/  FMUL R236, R117, R119.reuse ;  /* 0x0000007775ec7220 */ /* 0x080fe20000400000 */
[-C--:B--2---:R-:W-:Y:S01]  /*3f370*/  FMUL R227, R4, R119.reuse ;  /* 0x0000007704e37220 */ /* 0x084fe20000400000 */
        /* <DEDUP_REMOVED lines=25> */
[----:B------:R-:W-:-:S03]  /*3f510*/  FMUL R95, R219, R119 ;  /* 0x00000077db5f7220 */ /* 0x000fc60000400000 */
        /* <DEDUP_REMOVED lines=19> */
[----:B----4-:R-:W-:Y:S01]  /*3f650*/  F2FP.SATFINITE.E4M3.F32.PACK_AB_MERGE_C R29, R29, R30, RZ ;  /* 0x0000001e1d1d723e */ /* 0x010fe200048070ff */
        /* <DEDUP_REMOVED lines=26> */
[----:B--2---:R-:W-:Y:S01]  /*3f800*/  F2FP.SATFINITE.E4M3.F32.PACK_AB_MERGE_C R3, R3, R4, RZ ;  /* 0x000000040303723e */ /* 0x004fe200048070ff */
[-C--:B------:R-:W-:Y:S01]  /*3f810*/  FMUL R201, R201, R119.reuse ;  /* 0x00000077c9c97220 */ /* 0x080fe20000400000 */
[-C--:B------:R-:W-:Y:S01]  /*3f820*/  FMUL R217, R217, R119.reuse ;  /* 0x00000077d9d97220 */ /* 0x080fe20000400000 */
[-C--:B------:R-:W-:Y:S01]  /*3f830*/  FMUL R203, R203, R119.reuse ;  /* 0x00000077cbcb7220 */ /* 0x080fe20000400000 */
[-C--:B------:R-:W-:Y:S01]  /*3f840*/  FMUL R215, R215, R119.reuse ;  /* 0x00000077d7d77220 */ /* 0x080fe20000400000 */
[-C--:B------:R-:W-:Y:S01]  /*3f850*/  FMUL R205, R205, R119.reuse ;  /* 0x00000077cdcd7220 */ /* 0x080fe20000400000 */
[-C--:B------:R-:W-:Y:S01]  /*3f860*/  FMUL R213, R213, R119.reuse ;  /* 0x00000077d5d57220 */ /* 0x080fe20000400000 */
[-C--:B------:R-:W-:Y:S01]  /*3f870*/  FMUL R207, R207, R119.reuse ;  /* 0x00000077cfcf7220 */ /* 0x080fe20000400000 */
[----:B------:R-:W-:Y:S01]  /*3f880*/  FMUL R212, R212, R119 ;  /* 0x00000077d4d47220 */ /* 0x000fe20000400000 */
[----:B------:R-:W-:-:S02]  /*3f890*/  F2FP.SATFINITE.E4M3.F32.PACK_AB_MERGE_C R27, R27, R28, RZ ;  /* 0x0000001c1b1b723e */ /* 0x000fc400048070ff */
[----:B------:R-:W-:Y:S01]  /*3f8a0*/  F2FP.SATFINITE.E4M3.F32.PACK_AB_MERGE_C R118, R118, R2, RZ ;  /* 0x000000027676723e */ /* 0x000fe200048070ff */
[----:B---3--:R-:W-:Y:S02]  /*3f8b0*/  FMUL R119, R5, R119 ;  /* 0x0000007705777220 */ /* 0x008fe40000400000 */
[----:B------:R-:W2:Y:S04]  /*3f8c0*/  LDL.LU R5, [R1+0x434] ;  /* 0x0004340001057983 */ /* 0x000ea80000300800 */
[----:B------:R-:W3:Y:S04]  /*3f8d0*/  LDL.LU R30, [R1+0x430] ;  /* 0x00043000011e7983 */ /* 0x000ee80000300800 */
[----:B------:R1:W-:Y:S04]  /*3f8e0*/  STL [R1+0x20], R29 ;  /* 0x0000201d01007387 */ /* 0x0003e80000100800 */
[----:B-1----:R-:W3:Y:S04]  /*3f8f0*/  LDL.LU R29, [R1+0x42c] ;  /* 0x00042c00011d7983 */ /* 0x002ee80000300800 */
[----:B------:R-:W4:Y:S04]  /*3f900*/  LDL.LU R4, [R1+0x428] ;  /* 0x0004280001047983 */ /* 0x000f280000300800 */
[----:B------:R1:W-:Y:S04]  /*3f910*/  STL [R1+0x18], R3 ;  /* 0x0000180301007387 */ /* 0x0003e80000100800 */
[----:B-1----:R-:W4:Y:S04]  /*3f920*/  LDL.LU R3, [R1+0x424] ;  /* 0x0004240001037983 */ /* 0x002f280000300800 */
[----:B------:R-:W2:Y:S04]  /*3f930*/  LDL.LU R28, [R1+0x420] ;  /* 0x00042000011c7983 */ /* 0x000ea80000300800 */
[----:B------:R1:W-:Y:S04]  /*3f940*/  STL [R1+0x10], R27 ;  /* 0x0000101b01007387 */ /* 0x0003e80000100800 */
[----:B-1----:R-:W2:Y:S04]  /*3f950*/  LDL.LU R27, [R1+0x41c] ;  /* 0x00041c00011b7983 */ /* 0x002ea80000300800 */
[----:B------:R-:W4:Y:S04]  /*3f960*/  LDL.LU R2, [R1+0x418] ;  /* 0x0004180001027983 */ /* 0x000f280000300800 */
[----:B------:R1:W-:Y:S04]  /*3f970*/  STL [R1+0x8], R118 ;  /* 0x0000087601007387 */ /* 0x0003e80000100800 */
[----:B-1----:R-:W3:Y:S02]  /*3f980*/  LDL.LU R118, [R1+0x414] ;  /* 0x0004140001767983 */ /* 0x002ee40000300800 */
[----:B---3--:R-:W-:-:S02]  /*3f990*/  F2FP.SATFINITE.E4M3.F32.PACK_AB_MERGE_C R118, R118, R0, RZ ;  /* 0x000000007676723e */ /* 0x008fc400048070ff */
[----:B------:R-:W4:Y:S04]  /*3f9a0*/  LDL.LU R0, [R1+0x410] ;  /* 0x0004100001007983 */ /* 0x000f280000300800 */
[----:B------:R1:W-:Y:S01]  /*3f9b0*/  STL [R1], R118 ;  /* 0x0000007601007387 */ /* 0x0003e20000100800 */
[----:B------:R-:W-:Y:S02]  /*3f9c0*/  F2FP.SATFINITE.E4M3.F32.PACK_AB_MERGE_C R31, R32, R31, RZ ;  /* 0x0000001f201f723e */ /* 0x000fe400048070ff */
[----:B------:R-:W-:Y:S01]  /*3f9d0*/  F2FP.SATFINITE.E4M3.F32.PACK_AB_MERGE_C R29, R30, R29, RZ ;  /* 0x0000001d1e1d723e */ /* 0x000fe200048070ff */
[----:B-1----:R-:W3:Y:S01]  /*3f9e0*/  LDL.LU R118, [R1+0x40c] ;  /* 0x00040c0001767983 */ /* 0x002ee20000300800 */
[----:B--2---:R-:W-:Y:S02]  /*3f9f0*/  F2FP.SATFINITE.E4M3.F32.PACK_AB_MERGE_C R27, R28, R27, RZ ;  /* 0x0000001b1c1b723e */ /* 0x004fe400048070ff */
[----:B------:R-:W-:-:S02]  /*3fa00*/  F2FP.SATFINITE.E4M3.F32.PACK_AB_MERGE_C R7, R8, R7, RZ ;  /* 0x000000070807723e */ /* 0x000fc400048070ff */
[----:B------:R-:W-:Y:S02]  /*3fa10*/  F2FP.SATFINITE.E4M3.F32.PACK_AB_MERGE_C R33, R34, R33, RZ ;  /* 0x000000212221723e */ /* 0x000fe400048070ff */
[----:B------:R-:W-:Y:S02]  /*3fa20*/  F2FP.SATFINITE.E4M3.F32.PACK_AB_MERGE_C R9, R9, R10, RZ ;  /* 0x0000000a0909723e */ /* 0x000fe400048070ff */
[----:B------:R-:W-:Y:S02]  /*3fa30*/  F2FP.SATFINITE.E4M3.F32.PACK_AB_MERGE_C R35, R36, R35, RZ ;  /* 0x000000232423723e */ /* 0x000fe400048070ff */
[----:B------:R-:W-:Y:S02]  /*3fa40*/  F2FP.SATFINITE.E4M3.F32.PACK_AB_MERGE_C R11, R12, R11, RZ ;  /* 0x0000000b0c0b723e */ /* 0x000fe400048070ff */
[----:B------:R-:W-:Y:S02]  /*3fa50*/  F2FP.SATFINITE.E4M3.F32.PACK_AB_MERGE_C R37, R38, R37, RZ ;  /* 0x000000252625723e */ /* 0x000fe400048070ff */
[----:B------:R-:W-:-:S02]  /*3fa60*/  F2FP.SATFINITE.E4M3.F32.PACK_AB_MERGE_C R13, R14, R13, RZ ;  /* 0x0000000d0e0d723e */ /* 0x000fc400048070ff */
[----:B------:R-:W-:Y:S02]  /*3fa70*/  F2FP.SATFINITE.E4M3.F32.PACK_AB_MERGE_C R39, R40, R39, RZ ;  /* 0x000000272827723e */ /* 0x000fe400048070ff */
[----:B----4-:R-:W-:Y:S02]  /*3fa80*/  F2FP.SATFINITE.E4M3.F32.PACK_AB_MERGE_C R0, R2, R0, RZ ;  /* 0x000000000200723e */ /* 0x010fe400048070ff */
[----:B------:R-:W3:Y:S04]  /*3fa90*/  LDL.LU R2, [R1+0x30] ;  /* 0x0000300001027983 */ /* 0x000ee80000300800 */
[----:B------:R-:W2:Y:S04]  /*3faa0*/  LDL.LU R32, [R1+0x8] ;  /* 0x0000080001207983 */ /* 0x000ea80000300800 */
[----:B------:R-:W4:Y:S04]  /*3fab0*/  LDL.LU R30, [R1] ;  /* 0x00000000011e7983 */ /* 0x000f280000300800 */
[----:B------:R1:W5:Y:S04]  /*3fac0*/  LDL R28, [R1+0x400] ;  /* 0x00040000011c7983 */ /* 0x0003680000100800 */
[----:B------:R-:W2:Y:S04]  /*3fad0*/  LDL.LU R8, [R1+0x10] ;  /* 0x0000100001087983 */ /* 0x000ea80000300800 */
[----:B------:R-:W4:Y:S04]  /*3fae0*/  LDL.LU R34, [R1+0x18] ;  /* 0x0000180001227983 */ /* 0x000f280000300800 */
[----:B------:R-:W4:Y:S04]  /*3faf0*/  LDL.LU R10, [R1+0x20] ;  /* 0x00002000010a7983 */ /* 0x000f280000300800 */
[----:B------:R-:W4:Y:S04]  /*3fb00*/  LDL.LU R36, [R1+0x28] ;  /* 0x0000280001247983 */ /* 0x000f280000300800 */
[----:B------:R-:W2:Y:S04]  /*3fb10*/  LDL.LU R12, [R1+0x2c] ;  /* 0x00002c00010c7983 */ /* 0x000ea80000300800 */
[----:B------:R-:W4:Y:S04]  /*3fb20*/  LDL.LU R38, [R1+0x34] ;  /* 0x0000340001267983 */ /* 0x000f280000300800 */
[----:B------:R-:W4:Y:S04]  /*3fb30*/  LDL.LU R14, [R1+0x38] ;  /* 0x00003800010e7983 */ /* 0x000f280000300800 */
[----:B------:R-:W4:Y:S01]  /*3fb40*/  LDL.LU R40, [R1+0x3c] ;  /* 0x00003c0001287983 */ /* 0x000f220000300800 */
[----:B------:R-:W-:Y:S05]  /*3fb50*/  WARPSYNC.ALL ;  /* 0x0000000000007948 */ /* 0x000fea0003800000 */
[----:B------:R-:W-:-:S02]  /*3fb60*/  F2FP.SATFINITE.E4M3.F32.PACK_AB_MERGE_C R163, R163, R95, RZ ;  /* 0x0000005fa3a3723e */ /* 0x000fc400048070ff */
[----:B------:R-:W-:Y:S02]  /*3fb70*/  MOV R95, 0x10 ;  /* 0x00000010005f7802 */ /* 0x000fe40000000f00 */
[----:B------:R-:W-:Y:S02]  /*3fb80*/  F2FP.SATFINITE.E4M3.F32.PACK_AB_MERGE_C R5, R6, R5, RZ ;  /* 0x000000050605723e */ /* 0x000fe400048070ff */
[----:B------:R-:W-:Y:S02]  /*3fb90*/  SEL R95, R95, 0xfffffff0, !P3 ;  /* 0xfffffff05f5f7807 */ /* 0x000fe40005800000 */
[----:B------:R-:W-:Y:S01]  /*3fba0*/  F2FP.SATFINITE.E4M3.F32.PACK_AB_MERGE_C R3, R4, R3, RZ ;  /* 0x000000030403723e */ /* 0x000fe200048070ff */
[----:B------:R-:W-:Y:S01]  /*3fbb0*/  BSSY B0, `(.L_x_66) ;  /* 0x0000094000007945 */ /* 0x000fe20003800000 */
[----:B------:R-:W-:Y:S02]  /*3fbc0*/  F2FP.SATFINITE.E4M3.F32.PACK_AB_MERGE_C R53, R121, R53, RZ ;  /* 0x000000357935723e */ /* 0x000fe400048070ff */
        /* <DEDUP_REMOVED lines=95> */
[----:B---3--:R-:W-:Y:S01]  /*401c0*/  IADD3 R2, R118, R2, RZ ;  /* 0x0000000276027210 */ /* 0x008fe20007ffe0ff */
[----:B------:R-:W-:Y:S04]  /*401d0*/  BAR.SYNC.DEFER_BLOCKING 0x1, 0x80 ;  /* 0x0042000000007b1d */ /* 0x000fe80000010000 */
[C---:B------:R-:W-:Y:S01]  /*401e0*/  VIADD R6, R2.reuse, 0xffffde00 ;  /* 0xffffde0002067836 */ /* 0x040fe20000000000 */
[----:B------:R-:W-:-:S03]  /*401f0*/  IADD3 R4, R2, -0x21e0, RZ ;  /* 0xffffde2002047810 */ /* 0x000fc60007ffe0ff */
[----:B------:R-:W-:Y:S02]  /*40200*/  @P4 VIADD R4, R6, 0xffffffe0 ;  /* 0xffffffe006044836 */ /* 0x000fe40000000000 */
[C---:B------:R-:W-:Y:S01]  /*40210*/  IMAD.IADD R6, R95.reuse, 0x1, R2 ;  /* 0x000000015f067824 */ /* 0x040fe200078e0202 */
[----:B--2---:R-:W-:Y:S04]  /*40220*/  STS.U16 [R2+-0x1ff8], R12 ;  /* 0xffe0080c02007388 */ /* 0x004fe80000000400 */
[----:B----4-:R-:W-:Y:S04]  /*40230*/  STS.U16 [R2+-0x21f8], R38 ;  /* 0xffde082602007388 */ /* 0x010fe80000000400 */
[----:B------:R-:W-:Y:S04]  /*40240*/  STS.U16 [R2+-0x2000], R14 ;  /* 0xffe0000e02007388 */ /* 0x000fe80000000400 */
[----:B------:R-:W-:Y:S04]  /*40250*/  STS.U16 [R2+-0x2200], R40 ;  /* 0xffde002802007388 */ /* 0x000fe80000000400 */
[----:B------:R2:W-:Y:S04]  /*40260*/  STS.U16 [R6+-0x1ff8], R8 ;  /* 0xffe0080806007388 */ /* 0x0005e80000000400 */
[----:B------:R1:W-:Y:S01]  /*40270*/  STS.U16 [R6+-0x2200], R36 ;  /* 0xffde002406007388 */ /* 0x0003e20000000400 */
[----:B--2---:R-:W-:-:S03]  /*40280*/  IADD3 R8, R95, R4, RZ ;  /* 0x000000045f087210 */ /* 0x004fc60007ffe0ff */
[----:B------:R1:W-:Y:S04]  /*40290*/  STS.U16 [R6+-0x2000], R10 ;  /* 0xffe0000a06007388 */ /* 0x0003e80000000400 */
[----:B------:R1:W-:Y:S04]  /*402a0*/  STS.U16 [R6+-0x21f8], R34 ;  /* 0xffde082206007388 */ /* 0x0003e80000000400 */
[----:B------:R1:W-:Y:S04]  /*402b0*/  STS.U16 [R4], R32 ;  /* 0x0000002004007388 */ /* 0x0003e80000000400 */
[----:B------:R1:W-:Y:S04]  /*402c0*/  STS.U16 [R4+0x200], R30 ;  /* 0x0002001e04007388 */ /* 0x0003e80000000400 */
[----:B------:R1:W-:Y:S04]  /*402d0*/  STS.U16 [R4+0x8], R0 ;  /* 0x0000080004007388 */ /* 0x0003e80000000400 */
[----:B------:R1:W-:Y:S04]  /*402e0*/  STS.U16 [R4+0x208], R27 ;  /* 0x0002081b04007388 */ /* 0x0003e80000000400 */
[----:B------:R1:W-:Y:S04]  /*402f0*/  STS.U16 [R8], R3 ;  /* 0x0000000308007388 */ /* 0x0003e80000000400 */
[----:B------:R1:W-:Y:S04]  /*40300*/  STS.U16 [R8+0x200], R29 ;  /* 0x0002001d08007388 */ /* 0x0003e80000000400 */
[----:B------:R1:W-:Y:S04]  /*40310*/  STS.U16 [R8+0x8], R5 ;  /* 0x0000080508007388 */ /* 0x0003e80000000400 */
[----:B------:R1:W-:Y:S01]  /*40320*/  STS.U16 [R8+0x208], R31 ;  /* 0x0002081f08007388 */ /* 0x0003e20000000400 */
[----:B------:R-:W-:Y:S01]  /*40330*/  @!PT LDS RZ, [RZ] ;  /* 0x00000000fffff984 */ /* 0x000fe20000000800 */
[----:B------:R-:W-:Y:S01]  /*40340*/  @!PT LDS RZ, [RZ] ;  /* 0x00000000fffff984 */ /* 0x000fe20000000800 */
[----:B------:R-:W-:Y:S01]  /*40350*/  @!PT LDS RZ, [RZ] ;  /* 0x00000000fffff984 */ /* 0x000fe20000000800 */
[----:B------:R-:W-:Y:S01]  /*40360*/  @!PT LDS RZ, [RZ] ;  /* 0x00000000fffff984 */ /* 0x000fe20000000800 */
[----:B------:R2:W-:Y:S06]  /*40370*/  MEMBAR.ALL.CTA ;  /* 0x0000000000007992 */ /* 0x0005ec0000008000 */
[----:B--2---:R-:W2:Y:S01]  /*40380*/  FENCE.VIEW.ASYNC.S ;  /* 0x00000000000073c6 */ /* 0x004ea20000000000 */
[----:B------:R-:W-:-:S02]  /*40390*/  F2FP.SATFINITE.E4M3.F32.PACK_AB_MERGE_C R183, R220, R200, RZ ;  /* 0x000000c8dcb7723e */ /* 0x000fc400048070ff */
[----:B------:R-:W-:Y:S02]  /*403a0*/  F2FP.SATFINITE.E4M3.F32.PACK_AB_MERGE_C R219, R218, R202, RZ ;  /* 0x000000cadadb723e */ /* 0x000fe400048070ff */
[----:B------:R-:W-:Y:S02]  /*403b0*/  F2FP.SATFINITE.E4M3.F32.PACK_AB_MERGE_C R217, R216, R204, RZ ;  /* 0x000000ccd8d9723e */ /* 0x000fe400048070ff */
[----:B------:R-:W-:Y:S02]  /*403c0*/  F2FP.SATFINITE.E4M3.F32.PACK_AB_MERGE_C R215, R214, R206, RZ ;  /* 0x000000ced6d7723e */ /* 0x000fe400048070ff */
[----:B------:R-:W-:Y:S02]  /*403d0*/  F2FP.SATFINITE.E4M3.F32.PACK_AB_MERGE_C R213, R208, R210, RZ ;  /* 0x000000d2d0d5723e */ /* 0x000fe400048070ff */
[----:B------:R-:W-:Y:S02]  /*403e0*/  F2FP.SATFINITE.E4M3.F32.PACK_AB_MERGE_C R119, R212, R119, RZ ;  /* 0x00000077d477723e */ /* 0x000fe400048070ff */
[----:B------:R-:W-:Y:S01]  /*403f0*/  F2FP.SATFINITE.E4M3.F32.PACK_AB_MERGE_C R209, R211, R209, RZ ;  /* 0x000000d1d3d1723e */ /* 0x000fe200048070ff */
[----:B--2---:R-:W-:Y:S06]  /*40400*/  BAR.SYNC.DEFER_BLOCKING 0x1, 0x80 ;  /* 0x0042000000007b1d */ /* 0x004fec0000010000 */
[----:B-1----:R-:W-:Y:S05]  /*40410*/  @P0 BRA `(.L_x_67) ;  /* 0x0000000000340947 */ /* 0x002fea0003800000 */
[----:B------:R-:W-:Y:S01]  /*40420*/  S2UR UR12, SR_CTAID.Z ;  /* 0x00000000000c79c3 */ /* 0x000fe20000002700 */
[----:B-----5:R-:W-:Y:S01]  /*40430*/  R2UR UR6, R28 ;  /* 0x000000001c0672ca */ /* 0x020fe200000e0000 */
[----:B------:R-:W-:Y:S01]  /*40440*/  ULDC.64 UR4, c[0x0][0x198] ;  /* 0x0000660000047ab9 */ /* 0x000fe20000000a00 */
[----:B------:R-:W-:Y:S01]  /*40450*/  R2UR UR8, R118 ;  /* 0x00000000760872ca */ /* 0x000fe200000e0000 */
[----:B------:R-:W-:Y:S01]  /*40460*/  UIADD3 UR4, UP0, UR4, 0x670, URZ ;  /* 0x0000067004047890 */ /* 0x000fe2000ff1e03f */
[----:B------:R-:W-:-:S03]  /*40470*/  UMOV UR9, URZ ;  /* 0x0000003f00097c82 */ /* 0x000fc60008000000 */
[----:B------:R-:W1:Y:S01]  /*40480*/  S2UR UR11, SR_CTAID.Y ;  /* 0x00000000000b79c3 */ /* 0x000e620000002600 */
[----:B------:R-:W-:-:S05]  /*40490*/  UIADD3.X UR5, URZ, UR5, URZ, UP0, !UPT ;  /* 0x000000053f057290 */ /* 0x000fca00087fe43f */
[----:B------:R-:W-:Y:S02]  /*404a0*/  USHF.L.U32 UR10, UR6, 0x6, URZ ;  /* 0x00000006060a7899 */ /* 0x000fe4000800063f */
[----:B------:R-:W-:-:S09]  /*404b0*/  UIADD3 UR8, UR8, -0x2200, URZ ;  /* 0xffffde0008087890 */ /* 0x000fd2000fffe03f */
[----:B-1----:R1:W-:Y:S01]  /*404c0*/  UTMASTG.4D [UR8], [UR4] ;  /* 0x00000008040073b5 */ /* 0x0023e20008018000 */
[----:B------:R0:W-:Y:S01]  /*404d0*/  UTMACMDFLUSH ;  /* 0x00000000000079b7 */ /* 0x0001e20000000000 */
[----:B-1----:R-:W-:-:S04]  /*404e0*/  DEPBAR.LE SB0, 0x1 ;  /* 0x000080400000791a */ /* 0x002fc80000000000 */
.L_x_67:
[----:B------:R-:W-:Y:S05]  /*404f0*/  BSYNC B0 ;  /* 0x0000000000007941 */ /* 0x000fea0003800000 */
.L_x_66:
[----:B------:R-:W-:Y:S06]  /*40500*/  BAR.SYNC.DEFER_BLOCKING 0x1, 0x80 ;  /* 0x0042000000007b1d */ /* 0x000fec0000010000 */
[----:B------:R-:W-:Y:S01]  /*40510*/  BSSY B0, `(.L_x_68) ;  /* 0x0000026000007945 */ /* 0x000fe20003800000 */
[----:B------:R1:W-:Y:S04]  /*40520*/  STS.U16 [R2+-0x1200], R7 ;  /* 0xffee000702007388 */ /* 0x0003e80000000400 */
[----:B------:R1:W-:Y:S04]  /*40530*/  STS.U16 [R2+-0x1000], R33 ;  /* 0xfff0002102007388 */ /* 0x0003e80000000400 */
[----:B------:R1:W-:Y:S04]  /*40540*/  STS.U16 [R2+-0x11f8], R9 ;  /* 0xffee080902007388 */ /* 0x0003e80000000400 */
[----:B------:R1:W-:Y:S04]  /*40550*/  STS.U16 [R2+-0xff8], R35 ;  /* 0xfff0082302007388 */ /* 0x0003e80000000400 */
[----:B------:R1:W-:Y:S04]  /*40560*/  STS.U16 [R6+-0x1200], R11 ;  /* 0xffee000b06007388 */ /* 0x0003e80000000400 */
[----:B------:R1:W-:Y:S04]  /*40570*/  STS.U16 [R6+-0x1000], R37 ;  /* 0xfff0002506007388 */ /* 0x0003e80000000400 */
[----:B------:R1:W-:Y:S04]  /*40580*/  STS.U16 [R6+-0x11f8], R13 ;  /* 0xffee080d06007388 */ /* 0x0003e80000000400 */
[----:B------:R1:W-:Y:S04]  /*40590*/  STS.U16 [R6+-0xff8], R39 ;  /* 0xfff0082706007388 */ /* 0x0003e80000000400 */
[----:B------:R1:W-:Y:S04]  /*405a0*/  STS.U16 [R4+0x1000], R15 ;  /* 0x0010000f04007388 */ /* 0x0003e80000000400 */
[----:B------:R1:W-:Y:S04]  /*405b0*/  STS.U16 [R4+0x1200], R41 ;  /* 0x0012002904007388 */ /* 0x0003e80000000400 */
[----:B------:R1:W-:Y:S04]  /*405c0*/  STS.U16 [R4+0x1008], R17 ;  /* 0x0010081104007388 */ /* 0x0003e80000000400 */
[----:B------:R1:W-:Y:S04]  /*405d0*/  STS.U16 [R4+0x1208], R43 ;  /* 0x0012082b04007388 */ /* 0x0003e80000000400 */
[----:B------:R1:W-:Y:S04]  /*405e0*/  STS.U16 [R8+0x1000], R19 ;  /* 0x0010001308007388 */ /* 0x0003e80000000400 */
        /* <DEDUP_REMOVED lines=8> */
[----:B--2---:R-:W2:Y:S02]  /*40670*/  FENCE.VIEW.ASYNC.S ;  /* 0x00000000000073c6 */ /* 0x004ea40000000000 */
[----:B--2---:R-:W-:Y:S06]  /*40680*/  BAR.SYNC.DEFER_BLOCKING 0x1, 0x80 ;  /* 0x0042000000007b1d */ /* 0x004fec0000010000 */
[----:B-1----:R-:W-:Y:S05]  /*40690*/  @P0 BRA `(.L_x_69) ;  /* 0x0000000000340947 */ /* 0x002fea0003800000 */
[----:B------:R-:W-:Y:S01]  /*406a0*/  S2UR UR12, SR_CTAID.Z ;  /* 0x00000000000c79c3 */ /* 0x000fe20000002700 */
[----:B-----5:R-:W-:Y:S01]  /*406b0*/  R2UR UR6, R28 ;  /* 0x000000001c0672ca */ /* 0x020fe200000e0000 */
[----:B------:R-:W-:Y:S01]  /*406c0*/  ULDC.64 UR4, c[0x0][0x198] ;  /* 0x0000660000047ab9 */ /* 0x000fe20000000a00 */
[----:B------:R-:W-:Y:S01]  /*406d0*/  R2UR UR8, R118 ;  /* 0x00000000760872ca */ /* 0x000fe200000e0000 */
[----:B------:R-:W-:Y:S01]  /*406e0*/  UIADD3 UR4, UP0, UR4, 0x670, URZ ;  /* 0x0000067004047890 */ /* 0x000fe2000ff1e03f */
[----:B------:R-:W-:-:S03]  /*406f0*/  UMOV UR9, 0x40 ;  /* 0x0000004000097882 */ /* 0x000fc60000000000 */
[----:B------:R-:W1:Y:S01]  /*40700*/  S2UR UR11, SR_CTAID.Y ;  /* 0x00000000000b79c3 */ /* 0x000e620000002600 */
[----:B------:R-:W-:-:S05]  /*40710*/  UIADD3.X UR5, URZ, UR5, URZ, UP0, !UPT ;  /* 0x000000053f057290 */ /* 0x000fca00087fe43f */
[----:B------:R-:W-:Y:S02]  /*40720*/  USHF.L.U32 UR10, UR6, 0x6, URZ ;  /* 0x00000006060a7899 */ /* 0x000fe4000800063f */
[----:B------:R-:W-:-:S09]  /*40730*/  UIADD3 UR8, UR8, -0x1200, URZ ;  /* 0xffffee0008087890 */ /* 0x000fd2000fffe03f */
[----:B-1----:R1:W-:Y:S01]  /*40740*/  UTMASTG.4D [UR8], [UR4] ;  /* 0x00000008040073b5 */ /* 0x0023e20008018000 */
[----:B------:R0:W-:Y:S01]  /*40750*/  UTMACMDFLUSH ;  /* 0x00000000000079b7 */ /* 0x0001e20000000000 */
[----:B-1----:R-:W-:-:S04]  /*40760*/  DEPBAR.LE SB0, 0x1 ;  /* 0x000080400000791a */ /* 0x002fc80000000000 */
.L_x_69:
[----:B------:R-:W-:Y:S05]  /*40770*/  BSYNC B0 ;  /* 0x0000000000007941 */ /* 0x000fea0003800000 */
.L_x_68:
        /* <DEDUP_REMOVED lines=39> */
.L_x_71:
[----:B------:R-:W-:Y:S05]  /*409f0*/  BSYNC B0 ;  /* 0x0000000000007941 */ /* 0x000fea0003800000 */
.L_x_70:
        /* <DEDUP_REMOVED lines=39> */
.L_x_73:
[----:B------:R-:W-:Y:S05]  /*40c70*/  BSYNC B0 ;  /* 0x0000000000007941 */ /* 0x000fea0003800000 */
.L_x_72:
        /* <DEDUP_REMOVED lines=39> */
.L_x_75:
[----:B------:R-:W-:Y:S05]  /*40ef0*/  BSYNC B0 ;  /* 0x0000000000007941 */ /* 0x000fea0003800000 */
.L_x_74:
        /* <DEDUP_REMOVED lines=39> */
.L_x_77:
[----:B------:R-:W-:Y:S05]  /*41170*/  BSYNC B0 ;  /* 0x0000000000007941 */ /* 0x000fea0003800000 */
.L_x_76:
        /* <DEDUP_REMOVED lines=39> */
.L_x_79:
[----:B------:R-:W-:Y:S05]  /*413f0*/  BSYNC B0 ;  /* 0x0000000000007941 */ /* 0x000fea0003800000 */
.L_x_78:
        /* <DEDUP_REMOVED lines=36> */
[----:B-1----:R1:W-:Y:S02]  /*41640*/  UTMASTG.4D [UR8], [UR4] ;  /* 0x00000008040073b5 */ /* 0x0023e40008018000 */
[----:B-1----:R0:W-:Y:S02]  /*41650*/  UTMACMDFLUSH ;  /* 0x00000000000079b7 */ /* 0x0021e40000000000 */
.L_x_81:
[----:B------:R-:W-:Y:S05]  /*41660*/  BSYNC B0 ;  /* 0x0000000000007941 */ /* 0x000fea0003800000 */
.L_x_80:
[----:B------:R-:W2:Y:S01]  /*41670*/  LDL.LU R0, [R1+0x404] ;  /* 0x0004040001007983 */ /* 0x000ea20000300800 */
[----:B------:R-:W-:-:S04]  /*41680*/  DEPBAR.LE SB0, 0x0 ;  /* 0x000080000000791a */ /* 0x000fc80000000000 */
[----:B--2---:R-:W-:-:S13]  /*41690*/  R2UR UR4, R0 ;  /* 0x00000000000472ca */ /* 0x004fda00000e0000 */
[----:B------:R-:W-:-:S04]  /*416a0*/  UIADD3 UR4, UR4, -0x1, URZ ;  /* 0xffffffff04047890 */ /* 0x000fc8000fffe03f */
[----:B------:R-:W-:-:S04]  /*416b0*/  USHF.L.U32 UR4, UR4, 0x3, URZ ;  /* 0x0000000304047899 */ /* 0x000fc8000800063f */
[----:B------:R-:W-:-:S04]  /*416c0*/  ULOP3.LUT UR4, UR4, 0x8, URZ, 0xe2, !UPT ;  /* 0x0000000804047892 */ /* 0x000fc8000f8ee23f */
[----:B------:R-:W-:-:S06]  /*416d0*/  ULOP3.LUT UR4, UR4, 0x18, URZ, 0x3c, !UPT ;  /* 0x0000001804047892 */ /* 0x000fcc000f8e3c3f */
[----:B------:R-:W-:-:S04]  /*416e0*/  IMAD.U32 R0, RZ, RZ, UR4 ;  /* 0x00000004ff007e24 */ /* 0x000fc8000f8e00ff */
[----:B------:R-:W-:Y:S01]  /*416f0*/  SYNCS.ARRIVE.TRANS64.A1T0 RZ, [R0+UR61+0xb0090], RZ ;  /* 0x0b0090ff00ff79a7 */ /* 0x000fe2000810003d */
[----:B------:R-:W-:Y:S05]  /*41700*/  EXIT ;  /* 0x000000000000794d */ /* 0x000fea0003800000 */
.L_x_6:
[----:B------:R-:W-:-:S08]  /*41710*/  UISETP.NE.AND UP0, UPT, UR8, 0x1, UPT ;  /* 0x000000010800788c */ /* 0x000fd0000bf05270 */
[----:B------:R-:W1:-:S00]  /*41720*/  USETMAXREG.DEALLOC.CTAPOOL 0x18 ;  /* 0x00000018000079c8 */ /* 0x000e4000080e0500 */
[----:B------:R-:W-:-:S13]  /*41730*/  PLOP3.LUT P0, PT, PT, PT, UP0, 0x80, 0x0 ;  /* 0x000000000000781c */ /* 0x000fda0003f0f008 */
[----:B------:R-:W-:Y:S05]  /*41740*/  @P0 EXIT ;  /* 0x000000000000094d */ /* 0x000fea0003800000 */
[----:B------:R-:W2:Y:S01]  /*41750*/  S2UR UR11, SR_CTAID.X ;  /* 0x00000000000b79c3 */ /* 0x000ea20000002500 */
[----:B------:R-:W-:Y:S01]  /*41760*/  ULDC UR4, c[0x0][0x28c] ;  /* 0x0000a30000047ab9 */ /* 0x000fe20000000800 */
[----:B------:R-:W-:Y:S01]  /*41770*/  ELECT P3, URZ, PT ;  /* 0x00000000003f782f */ /* 0x000fe20003860000 */
[----:B------:R-:W-:Y:S01]  /*41780*/  BSSY B0, `(.L_x_82) ;  /* 0x0000043000007945 */ /* 0x000fe20003800000 */
[----:B------:R-:W-:Y:S01]  /*41790*/  UIADD3 UR5, UR4, 0xff, URZ ;  /* 0x000000ff04057890 */ /* 0x000fe2000fffe03f */
[----:B-1----:R-:W-:Y:S02]  /*417a0*/  CS2R R2, SRZ ;  /* 0x0000000000027805 */ /* 0x002fe4000001ff00 */
[----:B------:R-:W-:Y:S01]  /*417b0*/  MOV R7, RZ ;  /* 0x000000ff00077202 */ /* 0x000fe20000000f00 */
[----:B------:R-:W-:Y:S01]  /*417c0*/  USHF.R.S32.HI UR6, URZ, 0x1f, UR5 ;  /* 0x0000001f3f067899 */ /* 0x000fe20008011405 */
[----:B------:R-:W1:Y:S03]  /*417d0*/  S2UR UR28, SR_CTAID.Y ;  /* 0x00000000001c79c3 */ /* 0x000e660000002600 */
[----:B------:R-:W-:-:S04]  /*417e0*/  ULEA.HI UR6, UR6, UR5, URZ, 0x8 ;  /* 0x0000000506067291 */ /* 0x000fc8000f8f403f */
[----:B------:R-:W-:Y:S01]  /*417f0*/  USHF.R.S32.HI UR6, URZ, 0x8, UR6 ;  /* 0x000000083f067899 */ /* 0x000fe20008011406 */
[----:B------:R-:W3:Y:S01]  /*41800*/  S2UR UR29, SR_CTAID.Z ;  /* 0x00000000001d79c3 */ /* 0x000ee20000002700 */
[----:B--2---:R-:W-:-:S04]  /*41810*/  USHF.L.U32 UR11, UR11, 0x7, URZ ;  /* 0x000000070b0b7899 */ /* 0x004fc8000800063f */
[----:B------:R-:W-:-:S04]  /*41820*/  UIADD3 UR4, UR11, 0x17f, URZ ;  /* 0x0000017f0b047890 */ /* 0x000fc8000fffe03f */
[----:B------:R-:W-:-:S04]  /*41830*/  USHF.R.U32.HI UR4, URZ, 0x8, UR4 ;  /* 0x000000083f047899 */ /* 0x000fc80008011604 */
[----:B------:R-:W-:-:S04]  /*41840*/  UISETP.LT.AND UP0, UPT, UR4, UR6, UPT ;  /* 0x000000060400728c */ /* 0x000fc8000bf01270 */
[----:B------:R-:W-:Y:S01]  /*41850*/  USEL UR4, UR4, UR6, UP0 ;  /* 0x0000000604047287 */ /* 0x000fe20008000000 */
[----:B-1-3--:R-:W-:Y:S11]  /*41860*/  @!P3 BRA `(.L_x_83) ;  /* 0x0000000000d0b947 */ /* 0x00aff60003800000 */
[----:B------:R-:W1:Y:S01]  /*41870*/  S2R R4, SR_CgaCtaId ;  /* 0x0000000000047919 */ /* 0x000e620000008800 */
[----:B------:R-:W-:Y:S01]  /*41880*/  MOV R3, 0x400 ;  /* 0x0000040000037802 */ /* 0x000fe20000000f00 */
[----:B------:R-:W-:-:S03]  /*41890*/  IMAD.MOV.U32 R5, RZ, RZ, 0x1 ;  /* 0x00000001ff057424 */ /* 0x000fc600078e00ff */
[----:B-1----:R-:W-:Y:S02]  /*418a0*/  LEA R4, R4, R3, 0x18 ;  /* 0x0000000304047211 */ /* 0x002fe400078ec0ff */
[----:B------:R-:W-:-:S04]  /*418b0*/  SHF.L.U32 R3, R5, 0x1f, RZ ;  /* 0x0000001f05037819 */ /* 0x000fc800000006ff */
[----:B------:R-:W1:Y:S02]  /*418c0*/  SYNCS.PHASECHK.TRANS64.TRYWAIT P0, [R4+URZ+0xb0060], R3 ;  /* 0x0b006003040075a7 */ /* 0x000e64000800017f */
[----:B-1----:R-:W-:Y:S05]  /*418d0*/  @!P0 BRA `(.L_x_84) ;  /* 0x0000001800148947 */ /* 0x002fea0003800000 */
.L_x_121:
[----:B------:R-:W-:Y:S01]  /*418e0*/  ULOP3.LUT UR5, UR14, 0x2, URZ, 0xfc, !UPT ;  /* 0x000000020e057892 */ /* 0x000fe2000f8efc3f */
[----:B-1----:R-:W-:-:S03]  /*418f0*/  @P2 MOV R3, 0x8000 ;  /* 0x0000800000032802 */ /* 0x002fc60000000f00 */
[----:B------:R-:W-:Y:S01]  /*41900*/  UPRMT UR5, UR5, 0x9910, URZ ;  /* 0x0000991005057896 */ /* 0x000fe2000800003f */
[----:B------:R1:W-:Y:S03]  /*41910*/  @P2 SYNCS.ARRIVE.TRANS64 RZ, [R4+URZ+0xb0050], R3 ;  /* 0x0b00500304ff29a7 */ /* 0x0003e6000800003f */
[----:B------:R-:W-:-:S06]  /*41920*/  UISETP.NE.AND UP0, UPT, UR5, 0x2, UPT ;  /* 0x000000020500788c */ /* 0x000fcc000bf05270 */
[----:B------:R-:W-:-:S13]  /*41930*/  PLOP3.LUT P0, PT, PT, PT, UP0, 0x80, 0x0 ;  /* 0x000000000000781c */ /* 0x000fda0003f0f008 */
[----:B-1----:R-:W-:Y:S05]  /*41940*/  @P0 BRA `(.L_x_85) ;  /* 0x0000000000040947 */ /* 0x002fea0003800000 */
[----:B------:R-:W-:Y:S01]  /*41950*/  BPT.TRAP 0x1 ;  /* 0x000000040000795c */ /* 0x000fe20000300000 */
.L_x_85:
[----:B------:R-:W-:-:S04]  /*41960*/  LOP3.LUT P0, RZ, R0, 0x1f, RZ, 0xc0, !PT ;  /* 0x0000001f00ff7812 */ /* 0x000fc8000780c0ff */
[----:B------:R-:W-:-:S13]  /*41970*/  PLOP3.LUT P0, PT, P0, P2, PT, 0x2a, 0x0 ;  /* 0x000000000000781c */ /* 0x000fda0000704572 */
[----:B------:R-:W-:Y:S05]  /*41980*/  @P0 BRA `(.L_x_86) ;  /* 0x0000000000040947 */ /* 0x000fea0003800000 */
[----:B------:R-:W-:Y:S01]  /*41990*/  BPT.TRAP 0x1 ;  /* 0x000000040000795c */ /* 0x000fe20000300000 */
.L_x_86:
[----:B------:R-:W-:Y:S01]  /*419a0*/  R2UR UR8, R4 ;  /* 0x00000000040872ca */ /* 0x000fe200000e0000 */
[----:B------:R-:W-:Y:S01]  /*419b0*/  ULDC.64 UR6, c[0x0][0x198] ;  /* 0x0000660000067ab9 */ /* 0x000fe20000000a00 */
[----:B------:R-:W-:Y:S01]  /*419c0*/  UMOV UR22, 0x0 ;  /* 0x0000000000167882 */ /* 0x000fe20000000000 */
[----:B------:R-:W-:Y:S01]  /*419d0*/  UIADD3 UR6, UP0, UR6, 0xf0, URZ ;  /* 0x000000f006067890 */ /* 0x000fe2000ff1e03f */
[----:B------:R-:W-:Y:S01]  /*419e0*/  IMAD.MOV.U32 R3, RZ, RZ, 0x1 ;  /* 0x00000001ff037424 */ /* 0x000fe200078e00ff */
[----:B------:R-:W-:Y:S01]  /*419f0*/  UMOV UR23, 0x10000000 ;  /* 0x1000000000177882 */ /* 0x000fe20000000000 */
[----:B------:R-:W-:Y:S01]  /*41a00*/  UMOV UR10, URZ ;  /* 0x0000003f000a7c82 */ /* 0x000fe20008000000 */
[----:B------:R-:W-:Y:S01]  /*41a10*/  UIADD3.X UR7, URZ, UR7, URZ, UP0, !UPT ;  /* 0x000000073f077290 */ /* 0x000fe200087fe43f */
[----:B------:R-:W-:Y:S01]  /*41a20*/  MOV R7, 0x40 ;  /* 0x0000004000077802 */ /* 0x000fe20000000f00 */
[----:B------:R-:W-:Y:S01]  /*41a30*/  UMOV UR12, UR28 ;  /* 0x0000001c000c7c82 */ /* 0x000fe20008000000 */
[----:B------:R-:W-:Y:S01]  /*41a40*/  UMOV UR13, UR29 ;  /* 0x0000001d000d7c82 */ /* 0x000fe20008000000 */
[----:B------:R-:W-:Y:S01]  /*41a50*/  UMOV UR34, 0x80 ;  /* 0x0000008000227882 */ /* 0x000fe20000000000 */
[----:B------:R-:W-:Y:S01]  /*41a60*/  UMOV UR35, UR11 ;  /* 0x0000000b00237c82 */ /* 0x000fe20008000000 */
[----:B------:R-:W-:-:S02]  /*41a70*/  UIADD3 UR9, UR8, 0xb0050, URZ ;  /* 0x000b005008097890 */ /* 0x000fc4000fffe03f */
[----:B------:R-:W-:Y:S02]  /*41a80*/  UIADD3 UR32, UR8, 0x2000, URZ ;  /* 0x0000200008207890 */ /* 0x000fe4000fffe03f */
[----:B------:R-:W-:Y:S02]  /*41a90*/  UIADD3 UR16, UR8, 0x4000, URZ ;  /* 0x0000400008107890 */ /* 0x000fe4000fffe03f */
[----:B------:R-:W-:Y:S01]  /*41aa0*/  UIADD3 UR24, UR8, 0x6000, URZ ;  /* 0x0000600008187890 */ /* 0x000fe2000fffe03f */
[----:B------:R-:W-:Y:S01]  /*41ab0*/  UMOV UR36, UR28 ;  /* 0x0000001c00247c82 */ /* 0x000fe20008000000 */
[----:B------:R-:W-:Y:S01]  /*41ac0*/  UMOV UR37, UR29 ;  /* 0x0000001d00257c82 */ /* 0x000fe20008000000 */
[----:B------:R-:W-:Y:S01]  /*41ad0*/  UMOV UR33, UR9 ;  /* 0x0000000900217c82 */ /* 0x000fe20008000000 */
[----:B------:R-:W-:Y:S01]  /*41ae0*/  UMOV UR18, 0x100 ;  /* 0x0000010000127882 */ /* 0x000fe20000000000 */
[----:B------:R-:W-:Y:S01]  /*41af0*/  UMOV UR19, UR11 ;  /* 0x0000000b00137c82 */ /* 0x000fe20008000000 */
[----:B------:R-:W-:Y:S01]  /*41b00*/  UMOV UR20, UR28 ;  /* 0x0000001c00147c82 */ /* 0x000fe20008000000 */
[----:B------:R1:W-:Y:S01]  /*41b10*/  UTMALDG.4D [UR8], [UR6], desc[UR22] ;  /* 0x00001608060075b4 */ /* 0x0003e20008019000 */
[----:B------:R-:W-:Y:S01]  /*41b20*/  UMOV UR21, UR29 ;  /* 0x0000001d00157c82 */ /* 0x000fe20008000000 */
[----:B------:R-:W-:Y:S01]  /*41b30*/  UMOV UR17, UR9 ;  /* 0x0000000900117c82 */ /* 0x000fe20008000000 */
[----:B------:R-:W-:Y:S01]  /*41b40*/  UMOV UR26, 0x180 ;  /* 0x00000180001a7882 */ /* 0x000fe20000000000 */
[----:B------:R-:W-:Y:S01]  /*41b50*/  UMOV UR27, UR11 ;  /* 0x0000000b001b7c82 */ /* 0x000fe20008000000 */
[----:B------:R-:W-:Y:S01]  /*41b60*/  UMOV UR25, UR9 ;  /* 0x0000000900197c82 */ /* 0x000fe20008000000 */
[----:B------:R1:W-:Y:S01]  /*41b70*/  UTMALDG.4D [UR32], [UR6], desc[UR22] ;  /* 0x00001620060075b4 */ /* 0x0003e20008019000 */
[----:B------:R1:W-:Y:S01]  /*41b80*/  UTMALDG.4D [UR16], [UR6], desc[UR22] ;  /* 0x00001610060075b4 */ /* 0x0003e20008019000 */
[----:B------:R1:W-:Y:S02]  /*41b90*/  UTMALDG.4D [UR24], [UR6], desc[UR22] ;  /* 0x00001618060075b4 */ /* 0x0003e40008019000 */
[----:B-1----:R-:W-:Y:S01]  /*41ba0*/  NOP ;  /* 0x0000000000007918 */ /* 0x002fe20000000000 */
.L_x_83:
[----:B------:R-:W-:Y:S05]  /*41bb0*/  BSYNC B0 ;  /* 0x0000000000007941 */ /* 0x000fea0003800000 */
.L_x_82:
[----:B------:R-:W-:Y:S01]  /*41bc0*/  ISETP.LT.AND P4, PT, RZ, UR4, P3 ;  /* 0x00000004ff007c0c */ /* 0x000fe20009f81270 */
[----:B------:R-:W-:-:S12]  /*41bd0*/  BSSY B0, `(.L_x_87) ;  /* 0x0000037000007945 */ /* 0x000fd80003800000 */
[----:B------:R-:W-:Y:S05]  /*41be0*/  @!P4 BRA `(.L_x_88) ;  /* 0x0000000000d4c947 */ /* 0x000fea0003800000 */
[----:B------:R-:W1:Y:S01]  /*41bf0*/  S2R R5, SR_CgaCtaId ;  /* 0x0000000000057919 */ /* 0x000e620000008800 */
[----:B------:R-:W-:-:S04]  /*41c00*/  MOV R2, 0x400 ;  /* 0x0000040000027802 */ /* 0x000fc80000000f00 */
[----:B-1----:R-:W-:Y:S01]  /*41c10*/  LEA R5, R5, R2, 0x18 ;  /* 0x0000000205057211 */ /* 0x002fe200078ec0ff */
[----:B------:R-:W-:-:S05]  /*41c20*/  IMAD.MOV.U32 R2, RZ, RZ, 0x1 ;  /* 0x00000001ff027424 */ /* 0x000fca00078e00ff */
[----:B------:R-:W-:-:S04]  /*41c30*/  SHF.L.U32 R2, R2, 0x1f, RZ ;  /* 0x0000001f02027819 */ /* 0x000fc800000006ff */
[----:B------:R-:W1:Y:S02]  /*41c40*/  SYNCS.PHASECHK.TRANS64.TRYWAIT P0, [R5+URZ+0xb0028], R2 ;  /* 0x0b002802050075a7 */ /* 0x000e64000800017f */
[----:B-1----:R-:W-:Y:S05]  /*41c50*/  @!P0 BRA `(.L_x_89) ;  /* 0x0000001400488947 */ /* 0x002fea0003800000 */
.L_x_122:
        /* <DEDUP_REMOVED lines=8> */
.L_x_90:
[----:B------:R-:W-:-:S04]  /*41ce0*/  LOP3.LUT P0, RZ, R0, 0x1f, RZ, 0xc0, !PT ;  /* 0x0000001f00ff7812 */ /* 0x000fc8000780c0ff */
[----:B------:R-:W-:-:S13]  /*41cf0*/  PLOP3.LUT P0, PT, P0, P2, PT, 0x2a, 0x0 ;  /* 0x000000000000781c */ /* 0x000fda0000704572 */
[----:B------:R-:W-:Y:S05]  /*41d00*/  @P0 BRA `(.L_x_91) ;  /* 0x0000000000040947 */ /* 0x000fea0003800000 */
[----:B------:R-:W-:Y:S01]  /*41d10*/  BPT.TRAP 0x1 ;  /* 0x000000040000795c */ /* 0x000fe20000300000 */
.L_x_91:
[----:B------:R-:W-:Y:S01]  /*41d20*/  R2UR UR24, R5 ;  /* 0x00000000051872ca */ /* 0x000fe200000e0000 */
[----:B------:R-:W-:Y:S01]  /*41d30*/  ULDC.64 UR6, c[0x0][0x198] ;  /* 0x0000660000067ab9 */ /* 0x000fe20000000a00 */
[----:B------:R-:W-:Y:S01]  /*41d40*/  UMOV UR19, URZ ;  /* 0x0000003f00137c82 */ /* 0x000fe20008000000 */
[----:B------:R-:W-:Y:S01]  /*41d50*/  UIADD3 UR6, UP0, UR6, 0x1f0, URZ ;  /* 0x000001f006067890 */ /* 0x000fe2000ff1e03f */
[----:B------:R-:W-:Y:S01]  /*41d60*/  IMAD.MOV.U32 R2, RZ, RZ, 0x1 ;  /* 0x00000001ff027424 */ /* 0x000fe200078e00ff */
[----:B------:R-:W-:Y:S01]  /*41d70*/  UMOV UR8, 0x0 ;  /* 0x0000000000087882 */ /* 0x000fe20000000000 */
[----:B------:R-:W-:Y:S01]  /*41d80*/  UMOV UR9, 0x10000000 ;  /* 0x1000000000097882 */ /* 0x000fe20000000000 */
[----:B------:R-:W-:Y:S01]  /*41d90*/  UIADD3.X UR7, URZ, UR7, URZ, UP0, !UPT ;  /* 0x000000073f077290 */ /* 0x000fe200087fe43f */
[----:B------:R-:W-:Y:S01]  /*41da0*/  UMOV UR18, URZ ;  /* 0x0000003f00127c82 */ /* 0x000fe20008000000 */
[----:B------:R-:W-:Y:S01]  /*41db0*/  UMOV UR20, UR28 ;  /* 0x0000001c00147c82 */ /* 0x000fe20008000000 */
[----:B------:R-:W-:Y:S01]  /*41dc0*/  UMOV UR21, UR29 ;  /* 0x0000001d00157c82 */ /* 0x000fe20008000000 */
[----:B------:R-:W-:-:S02]  /*41dd0*/  UMOV UR42, 0x80 ;  /* 0x00000080002a7882 */ /* 0x000fc40000000000 */
[----:B------:R-:W-:Y:S02]  /*41de0*/  UIADD3 UR16, UR24, 0x10000, URZ ;  /* 0x0001000018107890 */ /* 0x000fe4000fffe03f */
[----:B------:R-:W-:Y:S02]  /*41df0*/  UIADD3 UR17, UR24, 0xb0000, URZ ;  /* 0x000b000018117890 */ /* 0x000fe4000fffe03f */
[----:B------:R-:W-:Y:S02]  /*41e00*/  UIADD3 UR40, UR24, 0x18000, URZ ;  /* 0x0001800018287890 */ /* 0x000fe4000fffe03f */
[----:B------:R-:W-:Y:S02]  /*41e10*/  UIADD3 UR32, UR24, 0x20000, URZ ;  /* 0x0002000018207890 */ /* 0x000fe4000fffe03f */
[----:B------:R-:W-:Y:S01]  /*41e20*/  UIADD3 UR24, UR24, 0x28000, URZ ;  /* 0x0002800018187890 */ /* 0x000fe2000fffe03f */
[----:B------:R-:W-:Y:S01]  /*41e30*/  UMOV UR44, UR28 ;  /* 0x0000001c002c7c82 */ /* 0x000fe20008000000 */
        /* <DEDUP_REMOVED lines=16> */
.L_x_88:
[----:B------:R-:W-:Y:S05]  /*41f40*/  BSYNC B0 ;  /* 0x0000000000007941 */ /* 0x000fea0003800000 */
.L_x_87:
[----:B------:R-:W-:Y:S04]  /*41f50*/  BSSY B0, `(.L_x_92) ;  /* 0x000003a000007945 */ /* 0x000fe80003800000 */
[----:B------:R-:W-:Y:S05]  /*41f60*/  @!P3 BRA `(.L_x_93) ;  /* 0x0000000000e0b947 */ /* 0x000fea0003800000 */
[----:B------:R-:W1:Y:S01]  /*41f70*/  S2R R5, SR_CgaCtaId ;  /* 0x0000000000057919 */ /* 0x000e620000008800 */
[----:B------:R-:W-:-:S04]  /*41f80*/  MOV R4, 0x400 ;  /* 0x0000040000047802 */ /* 0x000fc80000000f00 */
[----:B-1----:R-:W-:Y:S02]  /*41f90*/  LEA R6, R5, R4, 0x18 ;  /* 0x0000000405067211 */ /* 0x002fe400078ec0ff */
[----:B------:R-:W-:-:S03]  /*41fa0*/  MOV R5, 0x1 ;  /* 0x0000000100057802 */ /* 0x000fc60000000f00 */
[----:B------:R-:W-:Y:S01]  /*41fb0*/  IMAD R4, R3, 0x8, R6 ;  /* 0x0000000803047824 */ /* 0x000fe200078e0206 */
[----:B------:R-:W-:-:S04]  /*41fc0*/  SHF.L.U32 R5, R5, 0x1f, RZ ;  /* 0x0000001f05057819 */ /* 0x000fc800000006ff */
[----:B------:R-:W1:Y:S02]  /*41fd0*/  SYNCS.PHASECHK.TRANS64.TRYWAIT P0, [R4+URZ+0xb0060], R5 ;  /* 0x0b006005040075a7 */ /* 0x000e64000800017f */
[----:B-1----:R-:W-:Y:S05]  /*41fe0*/  @!P0 BRA `(.L_x_94) ;  /* 0x0000001000788947 */ /* 0x002fea0003800000 */
.L_x_123:
        /* <DEDUP_REMOVED lines=8> */
.L_x_95:
[----:B------:R-:W-:-:S04]  /*42070*/  LOP3.LUT P0, RZ, R0, 0x1f, RZ, 0xc0, !PT ;  /* 0x0000001f00ff7812 */ /* 0x000fc8000780c0ff */
[----:B------:R-:W-:-:S13]  /*42080*/  PLOP3.LUT P0, PT, P0, P2, PT, 0x2a, 0x0 ;  /* 0x000000000000781c */ /* 0x000fda0000704572 */
[----:B------:R-:W-:Y:S05]  /*42090*/  @P0 BRA `(.L_x_96) ;  /* 0x0000000000040947 */ /* 0x000fea0003800000 */
[----:B------:R-:W-:Y:S01]  /*420a0*/  BPT.TRAP 0x1 ;  /* 0x000000040000795c */ /* 0x000fe20000300000 */
.L_x_96:
[----:B------:R-:W-:Y:S01]  /*420b0*/  R2UR UR40, R3 ;  /* 0x00000000032872ca */ /* 0x000fe200000e0000 */
[----:B------:R-:W-:Y:S01]  /*420c0*/  ULDC.64 UR6, c[0x0][0x198] ;  /* 0x0000660000067ab9 */ /* 0x000fe20000000a00 */
[----:B------:R-:W-:Y:S01]  /*420d0*/  R2UR UR5, R6 ;  /* 0x00000000060572ca */ /* 0x000fe200000e0000 */
[----:B------:R-:W-:Y:S01]  /*420e0*/  UIADD3 UR6, UP0, UR6, 0xf0, URZ ;  /* 0x000000f006067890 */ /* 0x000fe2000ff1e03f */
[----:B------:R-:W-:Y:S01]  /*420f0*/  R2UR UR41, R4 ;  /* 0x00000000042972ca */ /* 0x000fe200000e0000 */
[----:B------:R-:W-:Y:S01]  /*42100*/  UMOV UR8, 0x0 ;  /* 0x0000000000087882 */ /* 0x000fe20000000000 */
[----:B------:R-:W-:Y:S01]  /*42110*/  R2UR UR43, R7 ;  /* 0x00000000072b72ca */ /* 0x000fe200000e0000 */
[----:B------:R-:W-:Y:S01]  /*42120*/  UIADD3.X UR7, URZ, UR7, URZ, UP0, !UPT ;  /* 0x000000073f077290 */ /* 0x000fe200087fe43f */
[----:B------:R-:W-:Y:S01]  /*42130*/  UMOV UR9, 0x10000000 ;  /* 0x1000000000097882 */ /* 0x000fe20000000000 */
[----:B------:R-:W-:Y:S01]  /*42140*/  UMOV UR42, URZ ;  /* 0x0000003f002a7c82 */ /* 0x000fe20008000000 */
[----:B------:R-:W-:Y:S01]  /*42150*/  UMOV UR44, UR28 ;  /* 0x0000001c002c7c82 */ /* 0x000fe20008000000 */
[----:B------:R-:W-:Y:S01]  /*42160*/  UMOV UR45, UR29 ;  /* 0x0000001d002d7c82 */ /* 0x000fe20008000000 */
[----:B------:R-:W-:Y:S01]  /*42170*/  UMOV UR34, 0x80 ;  /* 0x0000008000227882 */ /* 0x000fe20000000000 */
[----:B------:R-:W-:-:S02]  /*42180*/  UMOV UR36, UR28 ;  /* 0x0000001c00247c82 */ /* 0x000fc40008000000 */
[----:B------:R-:W-:Y:S02]  /*42190*/  ULEA UR40, UR40, UR5, 0xf ;  /* 0x0000000528287291 */ /* 0x000fe4000f8e783f */
[----:B------:R-:W-:Y:S02]  /*421a0*/  UIADD3 UR41, UR41, 0xb0050, URZ ;  /* 0x000b005029297890 */ /* 0x000fe4000fffe03f */
[----:B------:R-:W-:Y:S02]  /*421b0*/  UIADD3 UR43, UR11, UR43, URZ ;  /* 0x0000002b0b2b7290 */ /* 0x000fe4000fffe03f */
[----:B------:R-:W-:Y:S02]  /*421c0*/  UIADD3 UR32, UR40, 0x2000, URZ ;  /* 0x0000200028207890 */ /* 0x000fe4000fffe03f */
[----:B------:R-:W-:Y:S02]  /*421d0*/  UIADD3 UR24, UR40, 0x4000, URZ ;  /* 0x0000400028187890 */ /* 0x000fe4000fffe03f */
[----:B------:R-:W-:Y:S01]  /*421e0*/  UIADD3 UR16, UR40, 0x6000, URZ ;  /* 0x0000600028107890 */ /* 0x000fe2000fffe03f */
[----:B------:R-:W-:Y:S01]  /*421f0*/  UMOV UR37, UR29 ;  /* 0x0000001d00257c82 */ /* 0x000fe20008000000 */
[----:B------:R-:W-:Y:S01]  /*42200*/  UMOV UR33, UR41 ;  /* 0x0000002900217c82 */ /* 0x000fe20008000000 */
[----:B------:R-:W-:Y:S01]  /*42210*/  UMOV UR35, UR43 ;  /* 0x0000002b00237c82 */ /* 0x000fe20008000000 */
[----:B------:R-:W-:Y:S01]  /*42220*/  UMOV UR26, 0x100 ;  /* 0x00000100001a7882 */ /* 0x000fe20000000000 */
[----:B------:R1:W-:Y:S01]  /*42230*/  UTMALDG.4D [UR40], [UR6], desc[UR8] ;  /* 0x00000828060075b4 */ /* 0x0003e20008019000 */
[----:B------:R-:W-:Y:S01]  /*42240*/  UMOV UR25, UR41 ;  /* 0x0000002900197c82 */ /* 0x000fe20008000000 */
[----:B------:R-:W-:Y:S01]  /*42250*/  UMOV UR27, UR43 ;  /* 0x0000002b001b7c82 */ /* 0x000fe20008000000 */
[----:B------:R-:W-:Y:S01]  /*42260*/  UMOV UR18, 0x180 ;  /* 0x0000018000127882 */ /* 0x000fe20000000000 */
[----:B------:R-:W-:Y:S01]  /*42270*/  UMOV UR20, UR28 ;  /* 0x0000001c00147c82 */ /* 0x000fe20008000000 */
[----:B------:R-:W-:Y:S01]  /*42280*/  UMOV UR21, UR29 ;  /* 0x0000001d00157c82 */ /* 0x000fe20008000000 */
[----:B------:R-:W-:Y:S01]  /*42290*/  UMOV UR17, UR41 ;  /* 0x0000002900117c82 */ /* 0x000fe20008000000 */
[----:B------:R-:W-:Y:S01]  /*422a0*/  UMOV UR19, UR43 ;  /* 0x0000002b00137c82 */ /* 0x000fe20008000000 */
[----:B------:R1:W-:Y:S01]  /*422b0*/  UTMALDG.4D [UR32], [UR6], desc[UR8] ;  /* 0x00000820060075b4 */ /* 0x0003e20008019000 */
[----:B------:R1:W-:Y:S01]  /*422c0*/  UTMALDG.4D [UR24], [UR6], desc[UR8] ;  /* 0x00000818060075b4 */ /* 0x0003e20008019000 */
[----:B------:R1:W-:Y:S02]  /*422d0*/  UTMALDG.4D [UR16], [UR6], desc[UR8] ;  /* 0x00000810060075b4 */ /* 0x0003e40008019000 */
[----:B-1----:R-:W-:Y:S01]  /*422e0*/  NOP ;  /* 0x0000000000007918 */ /* 0x002fe20000000000 */
.L_x_93:
[----:B------:R-:W-:Y:S05]  /*422f0*/  BSYNC B0 ;  /* 0x0000000000007941 */ /* 0x000fea0003800000 */
.L_x_92:
[----:B------:R-:W-:Y:S01]  /*42300*/  BSSY B0, `(.L_x_97) ;  /* 0x000002e000007945 */ /* 0x000fe20003800000 */
[----:B------:R-:W-:-:S03]  /*42310*/  IMAD.MOV.U32 R8, RZ, RZ, RZ ;  /* 0x000000ffff087224 */ /* 0x000fc600078e00ff */
        /* <DEDUP_REMOVED lines=9> */
.L_x_124:
        /* <DEDUP_REMOVED lines=8> */
.L_x_100:
[----:B------:R-:W-:-:S04]  /*42430*/  LOP3.LUT P0, RZ, R0, 0x1f, RZ, 0xc0, !PT ;  /* 0x0000001f00ff7812 */ /* 0x000fc8000780c0ff */
[----:B------:R-:W-:-:S13]  /*42440*/  PLOP3.LUT P0, PT, P0, P2, PT, 0x2a, 0x0 ;  /* 0x000000000000781c */ /* 0x000fda0000704572 */
[----:B------:R-:W-:Y:S05]  /*42450*/  @P0 BRA `(.L_x_101) ;  /* 0x0000000000040947 */ /* 0x000fea0003800000 */
[----:B------:R-:W-:Y:S01]  /*42460*/  BPT.TRAP 0x1 ;  /* 0x000000040000795c */ /* 0x000fe20000300000 */
.L_x_101:
[C---:B------:R-:W-:Y:S01]  /*42470*/  IMAD R5, R2.reuse, 0x20000, R5 ;  /* 0x0002000002057824 */ /* 0x040fe200078e0205 */
[----:B------:R-:W-:Y:S01]  /*42480*/  R2UR UR25, R3 ;  /* 0x00000000031972ca */ /* 0x000fe200000e0000 */
[----:B------:R-:W-:Y:S01]  /*42490*/  ULDC.64 UR6, c[0x0][0x198] ;  /* 0x0000660000067ab9 */ /* 0x000fe20000000a00 */
[----:B------:R-:W-:Y:S01]  /*424a0*/  UMOV UR27, URZ ;  /* 0x0000003f001b7c82 */ /* 0x000fe20008000000 */
[----:B------:R-:W-:Y:S01]  /*424b0*/  UIADD3 UR6, UP0, UR6, 0x2f0, URZ ;  /* 0x000002f006067890 */ /* 0x000fe2000ff1e03f */
[----:B------:R-:W-:Y:S01]  /*424c0*/  R2UR UR16, R5 ;  /* 0x00000000051072ca */ /* 0x000fe200000e0000 */
[----:B------:R-:W-:Y:S01]  /*424d0*/  UMOV UR8, 0x0 ;  /* 0x0000000000087882 */ /* 0x000fe20000000000 */
[----:B------:R-:W-:Y:S01]  /*424e0*/  UMOV UR9, 0x10000000 ;  /* 0x1000000000097882 */ /* 0x000fe20000000000 */
[----:B------:R-:W-:Y:S01]  /*424f0*/  UIADD3.X UR7, URZ, UR7, URZ, UP0, !UPT ;  /* 0x000000073f077290 */ /* 0x000fe200087fe43f */
[----:B------:R-:W-:Y:S01]  /*42500*/  MOV R8, 0x1 ;  /* 0x0000000100087802 */ /* 0x000fe20000000f00 */
[----:B------:R-:W-:Y:S01]  /*42510*/  UMOV UR26, URZ ;  /* 0x0000003f001a7c82 */ /* 0x000fe20008000000 */
[----:B------:R-:W-:Y:S01]  /*42520*/  UMOV UR18, 0x80 ;  /* 0x0000008000127882 */ /* 0x000fe20000000000 */
[----:B------:R-:W-:Y:S01]  /*42530*/  UMOV UR20, UR28 ;  /* 0x0000001c00147c82 */ /* 0x000fe20008000000 */
[----:B------:R-:W-:Y:S01]  /*42540*/  UMOV UR21, UR29 ;  /* 0x0000001d00157c82 */ /* 0x000fe20008000000 */
[----:B------:R-:W-:Y:S01]  /*42550*/  UIADD3 UR25, UR25, 0xb0000, URZ ;  /* 0x000b000019197890 */ /* 0x000fe2000fffe03f */
[----:B------:R-:W-:Y:S01]  /*42560*/  VIADD R2, R2, 0x1 ;  /* 0x0000000102027836 */ /* 0x000fe20000000000 */
[----:B------:R-:W-:-:S02]  /*42570*/  UMOV UR19, UR27 ;  /* 0x0000001b00137c82 */ /* 0x000fc40008000000 */
[----:B------:R-:W-:Y:S02]  /*42580*/  UIADD3 UR24, UR16, 0x10000, URZ ;  /* 0x0001000010187890 */ /* 0x000fe4000fffe03f */
[----:B------:R-:W-:Y:S01]  /*42590*/  UIADD3 UR16, UR16, 0x20000, URZ ;  /* 0x0002000010107890 */ /* 0x000fe2000fffe03f */
[----:B------:R-:W-:-:S06]  /*425a0*/  UMOV UR17, UR25 ;  /* 0x0000001900117c82 */ /* 0x000fcc0008000000 */
[----:B------:R1:W-:Y:S02]  /*425b0*/  UTMALDG.4D [UR24], [UR6], desc[UR8] ;  /* 0x00000818060075b4 */ /* 0x0003e40008019000 */
[----:B------:R1:W-:Y:S02]  /*425c0*/  UTMALDG.4D [UR16], [UR6], desc[UR8] ;  /* 0x00000810060075b4 */ /* 0x0003e40008019000 */
[----:B-1----:R-:W-:Y:S01]  /*425d0*/  NOP ;  /* 0x0000000000007918 */ /* 0x002fe20000000000 */
.L_x_98:
[----:B------:R-:W-:Y:S05]  /*425e0*/  BSYNC B0 ;  /* 0x0000000000007941 */ /* 0x000fea0003800000 */
.L_x_97:
[----:B------:R-:W-:-:S04]  /*425f0*/  MOV R3, UR4 ;  /* 0x0000000400037c02 */ /* 0x000fc80008000f00 */
[----:B------:R-:W-:-:S13]  /*42600*/  ISETP.GE.AND P0, PT, R3, 0x2, PT ;  /* 0x000000020300780c */ /* 0x000fda0003f06270 */
[----:B------:R-:W-:Y:S05]  /*42610*/  @!P0 EXIT ;  /* 0x000000000000894d */ /* 0x000fea0003800000 */
[----:B------:R-:W-:Y:S01]  /*42620*/  USHF.L.U32 UR5, UR4, 0x1, URZ ;  /* 0x0000000104057899 */ /* 0x000fe2000800063f */
[----:B------:R-:W-:Y:S01]  /*42630*/  IMAD.U32 R3, RZ, RZ, UR14 ;  /* 0x0000000eff037e24 */ /* 0x000fe2000f8e00ff */
[----:B------:R-:W-:Y:S01]  /*42640*/  LOP3.LUT P0, RZ, R0, 0x1f, RZ, 0xc0, !PT ;  /* 0x0000001f00ff7812 */ /* 0x000fe2000780c0ff */
[----:B------:R-:W-:Y:S01]  /*42650*/  BSSY B0, `(.L_x_102) ;  /* 0x0000072000007945 */ /* 0x000fe20003800000 */
[----:B------:R-:W-:Y:S02]  /*42660*/  MOV R0, 0x1 ;  /* 0x0000000100007802 */ /* 0x000fe40000000f00 */
[----:B------:R-:W-:Y:S01]  /*42670*/  PLOP3.LUT P0, PT, P0, P2, PT, 0x2a, 0x0 ;  /* 0x000000000000781c */ /* 0x000fe20000704572 */
[----:B------:R-:W-:Y:S01]  /*42680*/  IMAD.U32 R9, RZ, RZ, UR5 ;  /* 0x00000005ff097e24 */ /* 0x000fe2000f8e00ff */
[----:B------:R-:W-:-:S11]  /*42690*/  LOP3.LUT R3, R3, 0x2, RZ, 0xfc, !PT ;  /* 0x0000000203037812 */ /* 0x000fd600078efcff */
.L_x_113:
[----:B------:R-:W-:Y:S04]  /*426a0*/  BSSY B1, `(.L_x_103) ;  /* 0x000003a000017945 */ /* 0x000fe80003800000 */
[----:B------:R-:W-:Y:S05]  /*426b0*/  @!P3 BRA `(.L_x_104) ;  /* 0x0000000000e0b947 */ /* 0x000fea0003800000 */
[----:B------:R-:W1:Y:S01]  /*426c0*/  S2R R5, SR_CgaCtaId ;  /* 0x0000000000057919 */ /* 0x000e620000008800 */
[----:B------:R-:W-:-:S04]  /*426d0*/  MOV R4, 0x400 ;  /* 0x0000040000047802 */ /* 0x000fc80000000f00 */
[----:B-1----:R-:W-:Y:S02]  /*426e0*/  LEA R5, R5, R4, 0x18 ;  /* 0x0000000405057211 */ /* 0x002fe400078ec0ff */
[----:B------:R-:W-:Y:S02]  /*426f0*/  SHF.L.U32 R4, R0, 0x1f, RZ ;  /* 0x0000001f00047819 */ /* 0x000fe400000006ff */
[----:B------:R-:W-:-:S04]  /*42700*/  LEA R7, R2, R5, 0x3 ;  /* 0x0000000502077211 */ /* 0x000fc800078e18ff */
[----:B------:R-:W1:Y:S02]  /*42710*/  SYNCS.PHASECHK.TRANS64.TRYWAIT P4, [R7+URZ+0xb0028], R4 ;  /* 0x0b002804070075a7 */ /* 0x000e64000808017f */
[----:B-1----:R-:W-:Y:S05]  /*42720*/  @!P4 BRA `(.L_x_105) ;  /* 0x0000000800d0c947 */ /* 0x002fea0003800000 */
.L_x_125:
[----:B-1----:R-:W-:-:S04]  /*42730*/  @P2 IMAD.MOV.U32 R4, RZ, RZ, 0x20000 ;  /* 0x00020000ff042424 */ /* 0x002fc800078e00ff */
[----:B------:R1:W-:Y:S02]  /*42740*/  @P2 SYNCS.ARRIVE.TRANS64 RZ, [R7+URZ+0xb0000], R4 ;  /* 0x0b00000407ff29a7 */ /* 0x0003e4000800003f */
[----:B-1----:R-:W-:-:S04]  /*42750*/  PRMT R4, R3, 0x9910, RZ ;  /* 0x0000991003047816 */ /* 0x002fc800000000ff */
[----:B------:R-:W-:-:S13]  /*42760*/  ISETP.NE.AND P4, PT, R4, 0x2, PT ;  /* 0x000000020400780c */ /* 0x000fda0003f85270 */
[----:B------:R-:W-:Y:S05]  /*42770*/  @P4 BRA `(.L_x_106) ;  /* 0x0000000000044947 */ /* 0x000fea0003800000 */
[----:B------:R-:W-:Y:S01]  /*42780*/  BPT.TRAP 0x1 ;  /* 0x000000040000795c */ /* 0x000fe20000300000 */
.L_x_106:
[----:B------:R-:W-:Y:S05]  /*42790*/  @P0 BRA `(.L_x_107) ;  /* 0x0000000000040947 */ /* 0x000fea0003800000 */
[----:B------:R-:W-:Y:S01]  /*427a0*/  BPT.TRAP 0x1 ;  /* 0x000000040000795c */ /* 0x000fe20000300000 */
.L_x_107:
[----:B------:R-:W-:Y:S01]  /*427b0*/  LEA R5, R2, R5, 0x11 ;  /* 0x0000000502057211 */ /* 0x000fe200078e88ff */
[----:B------:R-:W-:Y:S01]  /*427c0*/  ULDC.64 UR6, c[0x0][0x198] ;  /* 0x0000660000067ab9 */ /* 0x000fe20000000a00 */
[----:B------:R-:W-:Y:S01]  /*427d0*/  R2UR UR25, R7 ;  /* 0x00000000071972ca */ /* 0x000fe200000e0000 */
[----:B------:R-:W-:Y:S01]  /*427e0*/  UIADD3 UR6, UP0, UR6, 0x1f0, URZ ;  /* 0x000001f006067890 */ /* 0x000fe2000ff1e03f */
[----:B------:R-:W-:Y:S01]  /*427f0*/  R2UR UR27, R8 ;  /* 0x00000000081b72ca */ /* 0x000fe200000e0000 */
[----:B------:R-:W-:Y:S01]  /*42800*/  UMOV UR8, 0x0 ;  /* 0x0000000000087882 */ /* 0x000fe20000000000 */
[----:B------:R-:W-:Y:S01]  /*42810*/  R2UR UR32, R5 ;  /* 0x00000000052072ca */ /* 0x000fe200000e0000 */
[----:B------:R-:W-:Y:S01]  /*42820*/  UIADD3.X UR7, URZ, UR7, URZ, UP0, !UPT ;  /* 0x000000073f077290 */ /* 0x000fe200087fe43f */
[----:B------:R-:W-:Y:S01]  /*42830*/  VIADD R2, R2, 0x1 ;  /* 0x0000000102027836 */ /* 0x000fe20000000000 */
[----:B------:R-:W-:Y:S01]  /*42840*/  UMOV UR9, 0x10000000 ;  /* 0x1000000000097882 */ /* 0x000fe20000000000 */
[----:B------:R-:W-:Y:S01]  /*42850*/  UMOV UR26, URZ ;  /* 0x0000003f001a7c82 */ /* 0x000fe20008000000 */
[----:B------:R-:W-:Y:S01]  /*42860*/  UMOV UR42, 0x80 ;  /* 0x00000080002a7882 */ /* 0x000fe20000000000 */
[----:B------:R-:W-:Y:S01]  /*42870*/  UMOV UR44, UR28 ;  /* 0x0000001c002c7c82 */ /* 0x000fe20008000000 */
[----:B------:R-:W-:Y:S01]  /*42880*/  UMOV UR45, UR29 ;  /* 0x0000001d002d7c82 */ /* 0x000fe20008000000 */
[----:B------:R-:W-:Y:S01]  /*42890*/  UMOV UR18, 0x100 ;  /* 0x0000010000127882 */ /* 0x000fe20000000000 */
[----:B------:R-:W-:Y:S01]  /*428a0*/  UIADD3 UR25, UR25, 0xb0000, URZ ;  /* 0x000b000019197890 */ /* 0x000fe2000fffe03f */
[----:B------:R-:W-:Y:S01]  /*428b0*/  ISETP.NE.AND P4, PT, R2, 0x5, PT ;  /* 0x000000050200780c */ /* 0x000fe20003f85270 */
[----:B------:R-:W-:-:S02]  /*428c0*/  USHF.L.U32 UR27, UR27, 0x8, URZ ;  /* 0x000000081b1b7899 */ /* 0x000fc4000800063f */
[----:B------:R-:W-:Y:S01]  /*428d0*/  UIADD3 UR24, UR32, 0x10000, URZ ;  /* 0x0001000020187890 */ /* 0x000fe2000fffe03f */
[----:B------:R-:W-:Y:S01]  /*428e0*/  SEL R5, RZ, 0x1, P4 ;  /* 0x00000001ff057807 */ /* 0x000fe20002000000 */
[----:B------:R-:W-:Y:S01]  /*428f0*/  UIADD3 UR40, UR32, 0x18000, URZ ;  /* 0x0001800020287890 */ /* 0x000fe2000fffe03f */
[----:B------:R-:W-:Y:S01]  /*42900*/  SEL R2, R2, RZ, P4 ;  /* 0x000000ff02027207 */ /* 0x000fe20002000000 */
[----:B------:R-:W-:Y:S01]  /*42910*/  UIADD3 UR16, UR32, 0x20000, URZ ;  /* 0x0002000020107890 */ /* 0x000fe2000fffe03f */
[----:B------:R-:W-:Y:S01]  /*42920*/  LOP3.LUT R0, R0, R5, RZ, 0x3c, !PT ;  /* 0x0000000500007212 */ /* 0x000fe200078e3cff */
[----:B------:R-:W-:Y:S01]  /*42930*/  UIADD3 UR32, UR32, 0x28000, URZ ;  /* 0x0002800020207890 */ /* 0x000fe2000fffe03f */
[----:B------:R-:W-:Y:S01]  /*42940*/  UMOV UR41, UR25 ;  /* 0x0000001900297c82 */ /* 0x000fe20008000000 */
[----:B------:R-:W-:Y:S01]  /*42950*/  UMOV UR43, UR27 ;  /* 0x0000001b002b7c82 */ /* 0x000fe20008000000 */
        /* <DEDUP_REMOVED lines=14> */
.L_x_104:
[----:B------:R-:W-:Y:S05]  /*42a40*/  BSYNC B1 ;  /* 0x0000000000017941 */ /* 0x000fea0003800000 */
.L_x_103:
[----:B------:R-:W-:Y:S01]  /*42a50*/  ISETP.LT.OR P4, PT, R9, 0x4, !P3 ;  /* 0x000000040900780c */ /* 0x000fe20005f81670 */
[----:B------:R-:W-:-:S12]  /*42a60*/  BSSY B1, `(.L_x_108) ;  /* 0x000002d000017945 */ /* 0x000fd80003800000 */
[----:B------:R-:W-:Y:S05]  /*42a70*/  @P4 BRA `(.L_x_109) ;  /* 0x0000000000ac4947 */ /* 0x000fea0003800000 */
[----:B------:R-:W1:Y:S01]  /*42a80*/  S2R R5, SR_CgaCtaId ;  /* 0x0000000000057919 */ /* 0x000e620000008800 */
[----:B------:R-:W-:Y:S02]  /*42a90*/  MOV R4, 0x400 ;  /* 0x0000040000047802 */ /* 0x000fe40000000f00 */
[----:B------:R-:W-:Y:S02]  /*42aa0*/  SHF.L.U32 R7, R0, 0x1f, RZ ;  /* 0x0000001f00077819 */ /* 0x000fe400000006ff */
[----:B-1----:R-:W-:-:S04]  /*42ab0*/  LEA R5, R5, R4, 0x18 ;  /* 0x0000000405057211 */ /* 0x002fc800078ec0ff */
[----:B------:R-:W-:-:S04]  /*42ac0*/  LEA R4, R2, R5, 0x3 ;  /* 0x0000000502047211 */ /* 0x000fc800078e18ff */
[----:B------:R-:W1:Y:S02]  /*42ad0*/  SYNCS.PHASECHK.TRANS64.TRYWAIT P4, [R4+URZ+0xb0028], R7 ;  /* 0x0b002807040075a7 */ /* 0x000e64000808017f */
[----:B-1----:R-:W-:Y:S05]  /*42ae0*/  @!P4 BRA `(.L_x_110) ;  /* 0x0000000400f4c947 */ /* 0x002fea0003800000 */
.L_x_126:
[----:B------:R-:W-:Y:S01]  /*42af0*/  PRMT R6, R3, 0x9910, RZ ;  /* 0x0000991003067816 */ /* 0x000fe200000000ff */
[----:B-1----:R-:W-:-:S03]  /*42b00*/  @P1 IMAD.MOV.U32 R7, RZ, RZ, 0x20000 ;  /* 0x00020000ff071424 */ /* 0x002fc600078e00ff */
[----:B------:R-:W-:Y:S01]  /*42b10*/  ISETP.NE.AND P4, PT, R6, 0x2, PT ;  /* 0x000000020600780c */ /* 0x000fe20003f85270 */
[----:B------:R1:W-:-:S12]  /*42b20*/  @P1 SYNCS.ARRIVE.TRANS64 RZ, [R4+URZ+0xb0000], R7 ;  /* 0x0b00000704ff19a7 */ /* 0x0003d8000800003f */
[----:B-1----:R-:W-:Y:S05]  /*42b30*/  @P4 BRA `(.L_x_111) ;  /* 0x0000000000044947 */ /* 0x002fea0003800000 */
[----:B------:R-:W-:Y:S01]  /*42b40*/  BPT.TRAP 0x1 ;  /* 0x000000040000795c */ /* 0x000fe20000300000 */
.L_x_111:
[----:B------:R-:W-:Y:S05]  /*42b50*/  @P0 BRA `(.L_x_112) ;  /* 0x0000000000040947 */ /* 0x000fea0003800000 */
[----:B------:R-:W-:Y:S01]  /*42b60*/  BPT.TRAP 0x1 ;  /* 0x000000040000795c */ /* 0x000fe20000300000 */
.L_x_112:
[----:B------:R-:W-:Y:S01]  /*42b70*/  LEA R5, R2, R5, 0x11 ;  /* 0x0000000502057211 */ /* 0x000fe200078e88ff */
[----:B------:R-:W-:Y:S01]  /*42b80*/  ULDC.64 UR6, c[0x0][0x198] ;  /* 0x0000660000067ab9 */ /* 0x000fe20000000a00 */
[----:B------:R-:W-:Y:S01]  /*42b90*/  R2UR UR26, R8 ;  /* 0x00000000081a72ca */ /* 0x000fe200000e0000 */
[----:B------:R-:W-:Y:S01]  /*42ba0*/  UIADD3 UR6, UP0, UR6, 0x2f0, URZ ;  /* 0x000002f006067890 */ /* 0x000fe2000ff1e03f */
[----:B------:R-:W-:Y:S01]  /*42bb0*/  R2UR UR25, R4 ;  /* 0x00000000041972ca */ /* 0x000fe200000e0000 */
[----:B------:R-:W-:Y:S01]  /*42bc0*/  UMOV UR27, URZ ;  /* 0x0000003f001b7c82 */ /* 0x000fe20008000000 */
[----:B------:R-:W-:Y:S01]  /*42bd0*/  R2UR UR16, R5 ;  /* 0x00000000051072ca */ /* 0x000fe200000e0000 */
[----:B------:R-:W-:Y:S01]  /*42be0*/  UIADD3.X UR7, URZ, UR7, URZ, UP0, !UPT ;  /* 0x000000073f077290 */ /* 0x000fe200087fe43f */
[----:B------:R-:W-:Y:S01]  /*42bf0*/  VIADD R2, R2, 0x1 ;  /* 0x0000000102027836 */ /* 0x000fe20000000000 */
[----:B------:R-:W-:Y:S01]  /*42c00*/  UMOV UR8, 0x0 ;  /* 0x0000000000087882 */ /* 0x000fe20000000000 */
[----:B------:R-:W-:Y:S01]  /*42c10*/  UMOV UR9, 0x10000000 ;  /* 0x1000000000097882 */ /* 0x000fe20000000000 */
[----:B------:R-:W-:Y:S01]  /*42c20*/  UMOV UR20, UR28 ;  /* 0x0000001c00147c82 */ /* 0x000fe20008000000 */
[----:B------:R-:W-:Y:S01]  /*42c30*/  UMOV UR21, UR29 ;  /* 0x0000001d00157c82 */ /* 0x000fe20008000000 */
[----:B------:R-:W-:Y:S01]  /*42c40*/  UMOV UR19, UR27 ;  /* 0x0000001b00137c82 */ /* 0x000fe20008000000 */
[----:B------:R-:W-:Y:S01]  /*42c50*/  ISETP.NE.AND P4, PT, R2, 0x5, PT ;  /* 0x000000050200780c */ /* 0x000fe20003f85270 */
[----:B------:R-:W-:Y:S01]  /*42c60*/  USHF.L.U32 UR26, UR26, 0x8, URZ ;  /* 0x000000081a1a7899 */ /* 0x000fe2000800063f */
[----:B------:R-:W-:Y:S01]  /*42c70*/  IADD3 R8, R8, 0x1, RZ ;  /* 0x0000000108087810 */ /* 0x000fe20007ffe0ff */
[----:B------:R-:W-:Y:S01]  /*42c80*/  UIADD3 UR25, UR25, 0xb0000, URZ ;  /* 0x000b000019197890 */ /* 0x000fe2000fffe03f */
[----:B------:R-:W-:Y:S01]  /*42c90*/  SEL R5, RZ, 0x1, P4 ;  /* 0x00000001ff057807 */ /* 0x000fe20002000000 */
[----:B------:R-:W-:Y:S01]  /*42ca0*/  UIADD3 UR24, UR16, 0x10000, URZ ;  /* 0x0001000010187890 */ /* 0x000fe2000fffe03f */
[----:B------:R-:W-:Y:S01]  /*42cb0*/  SEL R2, R2, RZ, P4 ;  /* 0x000000ff02027207 */ /* 0x000fe20002000000 */
[----:B------:R-:W-:Y:S01]  /*42cc0*/  UIADD3 UR18, UR26, 0x80, URZ ;  /* 0x000000801a127890 */ /* 0x000fe2000fffe03f */
[----:B------:R-:W-:Y:S01]  /*42cd0*/  LOP3.LUT R0, R0, R5, RZ, 0x3c, !PT ;  /* 0x0000000500007212 */ /* 0x000fe200078e3cff */
[----:B------:R-:W-:Y:S01]  /*42ce0*/  UIADD3 UR16, UR16, 0x20000, URZ ;  /* 0x0002000010107890 */ /* 0x000fe2000fffe03f */
[----:B------:R-:W-:-:S04]  /*42cf0*/  UMOV UR17, UR25 ;  /* 0x0000001900117c82 */ /* 0x000fc80008000000 */
[----:B------:R1:W-:Y:S04]  /*42d00*/  UTMALDG.4D [UR24], [UR6], desc[UR8] ;  /* 0x00000818060075b4 */ /* 0x0003e80008019000 */
[----:B------:R1:W-:Y:S02]  /*42d10*/  UTMALDG.4D [UR16], [UR6], desc[UR8] ;  /* 0x00000810060075b4 */ /* 0x0003e40008019000 */
[----:B-1----:R-:W-:Y:S01]  /*42d20*/  NOP ;  /* 0x0000000000007918 */ /* 0x002fe20000000000 */
.L_x_109:
[----:B------:R-:W-:Y:S05]  /*42d30*/  BSYNC B1 ;  /* 0x0000000000017941 */ /* 0x000fea0003800000 */
.L_x_108:
[C---:B------:R-:W-:Y:S01]  /*42d40*/  ISETP.GT.AND P4, PT, R9.reuse, 0x4, PT ;  /* 0x000000040900780c */ /* 0x040fe20003f84270 */
[----:B------:R-:W-:-:S12]  /*42d50*/  VIADD R9, R9, 0xfffffffe ;  /* 0xfffffffe09097836 */ /* 0x000fd80000000000 */
[----:B------:R-:W-:Y:S05]  /*42d60*/  @P4 BRA `(.L_x_113) ;  /* 0xfffffff8004c4947 */ /* 0x000fea000383ffff */
[----:B------:R-:W-:Y:S05]  /*42d70*/  BSYNC B0 ;  /* 0x0000000000007941 */ /* 0x000fea0003800000 */
.L_x_102:
[----:B------:R-:W-:Y:S05]  /*42d80*/  EXIT ;  /* 0x000000000000794d */ /* 0x000fea0003800000 */
.L_x_15:
[----:B-1----:R-:W-:-:S04]  /*42d90*/  MOV R4, UR6 ;  /* 0x0000000600047c02 */ /* 0x002fc80008000f00 */
[----:B------:R1:W2:Y:S03]  /*42da0*/  SYNCS.PHASECHK.TRANS64.TRYWAIT P1, [R4+URZ+0xb0050], R9 ;  /* 0x0b005009040075a7 */ /* 0x0002a6000802017f */
[----:B--2---:R-:W-:Y:S05]  /*42db0*/  @!P1 NANOSLEEP.SYNCS 0x989680 ;  /* 0x009896800000995d */ /* 0x004fea0003900000 */
[----:B------:R-:W2:Y:S02]  /*42dc0*/  @!P1 SYNCS.PHASECHK.TRANS64 P1, [R4+URZ+0xb0050], R9 ;  /* 0x0b005009040095a7 */ /* 0x000ea4000802007f */
[----:B--2---:R-:W-:Y:S05]  /*42dd0*/  @!P1 BRA `(.L_x_15) ;  /* 0xfffffffc00ec9947 */ /* 0x004fea000383ffff */
[----:B------:R-:W-:Y:S05]  /*42de0*/  BRA `(.L_x_114) ;  /* 0xfffffbe000a47947 */ /* 0x000fea000383ffff */
.L_x_17:
[----:B-1----:R-:W-:-:S04]  /*42df0*/  IMAD.U32 R4, RZ, RZ, UR61 ;  /* 0x0000003dff047e24 */ /* 0x002fc8000f8e00ff */
[----:B------:R1:W2:Y:S03]  /*42e00*/  SYNCS.PHASECHK.TRANS64.TRYWAIT P1, [R4+URZ+0xb0000], R3 ;  /* 0x0b000003040075a7 */ /* 0x0002a6000802017f */
[----:B--2---:R-:W-:Y:S05]  /*42e10*/  @!P1 NANOSLEEP.SYNCS 0x989680 ;  /* 0x009896800000995d */ /* 0x004fea0003900000 */
[----:B------:R-:W2:Y:S02]  /*42e20*/  @!P1 SYNCS.PHASECHK.TRANS64 P1, [R4+URZ+0xb0000], R3 ;  /* 0x0b000003040095a7 */ /* 0x000ea4000802007f */
[----:B--2---:R-:W-:Y:S05]  /*42e30*/  @!P1 BRA `(.L_x_17) ;  /* 0xfffffffc00ec9947 */ /* 0x004fea000383ffff */
[----:B------:R-:W-:Y:S05]  /*42e40*/  BRA `(.L_x_115) ;  /* 0xfffffbe000b07947 */ /* 0x000fea000383ffff */
.L_x_18:
[----:B-1----:R-:W2:Y:S02]  /*42e50*/  LDL R5, [R1+0x408] ;  /* 0x0004080001057983 */ /* 0x002ea40000100800 */
[----:B--2---:R-:W-:-:S13]  /*42e60*/  R2UR UR4, R5 ;  /* 0x00000000050472ca */ /* 0x004fda00000e0000 */
[----:B------:R-:W-:-:S04]  /*42e70*/  MOV R5, UR4 ;  /* 0x0000000400057c02 */ /* 0x000fc80008000f00 */
[----:B------:R1:W2:Y:S03]  /*42e80*/  SYNCS.PHASECHK.TRANS64.TRYWAIT P1, [R5+URZ+-0x8], R4 ;  /* 0xfffff804050075a7 */ /* 0x0002a6000802017f */
[----:B--2---:R-:W-:Y:S05]  /*42e90*/  @!P1 NANOSLEEP.SYNCS 0x989680 ;  /* 0x009896800000995d */ /* 0x004fea0003900000 */
[----:B------:R-:W2:Y:S02]  /*42ea0*/  @!P1 SYNCS.PHASECHK.TRANS64 P1, [R5+URZ+-0x8], R4 ;  /* 0xfffff804050095a7 */ /* 0x000ea4000802007f */
[----:B--2---:R-:W-:Y:S05]  /*42eb0*/  @!P1 BRA `(.L_x_18) ;  /* 0xfffffffc00e49947 */ /* 0x004fea000383ffff */
[----:B------:R-:W-:Y:S05]  /*42ec0*/  BRA `(.L_x_116) ;  /* 0xfffffbe000b47947 */ /* 0x000fea000383ffff */
.L_x_20:
[----:B-1----:R-:W-:-:S04]  /*42ed0*/  IMAD.U32 R0, RZ, RZ, UR61 ;  /* 0x0000003dff007e24 */ /* 0x002fc8000f8e00ff */
[----:B------:R1:W2:Y:S03]  /*42ee0*/  SYNCS.PHASECHK.TRANS64.TRYWAIT P2, [R0+URZ+0xb0008], R3 ;  /* 0x0b000803000075a7 */ /* 0x0002a6000804017f */
[----:B--2---:R-:W-:Y:S05]  /*42ef0*/  @!P2 NANOSLEEP.SYNCS 0x989680 ;  /* 0x009896800000a95d */ /* 0x004fea0003900000 */
[----:B------:R-:W2:Y:S02]  /*42f00*/  @!P2 SYNCS.PHASECHK.TRANS64 P2, [R0+URZ+0xb0008], R3 ;  /* 0x0b0008030000a5a7 */ /* 0x000ea4000804007f */
[----:B--2---:R-:W-:Y:S05]  /*42f10*/  @!P2 BRA `(.L_x_20) ;  /* 0xfffffffc00eca947 */ /* 0x004fea000383ffff */
[----:B------:R-:W-:Y:S05]  /*42f20*/  BRA `(.L_x_117) ;  /* 0xfffffc5c00687947 */ /* 0x000fea000383ffff */
.L_x_25:
[----:B--2---:R-:W-:-:S04]  /*42f30*/  MOV R4, UR6 ;  /* 0x0000000600047c02 */ /* 0x004fc80008000f00 */
[----:B------:R2:W3:Y:S03]  /*42f40*/  SYNCS.PHASECHK.TRANS64.TRYWAIT P3, [R4+URZ+0xb0000], R2 ;  /* 0x0b000002040075a7 */ /* 0x0004e6000806017f */
[----:B---3--:R-:W-:Y:S05]  /*42f50*/  @!P3 NANOSLEEP.SYNCS 0x989680 ;  /* 0x009896800000b95d */ /* 0x008fea0003900000 */
[----:B------:R-:W3:Y:S02]  /*42f60*/  @!P3 SYNCS.PHASECHK.TRANS64 P3, [R4+URZ+0xb0000], R2 ;  /* 0x0b0000020400b5a7 */ /* 0x000ee4000806007f */
[----:B---3--:R-:W-:Y:S05]  /*42f70*/  @!P3 BRA `(.L_x_25) ;  /* 0xfffffffc00ecb947 */ /* 0x008fea000383ffff */
[----:B------:R-:W-:Y:S05]  /*42f80*/  BRA `(.L_x_118) ;  /* 0xfffffcf0001c7947 */ /* 0x000fea000383ffff */
.L_x_29:
[----:B-1----:R-:W-:-:S04]  /*42f90*/  IMAD.U32 R0, RZ, RZ, UR6 ;  /* 0x00000006ff007e24 */ /* 0x002fc8000f8e00ff */
[----:B------:R1:W2:Y:S03]  /*42fa0*/  SYNCS.PHASECHK.TRANS64.TRYWAIT P3, [R0+URZ+0xb0000], R19 ;  /* 0x0b000013000075a7 */ /* 0x0002a6000806017f */
[----:B--2---:R-:W-:Y:S05]  /*42fb0*/  @!P3 NANOSLEEP.SYNCS 0x989680 ;  /* 0x009896800000b95d */ /* 0x004fea0003900000 */
[----:B------:R-:W2:Y:S02]  /*42fc0*/  @!P3 SYNCS.PHASECHK.TRANS64 P3, [R0+URZ+0xb0000], R19 ;  /* 0x0b0000130000b5a7 */ /* 0x000ea4000806007f */
[----:B--2---:R-:W-:Y:S05]  /*42fd0*/  @!P3 BRA `(.L_x_29) ;  /* 0xfffffffc00ecb947 */ /* 0x004fea000383ffff */
[----:B------:R-:W-:Y:S05]  /*42fe0*/  BRA `(.L_x_28) ;  /* 0xfffffd8000147947 */ /* 0x000fea000383ffff */
.L_x_37:
[----:B--2---:R-:W-:-:S04]  /*42ff0*/  MOV R3, UR6 ;  /* 0x0000000600037c02 */ /* 0x004fc80008000f00 */
[----:B------:R2:W3:Y:S03]  /*43000*/  SYNCS.PHASECHK.TRANS64.TRYWAIT P3, [R3+URZ+0xb0000], R2 ;  /* 0x0b000002030075a7 */ /* 0x0004e6000806017f */
[----:B---3--:R-:W-:Y:S05]  /*43010*/  @!P3 NANOSLEEP.SYNCS 0x989680 ;  /* 0x009896800000b95d */ /* 0x008fea0003900000 */
[----:B------:R-:W3:Y:S02]  /*43020*/  @!P3 SYNCS.PHASECHK.TRANS64 P3, [R3+URZ+0xb0000], R2 ;  /* 0x0b0000020300b5a7 */ /* 0x000ee4000806007f */
[----:B---3--:R-:W-:Y:S05]  /*43030*/  @!P3 BRA `(.L_x_37) ;  /* 0xfffffffc00ecb947 */ /* 0x008fea000383ffff */
[----:B------:R-:W-:Y:S05]  /*43040*/  BRA `(.L_x_119) ;  /* 0xfffffe2000b87947 */ /* 0x000fea000383ffff */
.L_x_41:
[----:B--2---:R-:W-:-:S04]  /*43050*/  IMAD.U32 R0, RZ, RZ, UR6 ;  /* 0x00000006ff007e24 */ /* 0x004fc8000f8e00ff */
[----:B------:R2:W3:Y:S03]  /*43060*/  SYNCS.PHASECHK.TRANS64.TRYWAIT P3, [R0+URZ+0xb0000], R2 ;  /* 0x0b000002000075a7 */ /* 0x0004e6000806017f */
[----:B---3--:R-:W-:Y:S05]  /*43070*/  @!P3 NANOSLEEP.SYNCS 0x989680 ;  /* 0x009896800000b95d */ /* 0x008fea0003900000 */
[----:B------:R-:W3:Y:S02]  /*43080*/  @!P3 SYNCS.PHASECHK.TRANS64 P3, [R0+URZ+0xb0000], R2 ;  /* 0x0b0000020000b5a7 */ /* 0x000ee4000806007f */
[----:B---3--:R-:W-:Y:S05]  /*43090*/  @!P3 BRA `(.L_x_41) ;  /* 0xfffffffc00ecb947 */ /* 0x008fea000383ffff */
[----:B------:R-:W-:Y:S05]  /*430a0*/  BRA `(.L_x_40) ;  /* 0xfffffed400fc7947 */ /* 0x000fea000383ffff */
.L_x_57:
[----:B------:R-:W2:Y:S02]  /*430b0*/  LDL R4, [R1+0x408] ;  /* 0x0004080001047983 */ /* 0x000ea40000100800 */
[----:B--2---:R-:W-:-:S13]  /*430c0*/  R2UR UR4, R4 ;  /* 0x00000000040472ca */ /* 0x004fda00000e0000 */
[----:B-1----:R-:W-:-:S04]  /*430d0*/  MOV R5, UR4 ;  /* 0x0000000400057c02 */ /* 0x002fc80008000f00 */
[----:B------:R1:W2:Y:S03]  /*430e0*/  SYNCS.PHASECHK.TRANS64.TRYWAIT P0, [R5+URZ+0x8], R0 ;  /* 0x00000800050075a7 */ /* 0x0002a6000800017f */
[----:B--2---:R-:W-:Y:S05]  /*430f0*/  @!P0 NANOSLEEP.SYNCS 0x989680 ;  /* 0x009896800000895d */ /* 0x004fea0003900000 */
[----:B------:R-:W2:Y:S02]  /*43100*/  @!P0 SYNCS.PHASECHK.TRANS64 P0, [R5+URZ+0x8], R0 ;  /* 0x00000800050085a7 */ /* 0x000ea4000800007f */
[----:B--2---:R-:W-:Y:S05]  /*43110*/  @!P0 BRA `(.L_x_57) ;  /* 0xfffffffc00e48947 */ /* 0x004fea000383ffff */
[----:B------:R-:W-:Y:S05]  /*43120*/  BRA `(.L_x_120) ;  /* 0xffffffa800e07947 */ /* 0x000fea000383ffff */
.L_x_84:
[----:B-1----:R1:W2:Y:S02]  /*43130*/  SYNCS.PHASECHK.TRANS64.TRYWAIT P0, [R4+URZ+0xb0060], R3 ;  /* 0x0b006003040075a7 */ /* 0x0022a4000800017f */
[----:B--2---:R-:W-:Y:S05]  /*43140*/  @!P0 NANOSLEEP.SYNCS 0x989680 ;  /* 0x009896800000895d */ /* 0x004fea0003900000 */
[----:B------:R-:W2:Y:S02]  /*43150*/  @!P0 SYNCS.PHASECHK.TRANS64 P0, [R4+URZ+0xb0060], R3 ;  /* 0x0b006003040085a7 */ /* 0x000ea4000800007f */
[----:B--2---:R-:W-:Y:S05]  /*43160*/  @!P0 BRA `(.L_x_84) ;  /* 0xfffffffc00f08947 */ /* 0x004fea000383ffff */
[----:B------:R-:W-:Y:S05]  /*43170*/  BRA `(.L_x_121) ;  /* 0xffffffe400d87947 */ /* 0x000fea000383ffff */
.L_x_89:
[----:B-1----:R1:W2:Y:S02]  /*43180*/  SYNCS.PHASECHK.TRANS64.TRYWAIT P0, [R5+URZ+0xb0028], R2 ;  /* 0x0b002802050075a7 */ /* 0x0022a4000800017f */
[----:B--2---:R-:W-:Y:S05]  /*43190*/  @!P0 NANOSLEEP.SYNCS 0x989680 ;  /* 0x009896800000895d */ /* 0x004fea0003900000 */
[----:B------:R-:W2:Y:S02]  /*431a0*/  @!P0 SYNCS.PHASECHK.TRANS64 P0, [R5+URZ+0xb0028], R2 ;  /* 0x0b002802050085a7 */ /* 0x000ea4000800007f */
[----:B--2---:R-:W-:Y:S05]  /*431b0*/  @!P0 BRA `(.L_x_89) ;  /* 0xfffffffc00f08947 */ /* 0x004fea000383ffff */
[----:B------:R-:W-:Y:S05]  /*431c0*/  BRA `(.L_x_122) ;  /* 0xffffffe800a47947 */ /* 0x000fea000383ffff */
.L_x_94:
[----:B-1----:R1:W2:Y:S02]  /*431d0*/  SYNCS.PHASECHK.TRANS64.TRYWAIT P0, [R4+URZ+0xb0060], R5 ;  /* 0x0b006005040075a7 */ /* 0x0022a4000800017f */
[----:B--2---:R-:W-:Y:S05]  /*431e0*/  @!P0 NANOSLEEP.SYNCS 0x989680 ;  /* 0x009896800000895d */ /* 0x004fea0003900000 */
[----:B------:R-:W2:Y:S02]  /*431f0*/  @!P0 SYNCS.PHASECHK.TRANS64 P0, [R4+URZ+0xb0060], R5 ;  /* 0x0b006005040085a7 */ /* 0x000ea4000800007f */
[----:B--2---:R-:W-:Y:S05]  /*43200*/  @!P0 BRA `(.L_x_94) ;  /* 0xfffffffc00f08947 */ /* 0x004fea000383ffff */
[----:B------:R-:W-:Y:S05]  /*43210*/  BRA `(.L_x_123) ;  /* 0xffffffec00747947 */ /* 0x000fea000383ffff */
.L_x_99:
[----:B-1----:R1:W2:Y:S02]  /*43220*/  SYNCS.PHASECHK.TRANS64.TRYWAIT P0, [R3+URZ+0xb0028], R4 ;  /* 0x0b002804030075a7 */ /* 0x0022a4000800017f */
[----:B--2---:R-:W-:Y:S05]  /*43230*/  @!P0 NANOSLEEP.SYNCS 0x989680 ;  /* 0x009896800000895d */ /* 0x004fea0003900000 */
[----:B------:R-:W2:Y:S02]  /*43240*/  @!P0 SYNCS.PHASECHK.TRANS64 P0, [R3+URZ+0xb0028], R4 ;  /* 0x0b002804030085a7 */ /* 0x000ea4000800007f */
[----:B--2---:R-:W-:Y:S05]  /*43250*/  @!P0 BRA `(.L_x_99) ;  /* 0xfffffffc00f08947 */ /* 0x004fea000383ffff */
[----:B------:R-:W-:Y:S05]  /*43260*/  BRA `(.L_x_124) ;  /* 0xfffffff000507947 */ /* 0x000fea000383ffff */
.L_x_105:
[----:B-1----:R1:W2:Y:S02]  /*43270*/  SYNCS.PHASECHK.TRANS64.TRYWAIT P4, [R7+URZ+0xb0028], R4 ;  /* 0x0b002804070075a7 */ /* 0x0022a4000808017f */
[----:B--2---:R-:W-:Y:S05]  /*43280*/  @!P4 NANOSLEEP.SYNCS 0x989680 ;  /* 0x009896800000c95d */ /* 0x004fea0003900000 */
[----:B------:R-:W2:Y:S02]  /*43290*/  @!P4 SYNCS.PHASECHK.TRANS64 P4, [R7+URZ+0xb0028], R4 ;  /* 0x0b0028040700c5a7 */ /* 0x000ea4000808007f */
[----:B--2---:R-:W-:Y:S05]  /*432a0*/  @!P4 BRA `(.L_x_105) ;  /* 0xfffffffc00f0c947 */ /* 0x004fea000383ffff */
[----:B------:R-:W-:Y:S05]  /*432b0*/  BRA `(.L_x_125) ;  /* 0xfffffff4001c7947 */ /* 0x000fea000383ffff */
.L_x_110:
[----:B-1----:R1:W2:Y:S02]  /*432c0*/  SYNCS.PHASECHK.TRANS64.TRYWAIT P4, [R4+URZ+0xb0028], R7 ;  /* 0x0b002807040075a7 */ /* 0x0022a4000808017f */
[----:B--2---:R-:W-:Y:S05]  /*432d0*/  @!P4 NANOSLEEP.SYNCS 0x989680 ;  /* 0x009896800000c95d */ /* 0x004fea0003900000 */
[----:B------:R-:W2:Y:S02]  /*432e0*/  @!P4 SYNCS.PHASECHK.TRANS64 P4, [R4+URZ+0xb0028], R7 ;  /* 0x0b0028070400c5a7 */ /* 0x000ea4000808007f */
[----:B--2---:R-:W-:Y:S05]  /*432f0*/  @!P4 BRA `(.L_x_110) ;  /* 0xfffffffc00f0c947 */ /* 0x004fea000383ffff */
[----:B------:R-:W-:Y:S05]  /*43300*/  BRA `(.L_x_126) ;  /* 0xfffffff400f87947 */ /* 0x000fea000383ffff */
        .weak           $__internal_0_$__cuda_sm20_rcp_rn_f32_slowpath
        .type           $__internal_0_$__cuda_sm20_rcp_rn_f32_slowpath,@function
        .size           $__internal_0_$__cuda_sm20_rcp_rn_f32_slowpath,(.L_x_132 - $__internal_0_$__cuda_sm20_rcp_rn_f32_slowpath)
$__internal_0_$__cuda_sm20_rcp_rn_f32_slowpath:
[----:B------:R-:W-:Y:S01]  /*43310*/  IMAD.SHL.U32 R2, R0, 0x2, RZ ;  /* 0x0000000200027824 */ /* 0x000fe200078e00ff */
[----:B------:R-:W-:Y:S04]  /*43320*/  BSSY B2, `(.L_x_127) ;  /* 0x0000030000027945 */ /* 0x000fe80003800000 */
[----:B------:R-:W-:-:S04]  /*43330*/  SHF.R.U32.HI R2, RZ, 0x18, R2 ;  /* 0x00000018ff027819 */ /* 0x000fc80000011602 */
[----:B------:R-:W-:-:S13]  /*43340*/  ISETP.NE.U32.AND P0, PT, R2, RZ, PT ;  /* 0x000000ff0200720c */ /* 0x000fda0003f05070 */
[----:B------:R-:W-:Y:S05]  /*43350*/  @P0 BRA `(.L_x_128) ;  /* 0x0000000000280947 */ /* 0x000fea0003800000 */
[----:B------:R-:W-:-:S04]  /*43360*/  SHF.L.U32 R2, R0, 0x1, RZ ;  /* 0x0000000100027819 */ /* 0x000fc800000006ff */
[----:B------:R-:W-:-:S13]  /*43370*/  ISETP.NE.AND P0, PT, R2, RZ, PT ;  /* 0x000000ff0200720c */ /* 0x000fda0003f05270 */
[----:B------:R-:W-:Y:S01]  /*43380*/  @P0 FFMA R5, R0, 1.84467440737095516160e+19, RZ ;  /* 0x5f80000000050823 */ /* 0x000fe200000000ff */
[----:B------:R-:W-:Y:S08]  /*43390*/  @!P0 MUFU.RCP R2, R0 ;  /* 0x0000000000028308 */ /* 0x000ff00000001000 */
[----:B------:R-:W1:Y:S02]  /*433a0*/  @P0 MUFU.RCP R3, R5 ;  /* 0x0000000500030308 */ /* 0x000e640000001000 */
[----:B-1----:R-:W-:-:S04]  /*433b0*/  @P0 FFMA R5, R5, R3, -1 ;  /* 0xbf80000005050423 */ /* 0x002fc80000000003 */
[----:B------:R-:W-:-:S04]  /*433c0*/  @P0 FADD.FTZ R5, -R5, -RZ ;  /* 0x800000ff05050221 */ /* 0x000fc80000010100 */
[----:B------:R-:W-:-:S04]  /*433d0*/  @P0 FFMA R3, R3, R5, R3 ;  /* 0x0000000503030223 */ /* 0x000fc80000000003 */
[----:B------:R-:W-:Y:S01]  /*433e0*/  @P0 FFMA R2, R3, 1.84467440737095516160e+19, RZ ;  /* 0x5f80000003020823 */ /* 0x000fe200000000ff */
[----:B------:R-:W-:Y:S06]  /*433f0*/  BRA `(.L_x_129) ;  /* 0x0000000000887947 */ /* 0x000fec0003800000 */
.L_x_128:
[----:B------:R-:W-:-:S05]  /*43400*/  VIADD R12, R2, 0xffffff03 ;  /* 0xffffff03020c7836 */ /* 0x000fca0000000000 */
[----:B------:R-:W-:-:S13]  /*43410*/  ISETP.GT.U32.AND P0, PT, R12, 0x1, PT ;  /* 0x000000010c00780c */ /* 0x000fda0003f04070 */
[----:B------:R-:W-:Y:S05]  /*43420*/  @P0 BRA `(.L_x_130) ;  /* 0x0000000000780947 */ /* 0x000fea0003800000 */
[----:B------:R-:W-:Y:S01]  /*43430*/  LOP3.LUT R5, R0, 0x7fffff, RZ, 0xc0, !PT ;  /* 0x007fffff00057812 */ /* 0x000fe200078ec0ff */
[----:B------:R-:W-:Y:S01]  /*43440*/  VIADD R2, R2, 0xffffff04 ;  /* 0xffffff0402027836 */ /* 0x000fe20000000000 */
[----:B------:R-:W-:Y:S02]  /*43450*/  MOV R13, 0x3 ;  /* 0x00000003000d7802 */ /* 0x000fe40000000f00 */
[----:B------:R-:W-:Y:S02]  /*43460*/  LOP3.LUT R5, R5, 0x3f800000, RZ, 0xfc, !PT ;  /* 0x3f80000005057812 */ /* 0x000fe400078efcff */
[----:B------:R-:W-:Y:S02]  /*43470*/  SHF.L.U32 R13, R13, R12, RZ ;  /* 0x0000000c0d0d7219 */ /* 0x000fe400000006ff */
[----:B------:R-:W1:Y:S02]  /*43480*/  MUFU.RCP R3, R5 ;  /* 0x0000000500037308 */ /* 0x000e640000001000 */
[----:B-1----:R-:W-:-:S04]  /*43490*/  FFMA R6, R5, R3, -1 ;  /* 0xbf80000005067423 */ /* 0x002fc80000000003 */
[----:B------:R-:W-:-:S04]  /*434a0*/  FADD.FTZ R6, -R6, -RZ ;  /* 0x800000ff06067221 */ /* 0x000fc80000010100 */
[CCC-:B------:R-:W-:Y:S01]  /*434b0*/  FFMA.RM R5, R3.reuse, R6.reuse, R3.reuse ;  /* 0x0000000603057223 */ /* 0x1c0fe20000004003 */
[----:B------:R-:W-:-:S05]  /*434c0*/  FFMA.RP R3, R3, R6, R3 ;  /* 0x0000000603037223 */ /* 0x000fca0000008003 */
[C---:B------:R-:W-:Y:S02]  /*434d0*/  FSETP.NEU.FTZ.AND P0, PT, R5.reuse, R3, PT ;  /* 0x000000030500720b */ /* 0x040fe40003f1d000 */
[----:B------:R-:W-:Y:S02]  /*434e0*/  LOP3.LUT R3, R5, 0x7fffff, RZ, 0xc0, !PT ;  /* 0x007fffff05037812 */ /* 0x000fe400078ec0ff */
[----:B------:R-:W-:Y:S02]  /*434f0*/  SEL R5, RZ, 0xffffffff, !P0 ;  /* 0xffffffffff057807 */ /* 0x000fe40004000000 */
[----:B------:R-:W-:Y:S02]  /*43500*/  LOP3.LUT R3, R3, 0x800000, RZ, 0xfc, !PT ;  /* 0x0080000003037812 */ /* 0x000fe400078efcff */
[----:B------:R-:W-:Y:S02]  /*43510*/  IADD3 R6, -R5, RZ, RZ ;  /* 0x000000ff05067210 */ /* 0x000fe40007ffe1ff */
[----:B------:R-:W-:-:S02]  /*43520*/  LOP3.LUT R13, R13, R3, RZ, 0xc0, !PT ;  /* 0x000000030d0d7212 */ /* 0x000fc400078ec0ff */
[-C--:B------:R-:W-:Y:S02]  /*43530*/  LOP3.LUT P1, RZ, R6, R12.reuse, R3, 0xf8, !PT ;  /* 0x0000000c06ff7212 */ /* 0x080fe4000782f803 */
[----:B------:R-:W-:Y:S02]  /*43540*/  SHF.R.U32.HI R5, RZ, R12, R13 ;  /* 0x0000000cff057219 */ /* 0x000fe4000001160d */
[----:B------:R-:W-:Y:S02]  /*43550*/  SHF.R.U32.HI R2, RZ, R2, R3 ;  /* 0x00000002ff027219 */ /* 0x000fe40000011603 */
[C---:B------:R-:W-:Y:S02]  /*43560*/  LOP3.LUT P0, RZ, R5.reuse, 0x1, RZ, 0xc0, !PT ;  /* 0x0000000105ff7812 */ /* 0x040fe4000780c0ff */
[----:B------:R-:W-:-:S04]  /*43570*/  LOP3.LUT P2, RZ, R5, 0x2, RZ, 0xc0, !PT ;  /* 0x0000000205ff7812 */ /* 0x000fc8000784c0ff */
[----:B------:R-:W-:Y:S02]  /*43580*/  PLOP3.LUT P0, PT, P0, P1, P2, 0xe0, 0x0 ;  /* 0x000000000000781c */ /* 0x000fe40000703c20 */
[----:B------:R-:W-:Y:S02]  /*43590*/  LOP3.LUT P1, RZ, R0, 0x7fffff, RZ, 0xc0, !PT ;  /* 0x007fffff00ff7812 */ /* 0x000fe4000782c0ff */
[----:B------:R-:W-:-:S05]  /*435a0*/  SEL R3, RZ, 0x1, !P0 ;  /* 0x00000001ff037807 */ /* 0x000fca0004000000 */
[----:B------:R-:W-:-:S05]  /*435b0*/  IMAD.MOV R3, RZ, RZ, -R3 ;  /* 0x000000ffff037224 */ /* 0x000fca00078e0a03 */
[----:B------:R-:W-:-:S13]  /*435c0*/  ISETP.GE.AND P0, PT, R3, RZ, PT ;  /* 0x000000ff0300720c */ /* 0x000fda0003f06270 */
[----:B------:R-:W-:-:S05]  /*435d0*/  @!P0 IADD3 R2, R2, 0x1, RZ ;  /* 0x0000000102028810 */ /* 0x000fca0007ffe0ff */
[----:B------:R-:W-:-:S05]  /*435e0*/  @!P1 IMAD.SHL.U32 R2, R2, 0x2, RZ ;  /* 0x0000000202029824 */ /* 0x000fca00078e00ff */
[----:B------:R-:W-:Y:S01]  /*435f0*/  LOP3.LUT R2, R2, 0x80000000, R0, 0xf8, !PT ;  /* 0x8000000002027812 */ /* 0x000fe200078ef800 */
[----:B------:R-:W-:Y:S06]  /*43600*/  BRA `(.L_x_129) ;  /* 0x0000000000047947 */ /* 0x000fec0003800000 */
.L_x_130:
[----:B------:R1:W2:Y:S02]  /*43610*/  MUFU.RCP R2, R0 ;  /* 0x0000000000027308 */ /* 0x0002a40000001000 */
.L_x_129:
[----:B------:R-:W-:Y:S05]  /*43620*/  BSYNC B2 ;  /* 0x0000000000027941 */ /* 0x000fea0003800000 */
.L_x_127:
[----:B--2---:R-:W-:Y:S01]  /*43630*/  MOV R5, R2 ;  /* 0x0000000200057202 */ /* 0x004fe20000000f00 */
[----:B------:R-:W-:Y:S01]  /*43640*/  IMAD.MOV.U32 R2, RZ, RZ, R7 ;  /* 0x000000ffff027224 */ /* 0x000fe200078e0007 */
[----:B------:R-:W-:-:S04]  /*43650*/  MOV R3, 0x0 ;  /* 0x0000000000037802 */ /* 0x000fc80000000f00 */
[----:B-1----:R-:W-:Y:S05]  /*43660*/  RET.REL.NODEC R2 `(_ZN7cutlass13device_kernelINS_4fmha6kernel28FmhaKernelTmaWarpSpecializedINS1_10collective30FmhaMainloopTmaWarpSpecializedINS_12float_e4m3_tEffN4cute5tupleIJNS7_1CILi128EEENS9_ILi256EEENS9_ILi512EEEEEENS8_IJiNS9_ILi1EEENS8_IJiiEEEEEESG_NS8_IJSE_iSF_EEENS4_12CausalFusionEJEEENS4_15FmhaFwdEpilogueIS6_fNS8_IJNS9_ILi64EEESC_SB_EEEEENS2_23IndividualTileSchedulerEJEEEEEvNT_6ParamsE) ;  /* 0xfffffbc802647950 */ /* 0x002fea0003c3ffff */
.L_x_131:
[----:B------:R-:W-:-:S00]  /*43670*/  BRA `(.L_x_131) ;  /* 0xfffffffc00fc7947 */ /* 0x000fc0000383ffff */
[----:B------:R-:W-:-:S00]  /*43680*/  NOP ;  /* 0x0000000000007918 */ /* 0x000fc00000000000 */
[----:B------:R-:W-:-:S00]  /*43690*/  NOP ;  /* 0x0000000000007918 */ /* 0x000fc00000000000 */
[----:B------:R-:W-:-:S00]  /*436a0*/  NOP ;  /* 0x0000000000007918 */ /* 0x000fc00000000000 */
[----:B------:R-:W-:-:S00]  /*436b0*/  NOP ;  /* 0x0000000000007918 */ /* 0x000fc00000000000 */
[----:B------:R-:W-:-:S00]  /*436c0*/  NOP ;  /* 0x0000000000007918 */ /* 0x000fc00000000000 */
[----:B------:R-:W-:-:S00]  /*436d0*/  NOP ;  /* 0x0000000000007918 */ /* 0x000fc00000000000 */
[----:B------:R-:W-:-:S00]  /*436e0*/  NOP ;  /* 0x0000000000007918 */ /* 0x000fc00000000000 */
[----:B------:R-:W-:-:S00]  /*436f0*/  NOP ;  /* 0x0000000000007918 */ /* 0x000fc00000000000 */
.L_x_132:


//--------------------- .nv.global.init           --------------------------
	.section	.nv.global.init,"aw",@progbits
.nv.global.init:
	.type		$str$24,@object
	.size		$str$24,($str$25 - $str$24)
$str$24:
        /*0000*/ 	.byte	0x28, 0x61, 0x64, 0x64, 0x72, 0x65, 0x73, 0x73, 0x20, 0x26, 0x20, 0x6d, 0x61, 0x73, 0x6b, 0x29
        /*0010*/ 	.byte	0x20, 0x3d, 0x3d, 0x20, 0x30, 0x00
	.type		$str$25,@object
	.size		$str$25,(__unnamed_1 - $str$25)
$str$25:
        /*0016*/ 	.byte	0x2f, 0x74, 0x6d, 0x70, 0x2f, 0x63, 0x75, 0x74, 0x6c, 0x61, 0x73, 0x73, 0x5f, 0x73, 0x77, 0x65
        /*0026*/ 	.byte	0x65, 0x70, 0x5f, 0x73, 0x72, 0x63, 0x2f, 0x69, 0x6e, 0x63, 0x6c, 0x75, 0x64, 0x65, 0x2f, 0x63
        /*0036*/ 	.byte	0x75, 0x74, 0x65, 0x2f, 0x70, 0x6f, 0x69, 0x6e, 0x74, 0x65, 0x72, 0x5f, 0x66, 0x6c, 0x61, 0x67
        /*0046*/ 	.byte	0x67, 0x65, 0x64, 0x2e, 0x68, 0x70, 0x70, 0x00
	.type		__unnamed_1,@object
	.size		__unnamed_1,(__unnamed_2 - __unnamed_1)
__unnamed_1:
        /* <DEDUP_REMOVED lines=28> */
        /*020e*/ 	.byte	0x43, 0x3c, 0x34, 0x30, 0x39, 0x36, 0x3e, 0x3e, 0x3e, 0x3e, 0x3e, 0x5d, 0x00
	.type		__unnamed_2,@object
	.size		__unnamed_2,(.L_1 - __unnamed_2)
__unnamed_2:
        /* <DEDUP_REMOVED lines=29> */
.L_1:


//--------------------- .nv.shared._ZN7cutlass13device_kernelINS_4fmha6kernel28FmhaKernelTmaWarpSpecializedINS1_10collective30FmhaMainloopTmaWarpSpecializedINS_12float_e4m3_tEffN4cute5tupleIJNS7_1CILi128EEENS9_ILi256EEENS9_ILi512EEEEEENS8_IJiNS9_ILi1EEENS8_IJiiEEEEEESG_NS8_IJSE_iSF_EEENS4_12CausalFusionEJEEENS4_15FmhaFwdEpilogueIS6_fNS8_IJNS9_ILi64EEESC_SB_EEEEENS2_23IndividualTileSchedulerEJEEEEEvNT_6ParamsE --------------------------
	.section	.nv.shared._ZN7cutlass13device_kernelINS_4fmha6kernel28FmhaKernelTmaWarpSpecializedINS1_10collective30FmhaMainloopTmaWarpSpecializedINS_12float_e4m3_tEffN4cute5tupleIJNS7_1CILi128EEENS9_ILi256EEENS9_ILi512EEEEEENS8_IJiNS9_ILi1EEENS8_IJiiEEEEEESG_NS8_IJSE_iSF_EEENS4_12CausalFusionEJEEENS4_15FmhaFwdEpilogueIS6_fNS8_IJNS9_ILi64EEESC_SB_EEEEENS2_23IndividualTileSchedulerEJEEEEEvNT_6ParamsE,"aw",@nobits
	.sectionflags	@""
	.align	16
	.zero		1024


//--------------------- .nv.shared.reserved.0     --------------------------
	.section	.nv.shared.reserved.0,"aw",@nobits
	.weak		__nv_reservedSMEM_offset_0_alias
	.size		__nv_reservedSMEM_offset_0_alias, 0, 0
	.other		__nv_reservedSMEM_offset_0_alias,@"STO_CUDA_RESERVED_SHARED STV_DEFAULT"
__nv_reservedSMEM_offset_0_alias:
	.zero		0


//--------------------- .nv.global                --------------------------
	.section	.nv.global,"aw",@nobits
.nv.global:
	.type		_ZN39_INTERNAL_5e39551d_4_k_cu_ae9518d2_33604cute1_E,@object
	.size		_ZN39_INTERNAL_5e39551d_4_k_cu_ae9518d2_33604cute1_E,(_ZN39_INTERNAL_5e39551d_4_k_cu_ae9518d2_33604cuda3std3__45__cpo6cbeginE - _ZN39_INTERNAL_5e39551d_4_k_cu_ae9518d2_33604cute1_E)
_ZN39_INTERNAL_5e39551d_4_k_cu_ae9518d2_33604cute1_E:
	.zero		1
	.type		_ZN39_INTERNAL_5e39551d_4_k_cu_ae9518d2_33604cuda3std3__45__cpo6cbeginE,@object
	.size		_ZN39_INTERNAL_5e39551d_4_k_cu_ae9518d2_33604cuda3std3__45__cpo6cbeginE,(_ZN39_INTERNAL_5e39551d_4_k_cu_ae9518d2_33604cuda3std3__48in_placeE - _ZN39_INTERNAL_5e39551d_4_k_cu_ae9518d2_33604cuda3std3__45__cpo6cbeginE)
_ZN39_INTERNAL_5e39551d_4_k_cu_ae9518d2_33604cuda3std3__45__cpo6cbeginE:
	.zero		1
	.type		_ZN39_INTERNAL_5e39551d_4_k_cu_ae9518d2_33604cuda3std3__48in_placeE,@object
	.size		_ZN39_INTERNAL_5e39551d_4_k_cu_ae9518d2_33604cuda3std3__48in_placeE,(_ZN39_INTERNAL_5e39551d_4_k_cu_ae9518d2_33604cuda3std6ranges3__45__cpo9iter_moveE - _ZN39_INTERNAL_5e39551d_4_k_cu_ae9518d2_33604cuda3std3__48in_placeE)
_ZN39_INTERNAL_5e39551d_4_k_cu_ae9518d2_33604cuda3std3__48in_placeE:
	.zero		1
	.type		_ZN39_INTERNAL_5e39551d_4_k_cu_ae9518d2_33604cuda3std6ranges3__45__cpo9iter_moveE,@object
	.size		_ZN39_INTERNAL_5e39551d_4_k_cu_ae9518d2_33604cuda3std6ranges3__45__cpo9iter_moveE,(_ZN39_INTERNAL_5e39551d_4_k_cu_ae9518d2_33604cuda3std3__45__cpo5beginE - _ZN39_INTERNAL_5e39551d_4_k_cu_ae9518d2_33604cuda3std6ranges3__45__cpo9iter_moveE)
_ZN39_INTERNAL_5e39551d_4_k_cu_ae9518d2_33604cuda3std6ranges3__45__cpo9iter_moveE:
	.zero		1
	.type		_ZN39_INTERNAL_5e39551d_4_k_cu_ae9518d2_33604cuda3std3__45__cpo5beginE,@object
	.size		_ZN39_INTERNAL_5e39551d_4_k_cu_ae9518d2_33604cuda3std3__45__cpo5beginE,(_ZN39_INTERNAL_5e39551d_4_k_cu_ae9518d2_33604cuda3std3__441_GLOBAL__N__5e39551d_4_k_cu_ae9518d2_33606ignoreE - _ZN39_INTERNAL_5e39551d_4_k_cu_ae9518d2_33604cuda3std3__45__cpo5beginE)
_ZN39_INTERNAL_5e39551d_4_k_cu_ae9518d2_33604cuda3std3__45__cpo5beginE:
	.zero		1
	.type		_ZN39_INTERNAL_5e39551d_4_k_cu_ae9518d2_33604cuda3std3__441_GLOBAL__N__5e39551d_4_k_cu_ae9518d2_33606ignoreE,@object
	.size		_ZN39_INTERNAL_5e39551d_4_k_cu_ae9518d2_33604cuda3std3__441_GLOBAL__N__5e39551d_4_k_cu_ae9518d2_33606ignoreE,(_ZN39_INTERNAL_5e39551d_4_k_cu_ae9518d2_33604cute7productE - _ZN39_INTERNAL_5e39551d_4_k_cu_ae9518d2_33604cuda3std3__441_GLOBAL__N__5e39551d_4_k_cu_ae9518d2_33606ignoreE)
_ZN39_INTERNAL_5e39551d_4_k_cu_ae9518d2_33604cuda3std3__441_GLOBAL__N__5e39551d_4_k_cu_ae9518d2_33606ignoreE:
	.zero		1
	.type		_ZN39_INTERNAL_5e39551d_4_k_cu_ae9518d2_33604cute7productE,@object
	.size		_ZN39_INTERNAL_5e39551d_4_k_cu_ae9518d2_33604cute7productE,(_ZN39_INTERNAL_5e39551d_4_k_cu_ae9518d2_33604cuda3std3__45__cpo3endE - _ZN39_INTERNAL_5e39551d_4_k_cu_ae9518d2_33604cute7productE)
_ZN39_INTERNAL_5e39551d_4_k_cu_ae9518d2_33604cute7productE:
	.zero		1
	.type		_ZN39_INTERNAL_5e39551d_4_k_cu_ae9518d2_33604cuda3std3__45__cpo3endE,@object
	.size		_ZN39_INTERNAL_5e39551d_4_k_cu_ae9518d2_33604cuda3std3__45__cpo3endE,(_ZN39_INTERNAL_5e39551d_4_k_cu_ae9518d2_33604cuda3std3__419piecewise_constructE - _ZN39_INTERNAL_5e39551d_4_k_cu_ae9518d2_33604cuda3std3__45__cpo3endE)
_ZN39_INTERNAL_5e39551d_4_k_cu_ae9518d2_33604cuda3std3__45__cpo3endE:
	.zero		1
	.type		_ZN39_INTERNAL_5e39551d_4_k_cu_ae9518d2_33604cuda3std3__419piecewise_constructE,@object
	.size		_ZN39_INTERNAL_5e39551d_4_k_cu_ae9518d2_33604cuda3std3__419piecewise_constructE,(_ZN39_INTERNAL_5e39551d_4_k_cu_ae9518d2_33604cuda3std3__45__cpo4cendE - _ZN39_INTERNAL_5e39551d_4_k_cu_ae9518d2_33604cuda3std3__419piecewise_constructE)
_ZN39_INTERNAL_5e39551d_4_k_cu_ae9518d2_33604cuda3std3__419piecewise_constructE:
	.zero		1
	.type		_ZN39_INTERNAL_5e39551d_4_k_cu_ae9518d2_33604cuda3std3__45__cpo4cendE,@object
	.size		_ZN39_INTERNAL_5e39551d_4_k_cu_ae9518d2_33604cuda3std3__45__cpo4cendE,(_ZN39_INTERNAL_5e39551d_4_k_cu_ae9518d2_33604cuda3std6ranges3__45__cpo4swapE - _ZN39_INTERNAL_5e39551d_4_k_cu_ae9518d2_33604cuda3std3__45__cpo4cendE)
_ZN39_INTERNAL_5e39551d_4_k_cu_ae9518d2_33604cuda3std3__45__cpo4cendE:
	.zero		1
	.type		_ZN39_INTERNAL_5e39551d_4_k_cu_ae9518d2_33604cuda3std6ranges3__45__cpo4swapE,@object
	.size		_ZN39_INTERNAL_5e39551d_4_k_cu_ae9518d2_33604cuda3std6ranges3__45__cpo4swapE,(.L_9 - _ZN39_INTERNAL_5e39551d_4_k_cu_ae9518d2_33604cuda3std6ranges3__45__cpo4swapE)
_ZN39_INTERNAL_5e39551d_4_k_cu_ae9518d2_33604cuda3std6ranges3__45__cpo4swapE:
	.zero		1
.L_9:


//--------------------- .nv.constant0._ZN7cutlass13device_kernelINS_4fmha6kernel28FmhaKernelTmaWarpSpecializedINS1_10collective30FmhaMainloopTmaWarpSpecializedINS_12float_e4m3_tEffN4cute5tupleIJNS7_1CILi128EEENS9_ILi256EEENS9_ILi512EEEEEENS8_IJiNS9_ILi1EEENS8_IJiiEEEEEESG_NS8_IJSE_iSF_EEENS4_12CausalFusionEJEEENS4_15FmhaFwdEpilogueIS6_fNS8_IJNS9_ILi64EEESC_SB_EEEEENS2_23IndividualTileSchedulerEJEEEEEvNT_6ParamsE --------------------------
	.section	.nv.constant0._ZN7cutlass13device_kernelINS_4fmha6kernel28FmhaKernelTmaWarpSpecializedINS1_10collective30FmhaMainloopTmaWarpSpecializedINS_12float_e4m3_tEffN4cute5tupleIJNS7_1CILi128EEENS9_ILi256EEENS9_ILi512EEEEEENS8_IJiNS9_ILi1EEENS8_IJiiEEEEEESG_NS8_IJSE_iSF_EEENS4_12CausalFusionEJEEENS4_15FmhaFwdEpilogueIS6_fNS8_IJNS9_ILi64EEESC_SB_EEEEENS2_23IndividualTileSchedulerEJEEEEEvNT_6ParamsE,"a",@progbits
	.sectionflags	@""
	.align	4
.nv.constant0._ZN7cutlass13device_kernelINS_4fmha6kernel28FmhaKernelTmaWarpSpecializedINS1_10collective30FmhaMainloopTmaWarpSpecializedINS_12float_e4m3_tEffN4cute5tupleIJNS7_1CILi128EEENS9_ILi256EEENS9_ILi512EEEEEENS8_IJiNS9_ILi1EEENS8_IJiiEEEEEESG_NS8_IJSE_iSF_EEENS4_12CausalFusionEJEEENS4_15FmhaFwdEpilogueIS6_fNS8_IJNS9_ILi64EEESC_SB_EEEEENS2_23IndividualTileSchedulerEJEEEEEvNT_6ParamsE:
	.zero		2688


//--------------------- SYMBOLS --------------------------

	.type		.nv.reservedSmem.offset0,@object
	.size		.nv.reservedSmem.offset0,0x4
	.type		__assertfail,@function
